//
// Generated by NVIDIA NVVM Compiler
//
// Compiler Build ID: CL-36424714
// Cuda compilation tools, release 13.0, V13.0.88
// Based on NVVM 20.0.0
//

.version 9.0
.target sm_100
.address_size 64

	// .globl	_Z17curandSetupKernelP17curandStateXORWOWii
.global .align 4 .b8 precalc_xorwow_matrix[102400];
.global .align 4 .b8 precalc_xorwow_offset_matrix[102400];
.global .align 4 .b8 mrg32k3aM1[2304];
.global .align 4 .b8 mrg32k3aM2[2304];
.global .align 4 .b8 mrg32k3aM1SubSeq[2016];
.global .align 4 .b8 mrg32k3aM2SubSeq[2016];
.global .align 4 .b8 mrg32k3aM1Seq[2304];
.global .align 4 .b8 mrg32k3aM2Seq[2304];
.const .align 8 .b8 __cr_lgamma_table[72];
.extern .shared .align 16 .b8 buffer[];
.extern .shared .align 16 .b8 fmbuffer[];
.extern .shared .align 16 .b8 s_float[];
.extern .shared .align 16 .b8 s_double[];

.visible .entry _Z17curandSetupKernelP17curandStateXORWOWii(
	.param .u64 .ptr .align 1 _Z17curandSetupKernelP17curandStateXORWOWii_param_0,
	.param .u32 _Z17curandSetupKernelP17curandStateXORWOWii_param_1,
	.param .u32 _Z17curandSetupKernelP17curandStateXORWOWii_param_2
)
{
	.reg .pred 	%p<26>;
	.reg .b32 	%r<412>;
	.reg .b64 	%rd<18>;

	ld.param.u64 	%rd8, [_Z17curandSetupKernelP17curandStateXORWOWii_param_0];
	ld.param.u32 	%r184, [_Z17curandSetupKernelP17curandStateXORWOWii_param_1];
	ld.param.u32 	%r183, [_Z17curandSetupKernelP17curandStateXORWOWii_param_2];
	mov.u32 	%r185, %tid.x;
	mov.u32 	%r186, %ntid.x;
	mov.u32 	%r187, %ctaid.x;
	mad.lo.s32 	%r1, %r186, %r187, %r185;
	setp.ge.s32 	%p1, %r1, %r184;
	@%p1 bra 	$L__BB0_44;
	cvta.to.global.u64 	%rd9, %rd8;
	cvt.s64.s32 	%rd17, %r1;
	mul.wide.s32 	%rd10, %r1, 48;
	add.s64 	%rd2, %rd9, %rd10;
	xor.b32  	%r188, %r183, -1429050551;
	mul.lo.s32 	%r189, %r188, 1099087573;
	setp.gt.s32 	%p2, %r183, -1;
	selp.b32 	%r190, -644748465, -1947113066, %p2;
	add.s32 	%r191, %r190, %r189;
	add.s32 	%r192, %r191, 6615241;
	add.s32 	%r193, %r189, 123456789;
	st.global.v2.u32 	[%rd2], {%r192, %r193};
	xor.b32  	%r194, %r189, 362436069;
	add.s32 	%r195, %r190, 521288629;
	st.global.v2.u32 	[%rd2+8], {%r194, %r195};
	xor.b32  	%r196, %r190, 88675123;
	add.s32 	%r197, %r189, 5783321;
	st.global.v2.u32 	[%rd2+16], {%r196, %r197};
	setp.eq.s32 	%p3, %r1, 0;
	@%p3 bra 	$L__BB0_43;
	mov.b32 	%r318, 0;
	mov.u64 	%rd12, precalc_xorwow_matrix;
$L__BB0_3:
	and.b64  	%rd4, %rd17, 3;
	setp.eq.s64 	%p4, %rd4, 0;
	@%p4 bra 	$L__BB0_42;
	mul.wide.u32 	%rd11, %r318, 3200;
	add.s64 	%rd5, %rd12, %rd11;
	cvt.u32.u64 	%r3, %rd4;
	mov.b32 	%r319, 0;
$L__BB0_5:
	mov.b32 	%r332, 0;
	mov.u32 	%r333, %r332;
	mov.u32 	%r334, %r332;
	mov.u32 	%r335, %r332;
	mov.u32 	%r336, %r332;
	mov.u32 	%r325, %r332;
$L__BB0_6:
	mul.wide.u32 	%rd13, %r325, 4;
	add.s64 	%rd14, %rd2, %rd13;
	ld.global.u32 	%r11, [%rd14+4];
	shl.b32 	%r12, %r325, 5;
	mov.b32 	%r331, 0;
$L__BB0_7:
	.pragma "nounroll";
	shr.u32 	%r202, %r11, %r331;
	and.b32  	%r203, %r202, 1;
	setp.eq.b32 	%p5, %r203, 1;
	not.pred 	%p6, %p5;
	add.s32 	%r204, %r12, %r331;
	mul.lo.s32 	%r205, %r204, 5;
	mul.wide.u32 	%rd15, %r205, 4;
	add.s64 	%rd6, %rd5, %rd15;
	@%p6 bra 	$L__BB0_9;
	ld.global.u32 	%r206, [%rd6];
	xor.b32  	%r336, %r336, %r206;
	ld.global.u32 	%r207, [%rd6+4];
	xor.b32  	%r335, %r335, %r207;
	ld.global.u32 	%r208, [%rd6+8];
	xor.b32  	%r334, %r334, %r208;
	ld.global.u32 	%r209, [%rd6+12];
	xor.b32  	%r333, %r333, %r209;
	ld.global.u32 	%r210, [%rd6+16];
	xor.b32  	%r332, %r332, %r210;
$L__BB0_9:
	and.b32  	%r212, %r202, 2;
	setp.eq.s32 	%p7, %r212, 0;
	@%p7 bra 	$L__BB0_11;
	ld.global.u32 	%r213, [%rd6+20];
	xor.b32  	%r336, %r336, %r213;
	ld.global.u32 	%r214, [%rd6+24];
	xor.b32  	%r335, %r335, %r214;
	ld.global.u32 	%r215, [%rd6+28];
	xor.b32  	%r334, %r334, %r215;
	ld.global.u32 	%r216, [%rd6+32];
	xor.b32  	%r333, %r333, %r216;
	ld.global.u32 	%r217, [%rd6+36];
	xor.b32  	%r332, %r332, %r217;
$L__BB0_11:
	and.b32  	%r219, %r202, 4;
	setp.eq.s32 	%p8, %r219, 0;
	@%p8 bra 	$L__BB0_13;
	ld.global.u32 	%r220, [%rd6+40];
	xor.b32  	%r336, %r336, %r220;
	ld.global.u32 	%r221, [%rd6+44];
	xor.b32  	%r335, %r335, %r221;
	ld.global.u32 	%r222, [%rd6+48];
	xor.b32  	%r334, %r334, %r222;
	ld.global.u32 	%r223, [%rd6+52];
	xor.b32  	%r333, %r333, %r223;
	ld.global.u32 	%r224, [%rd6+56];
	xor.b32  	%r332, %r332, %r224;
$L__BB0_13:
	and.b32  	%r226, %r202, 8;
	setp.eq.s32 	%p9, %r226, 0;
	@%p9 bra 	$L__BB0_15;
	ld.global.u32 	%r227, [%rd6+60];
	xor.b32  	%r336, %r336, %r227;
	ld.global.u32 	%r228, [%rd6+64];
	xor.b32  	%r335, %r335, %r228;
	ld.global.u32 	%r229, [%rd6+68];
	xor.b32  	%r334, %r334, %r229;
	ld.global.u32 	%r230, [%rd6+72];
	xor.b32  	%r333, %r333, %r230;
	ld.global.u32 	%r231, [%rd6+76];
	xor.b32  	%r332, %r332, %r231;
$L__BB0_15:
	and.b32  	%r233, %r202, 16;
	setp.eq.s32 	%p10, %r233, 0;
	@%p10 bra 	$L__BB0_17;
	ld.global.u32 	%r234, [%rd6+80];
	xor.b32  	%r336, %r336, %r234;
	ld.global.u32 	%r235, [%rd6+84];
	xor.b32  	%r335, %r335, %r235;
	ld.global.u32 	%r236, [%rd6+88];
	xor.b32  	%r334, %r334, %r236;
	ld.global.u32 	%r237, [%rd6+92];
	xor.b32  	%r333, %r333, %r237;
	ld.global.u32 	%r238, [%rd6+96];
	xor.b32  	%r332, %r332, %r238;
$L__BB0_17:
	and.b32  	%r240, %r202, 32;
	setp.eq.s32 	%p11, %r240, 0;
	@%p11 bra 	$L__BB0_19;
	ld.global.u32 	%r241, [%rd6+100];
	xor.b32  	%r336, %r336, %r241;
	ld.global.u32 	%r242, [%rd6+104];
	xor.b32  	%r335, %r335, %r242;
	ld.global.u32 	%r243, [%rd6+108];
	xor.b32  	%r334, %r334, %r243;
	ld.global.u32 	%r244, [%rd6+112];
	xor.b32  	%r333, %r333, %r244;
	ld.global.u32 	%r245, [%rd6+116];
	xor.b32  	%r332, %r332, %r245;
$L__BB0_19:
	and.b32  	%r247, %r202, 64;
	setp.eq.s32 	%p12, %r247, 0;
	@%p12 bra 	$L__BB0_21;
	ld.global.u32 	%r248, [%rd6+120];
	xor.b32  	%r336, %r336, %r248;
	ld.global.u32 	%r249, [%rd6+124];
	xor.b32  	%r335, %r335, %r249;
	ld.global.u32 	%r250, [%rd6+128];
	xor.b32  	%r334, %r334, %r250;
	ld.global.u32 	%r251, [%rd6+132];
	xor.b32  	%r333, %r333, %r251;
	ld.global.u32 	%r252, [%rd6+136];
	xor.b32  	%r332, %r332, %r252;
$L__BB0_21:
	and.b32  	%r254, %r202, 128;
	setp.eq.s32 	%p13, %r254, 0;
	@%p13 bra 	$L__BB0_23;
	ld.global.u32 	%r255, [%rd6+140];
	xor.b32  	%r336, %r336, %r255;
	ld.global.u32 	%r256, [%rd6+144];
	xor.b32  	%r335, %r335, %r256;
	ld.global.u32 	%r257, [%rd6+148];
	xor.b32  	%r334, %r334, %r257;
	ld.global.u32 	%r258, [%rd6+152];
	xor.b32  	%r333, %r333, %r258;
	ld.global.u32 	%r259, [%rd6+156];
	xor.b32  	%r332, %r332, %r259;
$L__BB0_23:
	and.b32  	%r261, %r202, 256;
	setp.eq.s32 	%p14, %r261, 0;
	@%p14 bra 	$L__BB0_25;
	ld.global.u32 	%r262, [%rd6+160];
	xor.b32  	%r336, %r336, %r262;
	ld.global.u32 	%r263, [%rd6+164];
	xor.b32  	%r335, %r335, %r263;
	ld.global.u32 	%r264, [%rd6+168];
	xor.b32  	%r334, %r334, %r264;
	ld.global.u32 	%r265, [%rd6+172];
	xor.b32  	%r333, %r333, %r265;
	ld.global.u32 	%r266, [%rd6+176];
	xor.b32  	%r332, %r332, %r266;
$L__BB0_25:
	and.b32  	%r268, %r202, 512;
	setp.eq.s32 	%p15, %r268, 0;
	@%p15 bra 	$L__BB0_27;
	ld.global.u32 	%r269, [%rd6+180];
	xor.b32  	%r336, %r336, %r269;
	ld.global.u32 	%r270, [%rd6+184];
	xor.b32  	%r335, %r335, %r270;
	ld.global.u32 	%r271, [%rd6+188];
	xor.b32  	%r334, %r334, %r271;
	ld.global.u32 	%r272, [%rd6+192];
	xor.b32  	%r333, %r333, %r272;
	ld.global.u32 	%r273, [%rd6+196];
	xor.b32  	%r332, %r332, %r273;
$L__BB0_27:
	and.b32  	%r275, %r202, 1024;
	setp.eq.s32 	%p16, %r275, 0;
	@%p16 bra 	$L__BB0_29;
	ld.global.u32 	%r276, [%rd6+200];
	xor.b32  	%r336, %r336, %r276;
	ld.global.u32 	%r277, [%rd6+204];
	xor.b32  	%r335, %r335, %r277;
	ld.global.u32 	%r278, [%rd6+208];
	xor.b32  	%r334, %r334, %r278;
	ld.global.u32 	%r279, [%rd6+212];
	xor.b32  	%r333, %r333, %r279;
	ld.global.u32 	%r280, [%rd6+216];
	xor.b32  	%r332, %r332, %r280;
$L__BB0_29:
	and.b32  	%r282, %r202, 2048;
	setp.eq.s32 	%p17, %r282, 0;
	@%p17 bra 	$L__BB0_31;
	ld.global.u32 	%r283, [%rd6+220];
	xor.b32  	%r336, %r336, %r283;
	ld.global.u32 	%r284, [%rd6+224];
	xor.b32  	%r335, %r335, %r284;
	ld.global.u32 	%r285, [%rd6+228];
	xor.b32  	%r334, %r334, %r285;
	ld.global.u32 	%r286, [%rd6+232];
	xor.b32  	%r333, %r333, %r286;
	ld.global.u32 	%r287, [%rd6+236];
	xor.b32  	%r332, %r332, %r287;
$L__BB0_31:
	and.b32  	%r289, %r202, 4096;
	setp.eq.s32 	%p18, %r289, 0;
	@%p18 bra 	$L__BB0_33;
	ld.global.u32 	%r290, [%rd6+240];
	xor.b32  	%r336, %r336, %r290;
	ld.global.u32 	%r291, [%rd6+244];
	xor.b32  	%r335, %r335, %r291;
	ld.global.u32 	%r292, [%rd6+248];
	xor.b32  	%r334, %r334, %r292;
	ld.global.u32 	%r293, [%rd6+252];
	xor.b32  	%r333, %r333, %r293;
	ld.global.u32 	%r294, [%rd6+256];
	xor.b32  	%r332, %r332, %r294;
$L__BB0_33:
	and.b32  	%r296, %r202, 8192;
	setp.eq.s32 	%p19, %r296, 0;
	@%p19 bra 	$L__BB0_35;
	ld.global.u32 	%r297, [%rd6+260];
	xor.b32  	%r336, %r336, %r297;
	ld.global.u32 	%r298, [%rd6+264];
	xor.b32  	%r335, %r335, %r298;
	ld.global.u32 	%r299, [%rd6+268];
	xor.b32  	%r334, %r334, %r299;
	ld.global.u32 	%r300, [%rd6+272];
	xor.b32  	%r333, %r333, %r300;
	ld.global.u32 	%r301, [%rd6+276];
	xor.b32  	%r332, %r332, %r301;
$L__BB0_35:
	and.b32  	%r303, %r202, 16384;
	setp.eq.s32 	%p20, %r303, 0;
	@%p20 bra 	$L__BB0_37;
	ld.global.u32 	%r304, [%rd6+280];
	xor.b32  	%r336, %r336, %r304;
	ld.global.u32 	%r305, [%rd6+284];
	xor.b32  	%r335, %r335, %r305;
	ld.global.u32 	%r306, [%rd6+288];
	xor.b32  	%r334, %r334, %r306;
	ld.global.u32 	%r307, [%rd6+292];
	xor.b32  	%r333, %r333, %r307;
	ld.global.u32 	%r308, [%rd6+296];
	xor.b32  	%r332, %r332, %r308;
$L__BB0_37:
	and.b32  	%r310, %r202, 32768;
	setp.eq.s32 	%p21, %r310, 0;
	@%p21 bra 	$L__BB0_39;
	ld.global.u32 	%r311, [%rd6+300];
	xor.b32  	%r336, %r336, %r311;
	ld.global.u32 	%r312, [%rd6+304];
	xor.b32  	%r335, %r335, %r312;
	ld.global.u32 	%r313, [%rd6+308];
	xor.b32  	%r334, %r334, %r313;
	ld.global.u32 	%r314, [%rd6+312];
	xor.b32  	%r333, %r333, %r314;
	ld.global.u32 	%r315, [%rd6+316];
	xor.b32  	%r332, %r332, %r315;
$L__BB0_39:
	add.s32 	%r331, %r331, 16;
	setp.ne.s32 	%p22, %r331, 32;
	@%p22 bra 	$L__BB0_7;
	mad.lo.s32 	%r316, %r325, -31, %r12;
	add.s32 	%r325, %r316, 1;
	setp.ne.s32 	%p23, %r325, 5;
	@%p23 bra 	$L__BB0_6;
	st.global.u32 	[%rd2+4], %r336;
	st.global.u32 	[%rd2+8], %r335;
	st.global.u32 	[%rd2+12], %r334;
	st.global.u32 	[%rd2+16], %r333;
	st.global.u32 	[%rd2+20], %r332;
	add.s32 	%r319, %r319, 1;
	setp.lt.u32 	%p24, %r319, %r3;
	@%p24 bra 	$L__BB0_5;
$L__BB0_42:
	shr.u64 	%rd7, %rd17, 2;
	add.s32 	%r318, %r318, 1;
	setp.gt.u64 	%p25, %rd17, 3;
	mov.u64 	%rd17, %rd7;
	@%p25 bra 	$L__BB0_3;
$L__BB0_43:
	mov.b32 	%r317, 0;
	st.global.v2.u32 	[%rd2+24], {%r317, %r317};
	st.global.u32 	[%rd2+32], %r317;
	mov.b64 	%rd16, 0;
	st.global.u64 	[%rd2+40], %rd16;
$L__BB0_44:
	ret;

}
	// .globl	_Z16likelihoodKernelI6__halfEvPT_S2_iPiiS2_Phiiii
.visible .entry _Z16likelihoodKernelI6__halfEvPT_S2_iPiiS2_Phiiii(
	.param .u64 .ptr .align 1 _Z16likelihoodKernelI6__halfEvPT_S2_iPiiS2_Phiiii_param_0,
	.param .u64 .ptr .align 1 _Z16likelihoodKernelI6__halfEvPT_S2_iPiiS2_Phiiii_param_1,
	.param .u32 _Z16likelihoodKernelI6__halfEvPT_S2_iPiiS2_Phiiii_param_2,
	.param .u64 .ptr .align 1 _Z16likelihoodKernelI6__halfEvPT_S2_iPiiS2_Phiiii_param_3,
	.param .u32 _Z16likelihoodKernelI6__halfEvPT_S2_iPiiS2_Phiiii_param_4,
	.param .u64 .ptr .align 1 _Z16likelihoodKernelI6__halfEvPT_S2_iPiiS2_Phiiii_param_5,
	.param .u64 .ptr .align 1 _Z16likelihoodKernelI6__halfEvPT_S2_iPiiS2_Phiiii_param_6,
	.param .u32 _Z16likelihoodKernelI6__halfEvPT_S2_iPiiS2_Phiiii_param_7,
	.param .u32 _Z16likelihoodKernelI6__halfEvPT_S2_iPiiS2_Phiiii_param_8,
	.param .u32 _Z16likelihoodKernelI6__halfEvPT_S2_iPiiS2_Phiiii_param_9,
	.param .u32 _Z16likelihoodKernelI6__halfEvPT_S2_iPiiS2_Phiiii_param_10
)
{
	.reg .pred 	%p<7>;
	.reg .b16 	%rs<21>;
	.reg .b32 	%r<71>;
	.reg .b64 	%rd<23>;
	.reg .b64 	%fd<2>;

	ld.param.u64 	%rd1, [_Z16likelihoodKernelI6__halfEvPT_S2_iPiiS2_Phiiii_param_0];
	ld.param.u64 	%rd2, [_Z16likelihoodKernelI6__halfEvPT_S2_iPiiS2_Phiiii_param_1];
	ld.param.u32 	%r13, [_Z16likelihoodKernelI6__halfEvPT_S2_iPiiS2_Phiiii_param_2];
	ld.param.u64 	%rd3, [_Z16likelihoodKernelI6__halfEvPT_S2_iPiiS2_Phiiii_param_3];
	ld.param.u32 	%r14, [_Z16likelihoodKernelI6__halfEvPT_S2_iPiiS2_Phiiii_param_4];
	ld.param.u64 	%rd4, [_Z16likelihoodKernelI6__halfEvPT_S2_iPiiS2_Phiiii_param_5];
	ld.param.u64 	%rd5, [_Z16likelihoodKernelI6__halfEvPT_S2_iPiiS2_Phiiii_param_6];
	ld.param.u32 	%r5, [_Z16likelihoodKernelI6__halfEvPT_S2_iPiiS2_Phiiii_param_7];
	ld.param.u32 	%r6, [_Z16likelihoodKernelI6__halfEvPT_S2_iPiiS2_Phiiii_param_8];
	ld.param.u32 	%r7, [_Z16likelihoodKernelI6__halfEvPT_S2_iPiiS2_Phiiii_param_9];
	ld.param.u32 	%r8, [_Z16likelihoodKernelI6__halfEvPT_S2_iPiiS2_Phiiii_param_10];
	mov.u32 	%r15, %ntid.x;
	mov.u32 	%r16, %ctaid.x;
	mov.u32 	%r17, %tid.x;
	mad.lo.s32 	%r18, %r15, %r16, %r17;
	div.s32 	%r1, %r18, %r14;
	mul.lo.s32 	%r19, %r1, %r14;
	sub.s32 	%r2, %r18, %r19;
	shr.u32 	%r20, %r13, 31;
	add.s32 	%r21, %r13, %r20;
	shr.s32 	%r3, %r21, 1;
	mul.lo.s32 	%r9, %r14, 50;
	// begin inline asm
	cvt.rn.f16.s32 %rs1, %r9;
	// end inline asm
	// begin inline asm
	{  mov.b32 %r10, {%rs1,%rs1};}

	// end inline asm
	// begin inline asm
	{.reg.b16         hl, hu;         
 .reg.b32         fl, fu;         
  mov.b32         {hl, hu}, %r10;   
  cvt.f32.f16     fl, hl;         
  cvt.f32.f16     fu, hu;         
  rsqrt.approx.ftz.f32   fl, fl;     
  rsqrt.approx.ftz.f32   fu, fu;     
  cvt.rn.f16.f32      hl, fl;     
  cvt.rn.f16.f32      hu, fu;     
  mov.b32         %r11, {hl, hu};   
}
	// end inline asm
	setp.ge.s32 	%p1, %r1, %r3;
	setp.ne.s32 	%p2, %r2, 0;
	or.pred  	%p3, %p1, %p2;
	@%p3 bra 	$L__BB1_2;
	cvta.to.global.u64 	%rd6, %rd4;
	mov.f64 	%fd1, 0d0000000000000000;
	// begin inline asm
	{  cvt.rn.f16.f64 %rs3, %fd1;}

	// end inline asm
	// begin inline asm
	{  mov.b32 %r22, {%rs3,%rs3};}

	// end inline asm
	mul.wide.s32 	%rd7, %r1, 4;
	add.s64 	%rd8, %rd6, %rd7;
	st.global.u32 	[%rd8], %r22;
$L__BB1_2:
	setp.ge.s32 	%p4, %r1, %r3;
	bar.sync 	0;
	@%p4 bra 	$L__BB1_4;
	cvta.to.global.u64 	%rd10, %rd5;
	cvta.to.global.u64 	%rd11, %rd1;
	mul.wide.s32 	%rd12, %r1, 4;
	add.s64 	%rd13, %rd11, %rd12;
	ld.global.u32 	%r23, [%rd13];
	cvta.to.global.u64 	%rd14, %rd2;
	add.s64 	%rd15, %rd14, %rd12;
	ld.global.u32 	%r25, [%rd15];
	// begin inline asm
	{.reg .f16 low,high;
 mov.b32 {low,high}, %r23;
 mov.b16 %rs5, low;}
	// end inline asm
	// begin inline asm
	cvt.rni.s32.f16 %r24, %rs5;
	// end inline asm
	shl.b32 	%r54, %r2, 1;
	cvta.to.global.u64 	%rd16, %rd3;
	mul.wide.s32 	%rd17, %r54, 4;
	add.s64 	%rd18, %rd16, %rd17;
	ld.global.u32 	%r55, [%rd18];
	add.s32 	%r56, %r55, %r24;
	// begin inline asm
	{.reg .f16 low,high;
 mov.b32 {low,high}, %r25;
 mov.b16 %rs7, low;}
	// end inline asm
	// begin inline asm
	cvt.rni.s32.f16 %r26, %rs7;
	// end inline asm
	ld.global.u32 	%r57, [%rd18+4];
	add.s32 	%r58, %r57, %r26;
	// begin inline asm
	{.reg .f16 low,high;
 mov.b32 {low,high}, %r23;
 mov.b16 %rs9, high;}
	// end inline asm
	// begin inline asm
	cvt.rni.s32.f16 %r28, %rs9;
	// end inline asm
	add.s32 	%r59, %r55, %r28;
	// begin inline asm
	{.reg .f16 low,high;
 mov.b32 {low,high}, %r25;
 mov.b16 %rs11, high;}
	// end inline asm
	// begin inline asm
	cvt.rni.s32.f16 %r30, %rs11;
	// end inline asm
	add.s32 	%r60, %r57, %r30;
	mad.lo.s32 	%r61, %r58, %r5, %r56;
	mad.lo.s32 	%r62, %r61, %r6, %r8;
	abs.s32 	%r63, %r62;
	mad.lo.s32 	%r64, %r60, %r5, %r59;
	mad.lo.s32 	%r65, %r64, %r6, %r8;
	abs.s32 	%r66, %r65;
	setp.lt.s32 	%p5, %r63, %r7;
	selp.b32 	%r67, %r63, 0, %p5;
	setp.lt.s32 	%p6, %r66, %r7;
	selp.b32 	%r68, %r66, 0, %p6;
	cvt.s64.s32 	%rd19, %r67;
	add.s64 	%rd20, %rd10, %rd19;
	ld.global.u8 	%r69, [%rd20];
	add.s32 	%r31, %r69, -100;
	// begin inline asm
	cvt.rn.f16.s32 %rs13, %r31;
	// end inline asm
	cvt.s64.s32 	%rd21, %r68;
	add.s64 	%rd22, %rd10, %rd21;
	ld.global.u8 	%r70, [%rd22];
	add.s32 	%r32, %r70, -100;
	// begin inline asm
	cvt.rn.f16.s32 %rs14, %r32;
	// end inline asm
	// begin inline asm
	{  mov.b32 %r33, {%rs13,%rs14};}

	// end inline asm
	// begin inline asm
	{mul.f16x2 %r34,%r33,%r11;
}
	// end inline asm
	add.s32 	%r37, %r69, -228;
	// begin inline asm
	cvt.rn.f16.s32 %rs17, %r37;
	// end inline asm
	add.s32 	%r38, %r70, -228;
	// begin inline asm
	cvt.rn.f16.s32 %rs18, %r38;
	// end inline asm
	// begin inline asm
	{  mov.b32 %r39, {%rs17,%rs18};}

	// end inline asm
	// begin inline asm
	{mul.f16x2 %r40,%r39,%r11;
}
	// end inline asm
	// begin inline asm
	{mul.f16x2 %r43,%r34,%r34;
}
	// end inline asm
	// begin inline asm
	{mul.f16x2 %r46,%r40,%r40;
}
	// end inline asm
	add.s64 	%rd9, %rd4, %rd12;
	// begin inline asm
	{sub.f16x2 %r49,%r43,%r46;
}
	// end inline asm
	// begin inline asm
	{ atom.add.noftz.f16x2 %r52,[%rd9],%r49; }

	// end inline asm
$L__BB1_4:
	ret;

}
	// .globl	_Z15weightingKernelI6__halfEvPT_S2_S2_S2_iS2_
.visible .entry _Z15weightingKernelI6__halfEvPT_S2_S2_S2_iS2_(
	.param .u64 .ptr .align 1 _Z15weightingKernelI6__halfEvPT_S2_S2_S2_iS2__param_0,
	.param .u64 .ptr .align 1 _Z15weightingKernelI6__halfEvPT_S2_S2_S2_iS2__param_1,
	.param .u64 .ptr .align 1 _Z15weightingKernelI6__halfEvPT_S2_S2_S2_iS2__param_2,
	.param .u64 .ptr .align 1 _Z15weightingKernelI6__halfEvPT_S2_S2_S2_iS2__param_3,
	.param .u32 _Z15weightingKernelI6__halfEvPT_S2_S2_S2_iS2__param_4,
	.param .u64 .ptr .align 1 _Z15weightingKernelI6__halfEvPT_S2_S2_S2_iS2__param_5
)
{
	.reg .pred 	%p<22>;
	.reg .b16 	%rs<201>;
	.reg .b32 	%r<462>;
	.reg .b32 	%f<27>;
	.reg .b64 	%rd<40>;
	.reg .b64 	%fd<3>;

	ld.param.u64 	%rd16, [_Z15weightingKernelI6__halfEvPT_S2_S2_S2_iS2__param_0];
	ld.param.u64 	%rd18, [_Z15weightingKernelI6__halfEvPT_S2_S2_S2_iS2__param_1];
	ld.param.u64 	%rd19, [_Z15weightingKernelI6__halfEvPT_S2_S2_S2_iS2__param_2];
	ld.param.u64 	%rd17, [_Z15weightingKernelI6__halfEvPT_S2_S2_S2_iS2__param_3];
	ld.param.u32 	%r39, [_Z15weightingKernelI6__halfEvPT_S2_S2_S2_iS2__param_4];
	ld.param.u64 	%rd20, [_Z15weightingKernelI6__halfEvPT_S2_S2_S2_iS2__param_5];
	cvta.to.global.u64 	%rd1, %rd19;
	cvta.to.global.u64 	%rd2, %rd17;
	cvta.to.global.u64 	%rd3, %rd18;
	cvta.to.global.u64 	%rd21, %rd20;
	shr.u32 	%r41, %r39, 31;
	add.s32 	%r42, %r39, %r41;
	shr.s32 	%r1, %r42, 1;
	mov.u32 	%r43, %ctaid.x;
	mov.u32 	%r451, %ntid.x;
	mov.u32 	%r3, %tid.x;
	mad.lo.s32 	%r4, %r43, %r451, %r3;
	ld.global.u16 	%rs10, [%rd21];
	// begin inline asm
	{  mov.b32 %r40, {%rs10,%rs10};}

	// end inline asm
	setp.ge.s32 	%p1, %r4, %r1;
	@%p1 bra 	$L__BB2_2;
	cvta.to.global.u64 	%rd22, %rd16;
	mul.wide.s32 	%rd23, %r4, 4;
	add.s64 	%rd24, %rd3, %rd23;
	add.s64 	%rd25, %rd22, %rd23;
	ld.global.u32 	%r47, [%rd25];
	// begin inline asm
	{sub.f16x2 %r46,%r47,%r40;
}
	// end inline asm
	// begin inline asm
	{.reg.b16         hl, hu;         
 .reg.b32         h,r,fl,fu,C,nZ; 
  mov.b32         {hl, hu}, %r46;   
  mov.b32         h, %r46;          
  cvt.f32.f16     fl, hl;         
  cvt.f32.f16     fu, hu;         
  mov.b32         C, 0x3fb8aa3bU; 
  mov.b32         nZ, 0x80000000U;
  fma.rn.f32      fl,fl,C,nZ;     
  fma.rn.f32      fu,fu,C,nZ;     
  ex2.approx.ftz.f32  fl, fl;     
  ex2.approx.ftz.f32  fu, fu;     
  cvt.rn.f16.f32      hl, fl;     
  cvt.rn.f16.f32      hu, fu;     
  mov.b32         r, {hl, hu};    
{.reg.b32 spc, ulp, p;
  mov.b32 spc,0X1F791F79U;
  mov.b32 ulp,0x94009400U;
  set.eq.f16x2.f16x2 p,h, spc;
  fma.rn.f16x2 r,p,ulp,r;
}
{.reg.b32 spc, ulp, p;
  mov.b32 spc,0X25CF25CFU;
  mov.b32 ulp,0x94009400U;
  set.eq.f16x2.f16x2 p,h, spc;
  fma.rn.f16x2 r,p,ulp,r;
}
{.reg.b32 spc, ulp, p;
  mov.b32 spc,0XC13BC13BU;
  mov.b32 ulp,0x04000400U;
  set.eq.f16x2.f16x2 p,h, spc;
  fma.rn.f16x2 r,p,ulp,r;
}
{.reg.b32 spc, ulp, p;
  mov.b32 spc,0XC1EFC1EFU;
  mov.b32 ulp,0x02000200U;
  set.eq.f16x2.f16x2 p,h, spc;
  fma.rn.f16x2 r,p,ulp,r;
}
  mov.b32         %r49, r;  
}
	// end inline asm
	ld.global.u32 	%r52, [%rd24];
	// begin inline asm
	{mul.f16x2 %r450,%r52,%r49;
}
	// end inline asm
	bra.uni 	$L__BB2_3;
$L__BB2_2:
	mov.f64 	%fd1, 0d0000000000000000;
	// begin inline asm
	{  cvt.rn.f16.f64 %rs11, %fd1;}

	// end inline asm
	// begin inline asm
	{  mov.b32 %r450, {%rs11,%rs11};}

	// end inline asm
$L__BB2_3:
	shl.b32 	%r54, %r3, 2;
	mov.u32 	%r55, buffer;
	add.s32 	%r10, %r55, %r54;
	st.shared.u32 	[%r10], %r450;
	bar.sync 	0;
	setp.lt.u32 	%p2, %r451, 2;
	@%p2 bra 	$L__BB2_7;
$L__BB2_4:
	shr.u32 	%r12, %r451, 1;
	setp.ge.u32 	%p3, %r3, %r12;
	@%p3 bra 	$L__BB2_6;
	shl.b32 	%r59, %r12, 2;
	add.s32 	%r60, %r10, %r59;
	ld.shared.u32 	%r57, [%r10];
	ld.shared.u32 	%r58, [%r60];
	// begin inline asm
	{add.f16x2 %r56,%r57,%r58;
}
	// end inline asm
	st.shared.u32 	[%r10], %r56;
$L__BB2_6:
	bar.sync 	0;
	setp.gt.u32 	%p4, %r451, 3;
	mov.u32 	%r451, %r12;
	@%p4 bra 	$L__BB2_4;
$L__BB2_7:
	setp.ne.s32 	%p5, %r4, 0;
	@%p5 bra 	$L__BB2_9;
	mov.b32 	%r61, 0;
	// begin inline asm
	cvt.rn.f16.s32 %rs13, %r61;
	// end inline asm
	st.global.u16 	[%rd2], %rs13;
$L__BB2_9:
	bar.sync 	0;
	setp.ne.s32 	%p6, %r3, 0;
	@%p6 bra 	$L__BB2_11;
	ld.shared.u32 	%r62, [buffer];
	mov.b32 	{%rs15, %rs16}, %r62;
	// begin inline asm
	{add.f16 %rs14,%rs15,%rs16;
}
	// end inline asm
	// begin inline asm
	{ atom.add.noftz.f16 %rs17,[%rd17],%rs14; }

	// end inline asm
$L__BB2_11:
	setp.ge.s32 	%p7, %r4, %r1;
	bar.sync 	0;
	@%p7 bra 	$L__BB2_19;
	ld.global.u16 	%rs19, [%rd2];
	// begin inline asm
	{  mov.b32 %r63, {%rs19,%rs19};}

	// end inline asm
	// begin inline asm
	{.reg .f16 low,high;
 mov.b32 {low,high}, %r450;
 mov.b16 %rs20, low;}
	// end inline asm
	// begin inline asm
	{.reg .f16 low,high;
 mov.b32 {low,high}, %r63;
 mov.b16 %rs21, low;}
	// end inline asm
	// begin inline asm
	{  cvt.f32.f16 %f9, %rs20;}

	// end inline asm
	// begin inline asm
	{  cvt.f32.f16 %f10, %rs21;}

	// end inline asm
	// begin inline asm
	{rcp.approx.ftz.f32 %f11, %f10;
}
	// end inline asm
	mul.f32 	%f13, %f9, %f11;
	// begin inline asm
	{  cvt.rn.f16.f32 %rs199, %f13;}

	// end inline asm
	// begin inline asm
	{abs.f16 %rs25,%rs199;
}
	// end inline asm
	mov.b16 	%rs29, 143;
	// begin inline asm
	{ .reg .pred __$temp3;
  setp.lt.f16  __$temp3, %rs25, %rs29;
  selp.u16 %rs27, 1, 0, __$temp3;}
	// end inline asm
	setp.eq.s16 	%p8, %rs27, 0;
	@%p8 bra 	$L__BB2_15;
	mov.f32 	%f14, 0f00000000;
	// begin inline asm
	{  cvt.rn.f16.f32 %rs30, %f14;}

	// end inline asm
	// begin inline asm
	{ .reg .pred __$temp3;
  setp.lt.f16  __$temp3, %rs30, %rs25;
  selp.u16 %rs31, 1, 0, __$temp3;}
	// end inline asm
	setp.eq.s16 	%p9, %rs31, 0;
	@%p9 bra 	$L__BB2_15;
	neg.f32 	%f16, %f10;
	fma.rn.f32 	%f17, %f16, %f13, %f9;
	fma.rn.f32 	%f15, %f11, %f17, %f13;
	// begin inline asm
	{  cvt.rn.f16.f32 %rs199, %f15;}

	// end inline asm
$L__BB2_15:
	// begin inline asm
	{.reg .f16 low,high;
 mov.b32 {low,high}, %r450;
 mov.b16 %rs35, high;}
	// end inline asm
	// begin inline asm
	{.reg .f16 low,high;
 mov.b32 {low,high}, %r63;
 mov.b16 %rs36, high;}
	// end inline asm
	// begin inline asm
	{  cvt.f32.f16 %f18, %rs35;}

	// end inline asm
	// begin inline asm
	{  cvt.f32.f16 %f19, %rs36;}

	// end inline asm
	// begin inline asm
	{rcp.approx.ftz.f32 %f20, %f19;
}
	// end inline asm
	mul.f32 	%f22, %f18, %f20;
	// begin inline asm
	{  cvt.rn.f16.f32 %rs200, %f22;}

	// end inline asm
	// begin inline asm
	{abs.f16 %rs40,%rs200;
}
	// end inline asm
	mov.b16 	%rs44, 143;
	// begin inline asm
	{ .reg .pred __$temp3;
  setp.lt.f16  __$temp3, %rs40, %rs44;
  selp.u16 %rs42, 1, 0, __$temp3;}
	// end inline asm
	setp.eq.s16 	%p10, %rs42, 0;
	@%p10 bra 	$L__BB2_18;
	mov.f32 	%f23, 0f00000000;
	// begin inline asm
	{  cvt.rn.f16.f32 %rs45, %f23;}

	// end inline asm
	// begin inline asm
	{ .reg .pred __$temp3;
  setp.lt.f16  __$temp3, %rs45, %rs40;
  selp.u16 %rs46, 1, 0, __$temp3;}
	// end inline asm
	setp.eq.s16 	%p11, %rs46, 0;
	@%p11 bra 	$L__BB2_18;
	neg.f32 	%f25, %f19;
	fma.rn.f32 	%f26, %f25, %f22, %f18;
	fma.rn.f32 	%f24, %f20, %f26, %f22;
	// begin inline asm
	{  cvt.rn.f16.f32 %rs200, %f24;}

	// end inline asm
$L__BB2_18:
	// begin inline asm
	{  mov.b32 %r68, {%rs199,%rs200};}

	// end inline asm
	mul.wide.s32 	%rd27, %r4, 4;
	add.s64 	%rd28, %rd3, %rd27;
	st.global.u32 	[%rd28], %r68;
$L__BB2_19:
	setp.ne.s32 	%p12, %r4, 0;
	@%p12 bra 	$L__BB2_33;
	mov.f64 	%fd2, 0d0000000000000000;
	// begin inline asm
	{  cvt.rn.f16.f64 %rs52, %fd2;}

	// end inline asm
	// begin inline asm
	{  mov.b32 %r455, {%rs52,%rs52};}

	// end inline asm
	setp.lt.s32 	%p13, %r39, 2;
	@%p13 bra 	$L__BB2_33;
	add.s32 	%r71, %r1, -1;
	and.b32  	%r15, %r1, 15;
	setp.lt.u32 	%p14, %r71, 15;
	mov.b32 	%r456, 0;
	@%p14 bra 	$L__BB2_24;
	and.b32  	%r456, %r1, 1073741808;
	neg.s32 	%r452, %r456;
	add.s64 	%rd37, %rd3, 32;
	add.s64 	%rd36, %rd1, 32;
$L__BB2_23:
	.pragma "nounroll";
	ld.global.u32 	%r72, [%rd37+-32];
	// begin inline asm
	{.reg .f16 low,high;
 mov.b32 {low,high}, %r72;
 mov.b16 %rs54, low;}
	// end inline asm
	// begin inline asm
	{  mov.b32 %r73, {%rs52,%rs54};}

	// end inline asm
	// begin inline asm
	{add.f16x2 %r74,%r72,%r73;
}
	// end inline asm
	// begin inline asm
	{add.f16x2 %r77,%r74,%r455;
}
	// end inline asm
	st.global.u32 	[%rd36+-32], %r77;
	// begin inline asm
	{.reg .f16 low,high;
 mov.b32 {low,high}, %r74;
 mov.b16 %rs57, high;}
	// end inline asm
	// begin inline asm
	{  mov.b32 %r81, {%rs57,%rs57};}

	// end inline asm
	// begin inline asm
	{add.f16x2 %r82,%r455,%r81;
}
	// end inline asm
	ld.global.u32 	%r85, [%rd37+-28];
	// begin inline asm
	{.reg .f16 low,high;
 mov.b32 {low,high}, %r85;
 mov.b16 %rs59, low;}
	// end inline asm
	// begin inline asm
	{  mov.b32 %r86, {%rs52,%rs59};}

	// end inline asm
	// begin inline asm
	{add.f16x2 %r87,%r85,%r86;
}
	// end inline asm
	// begin inline asm
	{add.f16x2 %r90,%r87,%r82;
}
	// end inline asm
	st.global.u32 	[%rd36+-28], %r90;
	// begin inline asm
	{.reg .f16 low,high;
 mov.b32 {low,high}, %r87;
 mov.b16 %rs62, high;}
	// end inline asm
	// begin inline asm
	{  mov.b32 %r94, {%rs62,%rs62};}

	// end inline asm
	// begin inline asm
	{add.f16x2 %r95,%r82,%r94;
}
	// end inline asm
	ld.global.u32 	%r98, [%rd37+-24];
	// begin inline asm
	{.reg .f16 low,high;
 mov.b32 {low,high}, %r98;
 mov.b16 %rs64, low;}
	// end inline asm
	// begin inline asm
	{  mov.b32 %r99, {%rs52,%rs64};}

	// end inline asm
	// begin inline asm
	{add.f16x2 %r100,%r98,%r99;
}
	// end inline asm
	// begin inline asm
	{add.f16x2 %r103,%r100,%r95;
}
	// end inline asm
	st.global.u32 	[%rd36+-24], %r103;
	// begin inline asm
	{.reg .f16 low,high;
 mov.b32 {low,high}, %r100;
 mov.b16 %rs67, high;}
	// end inline asm
	// begin inline asm
	{  mov.b32 %r107, {%rs67,%rs67};}

	// end inline asm
	// begin inline asm
	{add.f16x2 %r108,%r95,%r107;
}
	// end inline asm
	ld.global.u32 	%r111, [%rd37+-20];
	// begin inline asm
	{.reg .f16 low,high;
 mov.b32 {low,high}, %r111;
 mov.b16 %rs69, low;}
	// end inline asm
	// begin inline asm
	{  mov.b32 %r112, {%rs52,%rs69};}

	// end inline asm
	// begin inline asm
	{add.f16x2 %r113,%r111,%r112;
}
	// end inline asm
	// begin inline asm
	{add.f16x2 %r116,%r113,%r108;
}
	// end inline asm
	st.global.u32 	[%rd36+-20], %r116;
	// begin inline asm
	{.reg .f16 low,high;
 mov.b32 {low,high}, %r113;
 mov.b16 %rs72, high;}
	// end inline asm
	// begin inline asm
	{  mov.b32 %r120, {%rs72,%rs72};}

	// end inline asm
	// begin inline asm
	{add.f16x2 %r121,%r108,%r120;
}
	// end inline asm
	ld.global.u32 	%r124, [%rd37+-16];
	// begin inline asm
	{.reg .f16 low,high;
 mov.b32 {low,high}, %r124;
 mov.b16 %rs74, low;}
	// end inline asm
	// begin inline asm
	{  mov.b32 %r125, {%rs52,%rs74};}

	// end inline asm
	// begin inline asm
	{add.f16x2 %r126,%r124,%r125;
}
	// end inline asm
	// begin inline asm
	{add.f16x2 %r129,%r126,%r121;
}
	// end inline asm
	st.global.u32 	[%rd36+-16], %r129;
	// begin inline asm
	{.reg .f16 low,high;
 mov.b32 {low,high}, %r126;
 mov.b16 %rs77, high;}
	// end inline asm
	// begin inline asm
	{  mov.b32 %r133, {%rs77,%rs77};}

	// end inline asm
	// begin inline asm
	{add.f16x2 %r134,%r121,%r133;
}
	// end inline asm
	ld.global.u32 	%r137, [%rd37+-12];
	// begin inline asm
	{.reg .f16 low,high;
 mov.b32 {low,high}, %r137;
 mov.b16 %rs79, low;}
	// end inline asm
	// begin inline asm
	{  mov.b32 %r138, {%rs52,%rs79};}

	// end inline asm
	// begin inline asm
	{add.f16x2 %r139,%r137,%r138;
}
	// end inline asm
	// begin inline asm
	{add.f16x2 %r142,%r139,%r134;
}
	// end inline asm
	st.global.u32 	[%rd36+-12], %r142;
	// begin inline asm
	{.reg .f16 low,high;
 mov.b32 {low,high}, %r139;
 mov.b16 %rs82, high;}
	// end inline asm
	// begin inline asm
	{  mov.b32 %r146, {%rs82,%rs82};}

	// end inline asm
	// begin inline asm
	{add.f16x2 %r147,%r134,%r146;
}
	// end inline asm
	ld.global.u32 	%r150, [%rd37+-8];
	// begin inline asm
	{.reg .f16 low,high;
 mov.b32 {low,high}, %r150;
 mov.b16 %rs84, low;}
	// end inline asm
	// begin inline asm
	{  mov.b32 %r151, {%rs52,%rs84};}

	// end inline asm
	// begin inline asm
	{add.f16x2 %r152,%r150,%r151;
}
	// end inline asm
	// begin inline asm
	{add.f16x2 %r155,%r152,%r147;
}
	// end inline asm
	st.global.u32 	[%rd36+-8], %r155;
	// begin inline asm
	{.reg .f16 low,high;
 mov.b32 {low,high}, %r152;
 mov.b16 %rs87, high;}
	// end inline asm
	// begin inline asm
	{  mov.b32 %r159, {%rs87,%rs87};}

	// end inline asm
	// begin inline asm
	{add.f16x2 %r160,%r147,%r159;
}
	// end inline asm
	ld.global.u32 	%r163, [%rd37+-4];
	// begin inline asm
	{.reg .f16 low,high;
 mov.b32 {low,high}, %r163;
 mov.b16 %rs89, low;}
	// end inline asm
	// begin inline asm
	{  mov.b32 %r164, {%rs52,%rs89};}

	// end inline asm
	// begin inline asm
	{add.f16x2 %r165,%r163,%r164;
}
	// end inline asm
	// begin inline asm
	{add.f16x2 %r168,%r165,%r160;
}
	// end inline asm
	st.global.u32 	[%rd36+-4], %r168;
	// begin inline asm
	{.reg .f16 low,high;
 mov.b32 {low,high}, %r165;
 mov.b16 %rs92, high;}
	// end inline asm
	// begin inline asm
	{  mov.b32 %r172, {%rs92,%rs92};}

	// end inline asm
	// begin inline asm
	{add.f16x2 %r173,%r160,%r172;
}
	// end inline asm
	ld.global.u32 	%r176, [%rd37];
	// begin inline asm
	{.reg .f16 low,high;
 mov.b32 {low,high}, %r176;
 mov.b16 %rs94, low;}
	// end inline asm
	// begin inline asm
	{  mov.b32 %r177, {%rs52,%rs94};}

	// end inline asm
	// begin inline asm
	{add.f16x2 %r178,%r176,%r177;
}
	// end inline asm
	// begin inline asm
	{add.f16x2 %r181,%r178,%r173;
}
	// end inline asm
	st.global.u32 	[%rd36], %r181;
	// begin inline asm
	{.reg .f16 low,high;
 mov.b32 {low,high}, %r178;
 mov.b16 %rs97, high;}
	// end inline asm
	// begin inline asm
	{  mov.b32 %r185, {%rs97,%rs97};}

	// end inline asm
	// begin inline asm
	{add.f16x2 %r186,%r173,%r185;
}
	// end inline asm
	ld.global.u32 	%r189, [%rd37+4];
	// begin inline asm
	{.reg .f16 low,high;
 mov.b32 {low,high}, %r189;
 mov.b16 %rs99, low;}
	// end inline asm
	// begin inline asm
	{  mov.b32 %r190, {%rs52,%rs99};}

	// end inline asm
	// begin inline asm
	{add.f16x2 %r191,%r189,%r190;
}
	// end inline asm
	// begin inline asm
	{add.f16x2 %r194,%r191,%r186;
}
	// end inline asm
	st.global.u32 	[%rd36+4], %r194;
	// begin inline asm
	{.reg .f16 low,high;
 mov.b32 {low,high}, %r191;
 mov.b16 %rs102, high;}
	// end inline asm
	// begin inline asm
	{  mov.b32 %r198, {%rs102,%rs102};}

	// end inline asm
	// begin inline asm
	{add.f16x2 %r199,%r186,%r198;
}
	// end inline asm
	ld.global.u32 	%r202, [%rd37+8];
	// begin inline asm
	{.reg .f16 low,high;
 mov.b32 {low,high}, %r202;
 mov.b16 %rs104, low;}
	// end inline asm
	// begin inline asm
	{  mov.b32 %r203, {%rs52,%rs104};}

	// end inline asm
	// begin inline asm
	{add.f16x2 %r204,%r202,%r203;
}
	// end inline asm
	// begin inline asm
	{add.f16x2 %r207,%r204,%r199;
}
	// end inline asm
	st.global.u32 	[%rd36+8], %r207;
	// begin inline asm
	{.reg .f16 low,high;
 mov.b32 {low,high}, %r204;
 mov.b16 %rs107, high;}
	// end inline asm
	// begin inline asm
	{  mov.b32 %r211, {%rs107,%rs107};}

	// end inline asm
	// begin inline asm
	{add.f16x2 %r212,%r199,%r211;
}
	// end inline asm
	ld.global.u32 	%r215, [%rd37+12];
	// begin inline asm
	{.reg .f16 low,high;
 mov.b32 {low,high}, %r215;
 mov.b16 %rs109, low;}
	// end inline asm
	// begin inline asm
	{  mov.b32 %r216, {%rs52,%rs109};}

	// end inline asm
	// begin inline asm
	{add.f16x2 %r217,%r215,%r216;
}
	// end inline asm
	// begin inline asm
	{add.f16x2 %r220,%r217,%r212;
}
	// end inline asm
	st.global.u32 	[%rd36+12], %r220;
	// begin inline asm
	{.reg .f16 low,high;
 mov.b32 {low,high}, %r217;
 mov.b16 %rs112, high;}
	// end inline asm
	// begin inline asm
	{  mov.b32 %r224, {%rs112,%rs112};}

	// end inline asm
	// begin inline asm
	{add.f16x2 %r225,%r212,%r224;
}
	// end inline asm
	ld.global.u32 	%r228, [%rd37+16];
	// begin inline asm
	{.reg .f16 low,high;
 mov.b32 {low,high}, %r228;
 mov.b16 %rs114, low;}
	// end inline asm
	// begin inline asm
	{  mov.b32 %r229, {%rs52,%rs114};}

	// end inline asm
	// begin inline asm
	{add.f16x2 %r230,%r228,%r229;
}
	// end inline asm
	// begin inline asm
	{add.f16x2 %r233,%r230,%r225;
}
	// end inline asm
	st.global.u32 	[%rd36+16], %r233;
	// begin inline asm
	{.reg .f16 low,high;
 mov.b32 {low,high}, %r230;
 mov.b16 %rs117, high;}
	// end inline asm
	// begin inline asm
	{  mov.b32 %r237, {%rs117,%rs117};}

	// end inline asm
	// begin inline asm
	{add.f16x2 %r238,%r225,%r237;
}
	// end inline asm
	ld.global.u32 	%r241, [%rd37+20];
	// begin inline asm
	{.reg .f16 low,high;
 mov.b32 {low,high}, %r241;
 mov.b16 %rs119, low;}
	// end inline asm
	// begin inline asm
	{  mov.b32 %r242, {%rs52,%rs119};}

	// end inline asm
	// begin inline asm
	{add.f16x2 %r243,%r241,%r242;
}
	// end inline asm
	// begin inline asm
	{add.f16x2 %r246,%r243,%r238;
}
	// end inline asm
	st.global.u32 	[%rd36+20], %r246;
	// begin inline asm
	{.reg .f16 low,high;
 mov.b32 {low,high}, %r243;
 mov.b16 %rs122, high;}
	// end inline asm
	// begin inline asm
	{  mov.b32 %r250, {%rs122,%rs122};}

	// end inline asm
	// begin inline asm
	{add.f16x2 %r251,%r238,%r250;
}
	// end inline asm
	ld.global.u32 	%r254, [%rd37+24];
	// begin inline asm
	{.reg .f16 low,high;
 mov.b32 {low,high}, %r254;
 mov.b16 %rs124, low;}
	// end inline asm
	// begin inline asm
	{  mov.b32 %r255, {%rs52,%rs124};}

	// end inline asm
	// begin inline asm
	{add.f16x2 %r256,%r254,%r255;
}
	// end inline asm
	// begin inline asm
	{add.f16x2 %r259,%r256,%r251;
}
	// end inline asm
	st.global.u32 	[%rd36+24], %r259;
	// begin inline asm
	{.reg .f16 low,high;
 mov.b32 {low,high}, %r256;
 mov.b16 %rs127, high;}
	// end inline asm
	// begin inline asm
	{  mov.b32 %r263, {%rs127,%rs127};}

	// end inline asm
	// begin inline asm
	{add.f16x2 %r264,%r251,%r263;
}
	// end inline asm
	ld.global.u32 	%r267, [%rd37+28];
	// begin inline asm
	{.reg .f16 low,high;
 mov.b32 {low,high}, %r267;
 mov.b16 %rs129, low;}
	// end inline asm
	// begin inline asm
	{  mov.b32 %r268, {%rs52,%rs129};}

	// end inline asm
	// begin inline asm
	{add.f16x2 %r269,%r267,%r268;
}
	// end inline asm
	// begin inline asm
	{add.f16x2 %r272,%r269,%r264;
}
	// end inline asm
	st.global.u32 	[%rd36+28], %r272;
	// begin inline asm
	{.reg .f16 low,high;
 mov.b32 {low,high}, %r269;
 mov.b16 %rs132, high;}
	// end inline asm
	// begin inline asm
	{  mov.b32 %r276, {%rs132,%rs132};}

	// end inline asm
	// begin inline asm
	{add.f16x2 %r455,%r264,%r276;
}
	// end inline asm
	add.s32 	%r452, %r452, 16;
	add.s64 	%rd37, %rd37, 64;
	add.s64 	%rd36, %rd36, 64;
	setp.ne.s32 	%p15, %r452, 0;
	@%p15 bra 	$L__BB2_23;
$L__BB2_24:
	setp.eq.s32 	%p16, %r15, 0;
	@%p16 bra 	$L__BB2_33;
	and.b32  	%r24, %r1, 7;
	setp.lt.u32 	%p17, %r15, 8;
	@%p17 bra 	$L__BB2_27;
	mul.wide.u32 	%rd29, %r456, 4;
	add.s64 	%rd30, %rd3, %rd29;
	ld.global.u32 	%r280, [%rd30];
	// begin inline asm
	{.reg .f16 low,high;
 mov.b32 {low,high}, %r280;
 mov.b16 %rs134, low;}
	// end inline asm
	// begin inline asm
	{  mov.b32 %r281, {%rs52,%rs134};}

	// end inline asm
	// begin inline asm
	{add.f16x2 %r282,%r280,%r281;
}
	// end inline asm
	// begin inline asm
	{add.f16x2 %r285,%r282,%r455;
}
	// end inline asm
	add.s64 	%rd31, %rd1, %rd29;
	st.global.u32 	[%rd31], %r285;
	// begin inline asm
	{.reg .f16 low,high;
 mov.b32 {low,high}, %r282;
 mov.b16 %rs137, high;}
	// end inline asm
	// begin inline asm
	{  mov.b32 %r289, {%rs137,%rs137};}

	// end inline asm
	// begin inline asm
	{add.f16x2 %r290,%r455,%r289;
}
	// end inline asm
	ld.global.u32 	%r293, [%rd30+4];
	// begin inline asm
	{.reg .f16 low,high;
 mov.b32 {low,high}, %r293;
 mov.b16 %rs139, low;}
	// end inline asm
	// begin inline asm
	{  mov.b32 %r294, {%rs52,%rs139};}

	// end inline asm
	// begin inline asm
	{add.f16x2 %r295,%r293,%r294;
}
	// end inline asm
	// begin inline asm
	{add.f16x2 %r298,%r295,%r290;
}
	// end inline asm
	st.global.u32 	[%rd31+4], %r298;
	// begin inline asm
	{.reg .f16 low,high;
 mov.b32 {low,high}, %r295;
 mov.b16 %rs142, high;}
	// end inline asm
	// begin inline asm
	{  mov.b32 %r302, {%rs142,%rs142};}

	// end inline asm
	// begin inline asm
	{add.f16x2 %r303,%r290,%r302;
}
	// end inline asm
	ld.global.u32 	%r306, [%rd30+8];
	// begin inline asm
	{.reg .f16 low,high;
 mov.b32 {low,high}, %r306;
 mov.b16 %rs144, low;}
	// end inline asm
	// begin inline asm
	{  mov.b32 %r307, {%rs52,%rs144};}

	// end inline asm
	// begin inline asm
	{add.f16x2 %r308,%r306,%r307;
}
	// end inline asm
	// begin inline asm
	{add.f16x2 %r311,%r308,%r303;
}
	// end inline asm
	st.global.u32 	[%rd31+8], %r311;
	// begin inline asm
	{.reg .f16 low,high;
 mov.b32 {low,high}, %r308;
 mov.b16 %rs147, high;}
	// end inline asm
	// begin inline asm
	{  mov.b32 %r315, {%rs147,%rs147};}

	// end inline asm
	// begin inline asm
	{add.f16x2 %r316,%r303,%r315;
}
	// end inline asm
	ld.global.u32 	%r319, [%rd30+12];
	// begin inline asm
	{.reg .f16 low,high;
 mov.b32 {low,high}, %r319;
 mov.b16 %rs149, low;}
	// end inline asm
	// begin inline asm
	{  mov.b32 %r320, {%rs52,%rs149};}

	// end inline asm
	// begin inline asm
	{add.f16x2 %r321,%r319,%r320;
}
	// end inline asm
	// begin inline asm
	{add.f16x2 %r324,%r321,%r316;
}
	// end inline asm
	st.global.u32 	[%rd31+12], %r324;
	// begin inline asm
	{.reg .f16 low,high;
 mov.b32 {low,high}, %r321;
 mov.b16 %rs152, high;}
	// end inline asm
	// begin inline asm
	{  mov.b32 %r328, {%rs152,%rs152};}

	// end inline asm
	// begin inline asm
	{add.f16x2 %r329,%r316,%r328;
}
	// end inline asm
	ld.global.u32 	%r332, [%rd30+16];
	// begin inline asm
	{.reg .f16 low,high;
 mov.b32 {low,high}, %r332;
 mov.b16 %rs154, low;}
	// end inline asm
	// begin inline asm
	{  mov.b32 %r333, {%rs52,%rs154};}

	// end inline asm
	// begin inline asm
	{add.f16x2 %r334,%r332,%r333;
}
	// end inline asm
	// begin inline asm
	{add.f16x2 %r337,%r334,%r329;
}
	// end inline asm
	st.global.u32 	[%rd31+16], %r337;
	// begin inline asm
	{.reg .f16 low,high;
 mov.b32 {low,high}, %r334;
 mov.b16 %rs157, high;}
	// end inline asm
	// begin inline asm
	{  mov.b32 %r341, {%rs157,%rs157};}

	// end inline asm
	// begin inline asm
	{add.f16x2 %r342,%r329,%r341;
}
	// end inline asm
	ld.global.u32 	%r345, [%rd30+20];
	// begin inline asm
	{.reg .f16 low,high;
 mov.b32 {low,high}, %r345;
 mov.b16 %rs159, low;}
	// end inline asm
	// begin inline asm
	{  mov.b32 %r346, {%rs52,%rs159};}

	// end inline asm
	// begin inline asm
	{add.f16x2 %r347,%r345,%r346;
}
	// end inline asm
	// begin inline asm
	{add.f16x2 %r350,%r347,%r342;
}
	// end inline asm
	st.global.u32 	[%rd31+20], %r350;
	// begin inline asm
	{.reg .f16 low,high;
 mov.b32 {low,high}, %r347;
 mov.b16 %rs162, high;}
	// end inline asm
	// begin inline asm
	{  mov.b32 %r354, {%rs162,%rs162};}

	// end inline asm
	// begin inline asm
	{add.f16x2 %r355,%r342,%r354;
}
	// end inline asm
	ld.global.u32 	%r358, [%rd30+24];
	// begin inline asm
	{.reg .f16 low,high;
 mov.b32 {low,high}, %r358;
 mov.b16 %rs164, low;}
	// end inline asm
	// begin inline asm
	{  mov.b32 %r359, {%rs52,%rs164};}

	// end inline asm
	// begin inline asm
	{add.f16x2 %r360,%r358,%r359;
}
	// end inline asm
	// begin inline asm
	{add.f16x2 %r363,%r360,%r355;
}
	// end inline asm
	st.global.u32 	[%rd31+24], %r363;
	// begin inline asm
	{.reg .f16 low,high;
 mov.b32 {low,high}, %r360;
 mov.b16 %rs167, high;}
	// end inline asm
	// begin inline asm
	{  mov.b32 %r367, {%rs167,%rs167};}

	// end inline asm
	// begin inline asm
	{add.f16x2 %r368,%r355,%r367;
}
	// end inline asm
	ld.global.u32 	%r371, [%rd30+28];
	// begin inline asm
	{.reg .f16 low,high;
 mov.b32 {low,high}, %r371;
 mov.b16 %rs169, low;}
	// end inline asm
	// begin inline asm
	{  mov.b32 %r372, {%rs52,%rs169};}

	// end inline asm
	// begin inline asm
	{add.f16x2 %r373,%r371,%r372;
}
	// end inline asm
	// begin inline asm
	{add.f16x2 %r376,%r373,%r368;
}
	// end inline asm
	st.global.u32 	[%rd31+28], %r376;
	// begin inline asm
	{.reg .f16 low,high;
 mov.b32 {low,high}, %r373;
 mov.b16 %rs172, high;}
	// end inline asm
	// begin inline asm
	{  mov.b32 %r380, {%rs172,%rs172};}

	// end inline asm
	// begin inline asm
	{add.f16x2 %r455,%r368,%r380;
}
	// end inline asm
	add.s32 	%r456, %r456, 8;
$L__BB2_27:
	setp.eq.s32 	%p18, %r24, 0;
	@%p18 bra 	$L__BB2_33;
	and.b32  	%r29, %r1, 3;
	setp.lt.u32 	%p19, %r24, 4;
	@%p19 bra 	$L__BB2_30;
	mul.wide.u32 	%rd32, %r456, 4;
	add.s64 	%rd33, %rd3, %rd32;
	ld.global.u32 	%r384, [%rd33];
	// begin inline asm
	{.reg .f16 low,high;
 mov.b32 {low,high}, %r384;
 mov.b16 %rs174, low;}
	// end inline asm
	// begin inline asm
	{  mov.b32 %r385, {%rs52,%rs174};}

	// end inline asm
	// begin inline asm
	{add.f16x2 %r386,%r384,%r385;
}
	// end inline asm
	// begin inline asm
	{add.f16x2 %r389,%r386,%r455;
}
	// end inline asm
	add.s64 	%rd34, %rd1, %rd32;
	st.global.u32 	[%rd34], %r389;
	// begin inline asm
	{.reg .f16 low,high;
 mov.b32 {low,high}, %r386;
 mov.b16 %rs177, high;}
	// end inline asm
	// begin inline asm
	{  mov.b32 %r393, {%rs177,%rs177};}

	// end inline asm
	// begin inline asm
	{add.f16x2 %r394,%r455,%r393;
}
	// end inline asm
	ld.global.u32 	%r397, [%rd33+4];
	// begin inline asm
	{.reg .f16 low,high;
 mov.b32 {low,high}, %r397;
 mov.b16 %rs179, low;}
	// end inline asm
	// begin inline asm
	{  mov.b32 %r398, {%rs52,%rs179};}

	// end inline asm
	// begin inline asm
	{add.f16x2 %r399,%r397,%r398;
}
	// end inline asm
	// begin inline asm
	{add.f16x2 %r402,%r399,%r394;
}
	// end inline asm
	st.global.u32 	[%rd34+4], %r402;
	// begin inline asm
	{.reg .f16 low,high;
 mov.b32 {low,high}, %r399;
 mov.b16 %rs182, high;}
	// end inline asm
	// begin inline asm
	{  mov.b32 %r406, {%rs182,%rs182};}

	// end inline asm
	// begin inline asm
	{add.f16x2 %r407,%r394,%r406;
}
	// end inline asm
	ld.global.u32 	%r410, [%rd33+8];
	// begin inline asm
	{.reg .f16 low,high;
 mov.b32 {low,high}, %r410;
 mov.b16 %rs184, low;}
	// end inline asm
	// begin inline asm
	{  mov.b32 %r411, {%rs52,%rs184};}

	// end inline asm
	// begin inline asm
	{add.f16x2 %r412,%r410,%r411;
}
	// end inline asm
	// begin inline asm
	{add.f16x2 %r415,%r412,%r407;
}
	// end inline asm
	st.global.u32 	[%rd34+8], %r415;
	// begin inline asm
	{.reg .f16 low,high;
 mov.b32 {low,high}, %r412;
 mov.b16 %rs187, high;}
	// end inline asm
	// begin inline asm
	{  mov.b32 %r419, {%rs187,%rs187};}

	// end inline asm
	// begin inline asm
	{add.f16x2 %r420,%r407,%r419;
}
	// end inline asm
	ld.global.u32 	%r423, [%rd33+12];
	// begin inline asm
	{.reg .f16 low,high;
 mov.b32 {low,high}, %r423;
 mov.b16 %rs189, low;}
	// end inline asm
	// begin inline asm
	{  mov.b32 %r424, {%rs52,%rs189};}

	// end inline asm
	// begin inline asm
	{add.f16x2 %r425,%r423,%r424;
}
	// end inline asm
	// begin inline asm
	{add.f16x2 %r428,%r425,%r420;
}
	// end inline asm
	st.global.u32 	[%rd34+12], %r428;
	// begin inline asm
	{.reg .f16 low,high;
 mov.b32 {low,high}, %r425;
 mov.b16 %rs192, high;}
	// end inline asm
	// begin inline asm
	{  mov.b32 %r432, {%rs192,%rs192};}

	// end inline asm
	// begin inline asm
	{add.f16x2 %r455,%r420,%r432;
}
	// end inline asm
	add.s32 	%r456, %r456, 4;
$L__BB2_30:
	setp.eq.s32 	%p20, %r29, 0;
	@%p20 bra 	$L__BB2_33;
	mul.wide.u32 	%rd35, %r456, 4;
	add.s64 	%rd39, %rd1, %rd35;
	add.s64 	%rd38, %rd3, %rd35;
	neg.s32 	%r460, %r29;
$L__BB2_32:
	.pragma "nounroll";
	ld.global.u32 	%r436, [%rd38];
	// begin inline asm
	{.reg .f16 low,high;
 mov.b32 {low,high}, %r436;
 mov.b16 %rs194, low;}
	// end inline asm
	// begin inline asm
	{  mov.b32 %r437, {%rs52,%rs194};}

	// end inline asm
	// begin inline asm
	{add.f16x2 %r438,%r436,%r437;
}
	// end inline asm
	// begin inline asm
	{add.f16x2 %r441,%r438,%r455;
}
	// end inline asm
	st.global.u32 	[%rd39], %r441;
	// begin inline asm
	{.reg .f16 low,high;
 mov.b32 {low,high}, %r438;
 mov.b16 %rs197, high;}
	// end inline asm
	// begin inline asm
	{  mov.b32 %r445, {%rs197,%rs197};}

	// end inline asm
	// begin inline asm
	{add.f16x2 %r455,%r455,%r445;
}
	// end inline asm
	add.s64 	%rd39, %rd39, 4;
	add.s64 	%rd38, %rd38, 4;
	add.s32 	%r460, %r460, 1;
	setp.ne.s32 	%p21, %r460, 0;
	@%p21 bra 	$L__BB2_32;
$L__BB2_33:
	bar.sync 	0;
	ret;

}
	// .globl	_Z16resamplingKernelI6__halfEvP17curandStateXORWOWPT_S4_S4_S4_S4_S4_S4_i
.visible .entry _Z16resamplingKernelI6__halfEvP17curandStateXORWOWPT_S4_S4_S4_S4_S4_S4_i(
	.param .u64 .ptr .align 1 _Z16resamplingKernelI6__halfEvP17curandStateXORWOWPT_S4_S4_S4_S4_S4_S4_i_param_0,
	.param .u64 .ptr .align 1 _Z16resamplingKernelI6__halfEvP17curandStateXORWOWPT_S4_S4_S4_S4_S4_S4_i_param_1,
	.param .u64 .ptr .align 1 _Z16resamplingKernelI6__halfEvP17curandStateXORWOWPT_S4_S4_S4_S4_S4_S4_i_param_2,
	.param .u64 .ptr .align 1 _Z16resamplingKernelI6__halfEvP17curandStateXORWOWPT_S4_S4_S4_S4_S4_S4_i_param_3,
	.param .u64 .ptr .align 1 _Z16resamplingKernelI6__halfEvP17curandStateXORWOWPT_S4_S4_S4_S4_S4_S4_i_param_4,
	.param .u64 .ptr .align 1 _Z16resamplingKernelI6__halfEvP17curandStateXORWOWPT_S4_S4_S4_S4_S4_S4_i_param_5,
	.param .u64 .ptr .align 1 _Z16resamplingKernelI6__halfEvP17curandStateXORWOWPT_S4_S4_S4_S4_S4_S4_i_param_6,
	.param .u64 .ptr .align 1 _Z16resamplingKernelI6__halfEvP17curandStateXORWOWPT_S4_S4_S4_S4_S4_S4_i_param_7,
	.param .u32 _Z16resamplingKernelI6__halfEvP17curandStateXORWOWPT_S4_S4_S4_S4_S4_S4_i_param_8
)
{
	.reg .pred 	%p<23>;
	.reg .b16 	%rs<94>;
	.reg .b32 	%r<96>;
	.reg .b32 	%f<45>;
	.reg .b64 	%rd<36>;
	.reg .b64 	%fd<3>;

	ld.param.u64 	%rd5, [_Z16resamplingKernelI6__halfEvP17curandStateXORWOWPT_S4_S4_S4_S4_S4_S4_i_param_1];
	ld.param.u64 	%rd7, [_Z16resamplingKernelI6__halfEvP17curandStateXORWOWPT_S4_S4_S4_S4_S4_S4_i_param_3];
	ld.param.u64 	%rd8, [_Z16resamplingKernelI6__halfEvP17curandStateXORWOWPT_S4_S4_S4_S4_S4_S4_i_param_4];
	ld.param.u64 	%rd9, [_Z16resamplingKernelI6__halfEvP17curandStateXORWOWPT_S4_S4_S4_S4_S4_S4_i_param_5];
	ld.param.u64 	%rd10, [_Z16resamplingKernelI6__halfEvP17curandStateXORWOWPT_S4_S4_S4_S4_S4_S4_i_param_6];
	ld.param.u64 	%rd11, [_Z16resamplingKernelI6__halfEvP17curandStateXORWOWPT_S4_S4_S4_S4_S4_S4_i_param_7];
	ld.param.u32 	%r21, [_Z16resamplingKernelI6__halfEvP17curandStateXORWOWPT_S4_S4_S4_S4_S4_S4_i_param_8];
	cvta.to.global.u64 	%rd1, %rd11;
	cvta.to.global.u64 	%rd2, %rd10;
	mov.u32 	%r23, %ctaid.x;
	mov.u32 	%r24, %ntid.x;
	mov.u32 	%r25, %tid.x;
	mad.lo.s32 	%r1, %r23, %r24, %r25;
	shr.u32 	%r26, %r21, 31;
	add.s32 	%r27, %r21, %r26;
	shr.s32 	%r2, %r27, 1;
	mul.wide.s32 	%rd12, %r21, 2;
	add.s64 	%rd13, %rd2, %rd12;
	ld.global.u16 	%rs1, [%rd13+-2];
	// begin inline asm
	cvt.rn.f16.s32 %rs15, %r21;
	// end inline asm
	// begin inline asm
	{  cvt.f32.f16 %f13, %rs1;}

	// end inline asm
	// begin inline asm
	{  cvt.f32.f16 %f14, %rs15;}

	// end inline asm
	// begin inline asm
	{rcp.approx.ftz.f32 %f15, %f14;
}
	// end inline asm
	mul.f32 	%f17, %f13, %f15;
	// begin inline asm
	{  cvt.rn.f16.f32 %rs91, %f17;}

	// end inline asm
	// begin inline asm
	{abs.f16 %rs19,%rs91;
}
	// end inline asm
	mov.b16 	%rs23, 143;
	// begin inline asm
	{ .reg .pred __$temp3;
  setp.lt.f16  __$temp3, %rs19, %rs23;
  selp.u16 %rs21, 1, 0, __$temp3;}
	// end inline asm
	setp.eq.s16 	%p1, %rs21, 0;
	@%p1 bra 	$L__BB3_3;
	mov.f32 	%f18, 0f00000000;
	// begin inline asm
	{  cvt.rn.f16.f32 %rs24, %f18;}

	// end inline asm
	// begin inline asm
	{ .reg .pred __$temp3;
  setp.lt.f16  __$temp3, %rs24, %rs19;
  selp.u16 %rs25, 1, 0, __$temp3;}
	// end inline asm
	setp.eq.s16 	%p2, %rs25, 0;
	@%p2 bra 	$L__BB3_3;
	neg.f32 	%f20, %f14;
	fma.rn.f32 	%f21, %f20, %f17, %f13;
	fma.rn.f32 	%f19, %f15, %f21, %f17;
	// begin inline asm
	{  cvt.rn.f16.f32 %rs91, %f19;}

	// end inline asm
$L__BB3_3:
	// begin inline asm
	{  mov.b32 %r28, {%rs1,%rs1};}

	// end inline asm
	// begin inline asm
	{  mov.b32 %r29, {%rs15,%rs15};}

	// end inline asm
	// begin inline asm
	{.reg .f16 low,high;
 mov.b32 {low,high}, %r28;
 mov.b16 %rs31, low;}
	// end inline asm
	// begin inline asm
	{.reg .f16 low,high;
 mov.b32 {low,high}, %r29;
 mov.b16 %rs32, low;}
	// end inline asm
	// begin inline asm
	{  cvt.f32.f16 %f22, %rs31;}

	// end inline asm
	// begin inline asm
	{  cvt.f32.f16 %f23, %rs32;}

	// end inline asm
	// begin inline asm
	{rcp.approx.ftz.f32 %f24, %f23;
}
	// end inline asm
	mul.f32 	%f26, %f22, %f24;
	// begin inline asm
	{  cvt.rn.f16.f32 %rs92, %f26;}

	// end inline asm
	// begin inline asm
	{abs.f16 %rs36,%rs92;
}
	// end inline asm
	mov.b16 	%rs40, 143;
	// begin inline asm
	{ .reg .pred __$temp3;
  setp.lt.f16  __$temp3, %rs36, %rs40;
  selp.u16 %rs38, 1, 0, __$temp3;}
	// end inline asm
	setp.eq.s16 	%p3, %rs38, 0;
	@%p3 bra 	$L__BB3_6;
	mov.f32 	%f27, 0f00000000;
	// begin inline asm
	{  cvt.rn.f16.f32 %rs41, %f27;}

	// end inline asm
	// begin inline asm
	{ .reg .pred __$temp3;
  setp.lt.f16  __$temp3, %rs41, %rs36;
  selp.u16 %rs42, 1, 0, __$temp3;}
	// end inline asm
	setp.eq.s16 	%p4, %rs42, 0;
	@%p4 bra 	$L__BB3_6;
	neg.f32 	%f29, %f23;
	fma.rn.f32 	%f30, %f29, %f26, %f22;
	fma.rn.f32 	%f28, %f24, %f30, %f26;
	// begin inline asm
	{  cvt.rn.f16.f32 %rs92, %f28;}

	// end inline asm
$L__BB3_6:
	// begin inline asm
	{.reg .f16 low,high;
 mov.b32 {low,high}, %r28;
 mov.b16 %rs46, high;}
	// end inline asm
	// begin inline asm
	{.reg .f16 low,high;
 mov.b32 {low,high}, %r29;
 mov.b16 %rs47, high;}
	// end inline asm
	// begin inline asm
	{  cvt.f32.f16 %f31, %rs46;}

	// end inline asm
	// begin inline asm
	{  cvt.f32.f16 %f32, %rs47;}

	// end inline asm
	// begin inline asm
	{rcp.approx.ftz.f32 %f33, %f32;
}
	// end inline asm
	mul.f32 	%f35, %f31, %f33;
	// begin inline asm
	{  cvt.rn.f16.f32 %rs93, %f35;}

	// end inline asm
	// begin inline asm
	{abs.f16 %rs51,%rs93;
}
	// end inline asm
	mov.b16 	%rs55, 143;
	// begin inline asm
	{ .reg .pred __$temp3;
  setp.lt.f16  __$temp3, %rs51, %rs55;
  selp.u16 %rs53, 1, 0, __$temp3;}
	// end inline asm
	setp.eq.s16 	%p5, %rs53, 0;
	@%p5 bra 	$L__BB3_9;
	mov.f32 	%f36, 0f00000000;
	// begin inline asm
	{  cvt.rn.f16.f32 %rs56, %f36;}

	// end inline asm
	// begin inline asm
	{ .reg .pred __$temp3;
  setp.lt.f16  __$temp3, %rs56, %rs51;
  selp.u16 %rs57, 1, 0, __$temp3;}
	// end inline asm
	setp.eq.s16 	%p6, %rs57, 0;
	@%p6 bra 	$L__BB3_9;
	neg.f32 	%f38, %f32;
	fma.rn.f32 	%f39, %f38, %f35, %f31;
	fma.rn.f32 	%f37, %f33, %f39, %f35;
	// begin inline asm
	{  cvt.rn.f16.f32 %rs93, %f37;}

	// end inline asm
$L__BB3_9:
	// begin inline asm
	{  mov.b32 %r34, {%rs92,%rs93};}

	// end inline asm
	setp.ne.s32 	%p7, %r1, 0;
	@%p7 bra 	$L__BB3_11;
	ld.param.u64 	%rd34, [_Z16resamplingKernelI6__halfEvP17curandStateXORWOWPT_S4_S4_S4_S4_S4_S4_i_param_0];
	cvta.to.global.u64 	%rd14, %rd34;
	ld.global.v2.u32 	{%r36, %r37}, [%rd14];
	ld.global.v2.u32 	{%r38, %r39}, [%rd14+8];
	ld.global.v2.u32 	{%r40, %r41}, [%rd14+16];
	ld.global.v2.u32 	{%r42, %r43}, [%rd14+24];
	ld.global.f32 	%f40, [%rd14+32];
	ld.global.f64 	%fd2, [%rd14+40];
	shr.u32 	%r44, %r37, 2;
	xor.b32  	%r45, %r44, %r37;
	shl.b32 	%r46, %r41, 4;
	shl.b32 	%r47, %r45, 1;
	xor.b32  	%r48, %r46, %r47;
	xor.b32  	%r49, %r48, %r41;
	xor.b32  	%r50, %r49, %r45;
	add.s32 	%r51, %r36, 362437;
	add.s32 	%r52, %r50, %r51;
	cvt.rn.f32.u32 	%f41, %r52;
	fma.rn.f32 	%f42, %f41, 0f2F800000, 0f2F000000;
	cvt.f64.f32 	%fd1, %f42;
	// begin inline asm
	{  cvt.rn.f16.f64 %rs63, %fd1;}

	// end inline asm
	// begin inline asm
	{mul.f16 %rs64,%rs63,%rs91;
}
	// end inline asm
	// begin inline asm
	{add.f16 %rs67,%rs64,%rs91;
}
	// end inline asm
	// begin inline asm
	{  mov.b32 %r35, {%rs64,%rs67};}

	// end inline asm
	st.global.u32 	[%rd1], %r35;
	st.global.v2.u32 	[%rd14], {%r51, %r38};
	st.global.v2.u32 	[%rd14+8], {%r39, %r40};
	st.global.v2.u32 	[%rd14+16], {%r41, %r50};
	st.global.v2.u32 	[%rd14+24], {%r42, %r43};
	st.global.f32 	[%rd14+32], %f40;
	st.global.f64 	[%rd14+40], %fd2;
$L__BB3_11:
	bar.sync 	0;
	setp.eq.s32 	%p8, %r1, 0;
	setp.ge.s32 	%p9, %r1, %r2;
	mul.wide.s32 	%rd15, %r1, 4;
	add.s64 	%rd3, %rd1, %rd15;
	or.pred  	%p10, %p8, %p9;
	@%p10 bra 	$L__BB3_13;
	shl.b32 	%r53, %r1, 1;
	// begin inline asm
	cvt.rn.f16.s32 %rs72, %r53;
	// end inline asm
	or.b32  	%r54, %r53, 1;
	// begin inline asm
	cvt.rn.f16.s32 %rs73, %r54;
	// end inline asm
	// begin inline asm
	{  mov.b32 %r55, {%rs72,%rs73};}

	// end inline asm
	ld.global.u32 	%r57, [%rd1];
	// begin inline asm
	{.reg .f16 low,high;
  mov.b32 {low,high}, %r57;
  mov.b32 %r56, {low,low};}

	// end inline asm
	// begin inline asm
	{mul.f16x2 %r58,%r55,%r34;
}
	// end inline asm
	// begin inline asm
	{add.f16x2 %r61,%r56,%r58;
}
	// end inline asm
	st.global.u32 	[%rd3], %r61;
$L__BB3_13:
	setp.ge.s32 	%p11, %r1, %r2;
	@%p11 bra 	$L__BB3_15;
	// begin inline asm
	{.reg.b16         hl, hu;         
 .reg.b32         fl, fu;         
  mov.b32         {hl, hu}, %r29;   
  cvt.f32.f16     fl, hl;         
  cvt.f32.f16     fu, hu;         
  rcp.approx.ftz.f32   fl, fl;     
  rcp.approx.ftz.f32   fu, fu;     
  cvt.rn.f16.f32      hl, fl;     
  cvt.rn.f16.f32      hu, fu;     
  mov.b32         %r64, {hl, hu};   
}
	// end inline asm
	cvta.to.global.u64 	%rd16, %rd9;
	add.s64 	%rd18, %rd16, %rd15;
	st.global.u32 	[%rd18], %r64;
$L__BB3_15:
	setp.ge.s32 	%p12, %r1, %r2;
	bar.sync 	0;
	@%p12 bra 	$L__BB3_24;
	ld.global.u32 	%r6, [%rd3];
	setp.lt.s32 	%p13, %r21, 1;
	mov.b32 	%r92, -1;
	mov.u32 	%r93, %r92;
	@%p13 bra 	$L__BB3_23;
	mov.b32 	%r93, -1;
	// begin inline asm
	cvt.rn.f16.s32 %rs76, %r93;
	// end inline asm
	// begin inline asm
	{  mov.b32 %r68, {%rs76,%rs76};}

	// end inline asm
	mov.b32 	%r89, 0;
	mov.u32 	%r92, %r93;
$L__BB3_18:
	mul.wide.u32 	%rd19, %r89, 2;
	add.s64 	%rd20, %rd2, %rd19;
	ld.global.u16 	%rs78, [%rd20];
	// begin inline asm
	{  mov.b32 %r71, {%rs78,%rs78};}

	// end inline asm
	// begin inline asm
	{ set.ge.f16x2.f16x2 %r72,%r71,%r6;
}
	// end inline asm
	cvt.rn.f32.s32 	%f43, %r92;
	cvt.rn.f32.s32 	%f44, %r93;
	// begin inline asm
	{ cvt.rn.f16x2.f32 %r75, %f44, %f43; }

	// end inline asm
	// begin inline asm
	{ set.eq.f16x2.f16x2 %r76,%r68,%r75;
}
	// end inline asm
	// begin inline asm
	{ set.ne.u32.f16x2 %r79,%r68,%r75;
}
	// end inline asm
	// begin inline asm
	{.reg .f16 low,high;
 mov.b32 {low,high}, %r76;
 mov.b16 %rs79, low;}
	// end inline asm
	and.b16  	%rs80, %rs79, 32767;
	setp.eq.s16 	%p14, %rs80, 0;
	@%p14 bra 	$L__BB3_20;
	// begin inline asm
	{.reg .f16 low,high;
 mov.b32 {low,high}, %r72;
 mov.b16 %rs81, low;}
	// end inline asm
	and.b16  	%rs82, %rs81, 32767;
	setp.eq.s16 	%p15, %rs82, 0;
	selp.b32 	%r92, %r92, %r89, %p15;
$L__BB3_20:
	// begin inline asm
	{.reg .f16 low,high;
 mov.b32 {low,high}, %r76;
 mov.b16 %rs83, high;}
	// end inline asm
	and.b16  	%rs84, %rs83, 32767;
	setp.eq.s16 	%p16, %rs84, 0;
	@%p16 bra 	$L__BB3_22;
	// begin inline asm
	{.reg .f16 low,high;
 mov.b32 {low,high}, %r72;
 mov.b16 %rs85, high;}
	// end inline asm
	and.b16  	%rs86, %rs85, 32767;
	setp.eq.s16 	%p17, %rs86, 0;
	selp.b32 	%r93, %r93, %r89, %p17;
$L__BB3_22:
	setp.ne.s32 	%p18, %r79, -1;
	add.s32 	%r89, %r89, 1;
	setp.lt.s32 	%p19, %r89, %r21;
	and.pred  	%p20, %p18, %p19;
	@%p20 bra 	$L__BB3_18;
$L__BB3_23:
	ld.param.u64 	%rd35, [_Z16resamplingKernelI6__halfEvP17curandStateXORWOWPT_S4_S4_S4_S4_S4_S4_i_param_2];
	cvta.to.global.u64 	%rd21, %rd35;
	cvta.to.global.u64 	%rd22, %rd5;
	add.s32 	%r86, %r21, -1;
	setp.eq.s32 	%p21, %r92, -1;
	selp.b32 	%r87, %r86, %r92, %p21;
	setp.eq.s32 	%p22, %r93, -1;
	selp.b32 	%r88, %r86, %r93, %p22;
	cvta.to.global.u64 	%rd23, %rd7;
	mul.wide.s32 	%rd24, %r1, 2;
	add.s64 	%rd25, %rd23, %rd24;
	mul.wide.s32 	%rd26, %r87, 2;
	add.s64 	%rd27, %rd22, %rd26;
	ld.global.u16 	%rs87, [%rd27];
	st.global.u16 	[%rd25], %rs87;
	cvta.to.global.u64 	%rd28, %rd8;
	add.s64 	%rd29, %rd28, %rd24;
	add.s64 	%rd30, %rd21, %rd26;
	ld.global.u16 	%rs88, [%rd30];
	st.global.u16 	[%rd29], %rs88;
	mul.wide.s32 	%rd31, %r88, 2;
	add.s64 	%rd32, %rd22, %rd31;
	ld.global.u16 	%rs89, [%rd32];
	st.global.u16 	[%rd25+2], %rs89;
	add.s64 	%rd33, %rd21, %rd31;
	ld.global.u16 	%rs90, [%rd33];
	st.global.u16 	[%rd29+2], %rs90;
$L__BB3_24:
	ret;

}
	// .globl	_Z17propagationKernelI6__halfEvP17curandStateXORWOWPT_S4_S4_S4_i
.visible .entry _Z17propagationKernelI6__halfEvP17curandStateXORWOWPT_S4_S4_S4_i(
	.param .u64 .ptr .align 1 _Z17propagationKernelI6__halfEvP17curandStateXORWOWPT_S4_S4_S4_i_param_0,
	.param .u64 .ptr .align 1 _Z17propagationKernelI6__halfEvP17curandStateXORWOWPT_S4_S4_S4_i_param_1,
	.param .u64 .ptr .align 1 _Z17propagationKernelI6__halfEvP17curandStateXORWOWPT_S4_S4_S4_i_param_2,
	.param .u64 .ptr .align 1 _Z17propagationKernelI6__halfEvP17curandStateXORWOWPT_S4_S4_S4_i_param_3,
	.param .u64 .ptr .align 1 _Z17propagationKernelI6__halfEvP17curandStateXORWOWPT_S4_S4_S4_i_param_4,
	.param .u32 _Z17propagationKernelI6__halfEvP17curandStateXORWOWPT_S4_S4_S4_i_param_5
)
{
	.reg .pred 	%p<10>;
	.reg .b16 	%rs<29>;
	.reg .b32 	%r<101>;
	.reg .b32 	%f<76>;
	.reg .b64 	%rd<20>;
	.reg .b64 	%fd<5>;

	ld.param.u64 	%rd6, [_Z17propagationKernelI6__halfEvP17curandStateXORWOWPT_S4_S4_S4_i_param_0];
	ld.param.u64 	%rd2, [_Z17propagationKernelI6__halfEvP17curandStateXORWOWPT_S4_S4_S4_i_param_1];
	ld.param.u64 	%rd3, [_Z17propagationKernelI6__halfEvP17curandStateXORWOWPT_S4_S4_S4_i_param_2];
	ld.param.u64 	%rd4, [_Z17propagationKernelI6__halfEvP17curandStateXORWOWPT_S4_S4_S4_i_param_3];
	ld.param.u64 	%rd5, [_Z17propagationKernelI6__halfEvP17curandStateXORWOWPT_S4_S4_S4_i_param_4];
	ld.param.u32 	%r37, [_Z17propagationKernelI6__halfEvP17curandStateXORWOWPT_S4_S4_S4_i_param_5];
	cvta.to.global.u64 	%rd7, %rd6;
	mov.u32 	%r38, %ntid.x;
	mov.u32 	%r39, %ctaid.x;
	mov.u32 	%r40, %tid.x;
	mad.lo.s32 	%r1, %r38, %r39, %r40;
	mul.wide.s32 	%rd8, %r1, 48;
	add.s64 	%rd1, %rd7, %rd8;
	ld.global.v2.u32 	{%r87, %r88}, [%rd1];
	ld.global.v2.u32 	{%r89, %r90}, [%rd1+8];
	ld.global.v2.u32 	{%r91, %r92}, [%rd1+16];
	ld.global.v2.u32 	{%r100, %r9}, [%rd1+24];
	ld.global.f32 	%f73, [%rd1+32];
	ld.global.f64 	%fd1, [%rd1+40];
	mov.f64 	%fd2, 0d4014000000000000;
	// begin inline asm
	{  cvt.rn.f16.f64 %rs6, %fd2;}

	// end inline asm
	mov.f64 	%fd3, 0d4000000000000000;
	// begin inline asm
	{  cvt.rn.f16.f64 %rs7, %fd3;}

	// end inline asm
	mov.f64 	%fd4, 0d3FF0000000000000;
	// begin inline asm
	{  cvt.rn.f16.f64 %rs8, %fd4;}

	// end inline asm
	setp.ge.s32 	%p1, %r1, %r37;
	@%p1 bra 	$L__BB4_6;
	cvta.to.global.u64 	%rd9, %rd4;
	mul.wide.s32 	%rd10, %r1, 2;
	add.s64 	%rd11, %rd9, %rd10;
	ld.global.u16 	%rs10, [%rd11];
	// begin inline asm
	{add.f16 %rs9,%rs10,%rs8;
}
	// end inline asm
	setp.eq.s32 	%p2, %r100, 1;
	mov.f32 	%f72, %f73;
	@%p2 bra 	$L__BB4_3;
	shr.u32 	%r41, %r88, 2;
	xor.b32  	%r42, %r41, %r88;
	shl.b32 	%r43, %r92, 4;
	shl.b32 	%r44, %r42, 1;
	xor.b32  	%r45, %r43, %r44;
	xor.b32  	%r46, %r45, %r92;
	xor.b32  	%r11, %r46, %r42;
	add.s32 	%r47, %r87, %r11;
	add.s32 	%r48, %r47, 362437;
	shr.u32 	%r49, %r89, 2;
	xor.b32  	%r50, %r49, %r89;
	shl.b32 	%r51, %r11, 4;
	shl.b32 	%r52, %r50, 1;
	xor.b32  	%r53, %r52, %r51;
	xor.b32  	%r54, %r53, %r50;
	xor.b32  	%r12, %r54, %r11;
	add.s32 	%r87, %r87, 724874;
	add.s32 	%r55, %r12, %r87;
	cvt.rn.f32.u32 	%f11, %r48;
	fma.rn.f32 	%f12, %f11, 0f2F800000, 0f2F000000;
	cvt.rn.f32.u32 	%f13, %r55;
	fma.rn.f32 	%f14, %f13, 0f30C90FDB, 0f30490FDB;
	setp.lt.f32 	%p3, %f12, 0f00800000;
	mul.f32 	%f15, %f12, 0f4B000000;
	selp.f32 	%f16, %f15, %f12, %p3;
	selp.f32 	%f17, 0fC1B80000, 0f00000000, %p3;
	mov.b32 	%r56, %f16;
	add.s32 	%r57, %r56, -1059760811;
	and.b32  	%r58, %r57, -8388608;
	sub.s32 	%r59, %r56, %r58;
	mov.b32 	%f18, %r59;
	cvt.rn.f32.s32 	%f19, %r58;
	fma.rn.f32 	%f20, %f19, 0f34000000, %f17;
	add.f32 	%f21, %f18, 0fBF800000;
	fma.rn.f32 	%f22, %f21, 0fBE055027, 0f3E1039F6;
	fma.rn.f32 	%f23, %f22, %f21, 0fBDF8CDCC;
	fma.rn.f32 	%f24, %f23, %f21, 0f3E0F2955;
	fma.rn.f32 	%f25, %f24, %f21, 0fBE2AD8B9;
	fma.rn.f32 	%f26, %f25, %f21, 0f3E4CED0B;
	fma.rn.f32 	%f27, %f26, %f21, 0fBE7FFF22;
	fma.rn.f32 	%f28, %f27, %f21, 0f3EAAAA78;
	fma.rn.f32 	%f29, %f28, %f21, 0fBF000000;
	mul.f32 	%f30, %f21, %f29;
	fma.rn.f32 	%f31, %f30, %f21, %f21;
	fma.rn.f32 	%f32, %f20, 0f3F317218, %f31;
	setp.gt.u32 	%p4, %r56, 2139095039;
	fma.rn.f32 	%f33, %f16, 0f7F800000, 0f7F800000;
	selp.f32 	%f34, %f33, %f32, %p4;
	setp.eq.f32 	%p5, %f16, 0f00000000;
	mul.f32 	%f35, %f34, 0fC0000000;
	selp.f32 	%f36, 0f7F800000, %f35, %p5;
	sqrt.rn.f32 	%f37, %f36;
	sin.approx.f32 	%f38, %f14;
	cos.approx.f32 	%f39, %f14;
	mul.f32 	%f72, %f37, %f38;
	mul.f32 	%f73, %f37, %f39;
	mov.u32 	%r88, %r90;
	mov.u32 	%r89, %r91;
	mov.u32 	%r90, %r92;
	mov.u32 	%r91, %r11;
	mov.u32 	%r92, %r12;
$L__BB4_3:
	setp.ne.s32 	%p6, %r100, 1;
	// begin inline asm
	{  cvt.rn.f16.f32 %rs12, %f72;}

	// end inline asm
	// begin inline asm
	{mul.f16 %rs13,%rs6,%rs12;
}
	// end inline asm
	// begin inline asm
	{add.f16 %rs16,%rs9,%rs13;
}
	// end inline asm
	cvta.to.global.u64 	%rd12, %rd2;
	add.s64 	%rd14, %rd12, %rd10;
	st.global.u16 	[%rd14], %rs16;
	cvta.to.global.u64 	%rd15, %rd5;
	add.s64 	%rd16, %rd15, %rd10;
	ld.global.u16 	%rs20, [%rd16];
	// begin inline asm
	{sub.f16 %rs19,%rs20,%rs7;
}
	// end inline asm
	mov.b32 	%r100, 0;
	mov.f32 	%f74, %f73;
	@%p6 bra 	$L__BB4_5;
	shr.u32 	%r62, %r88, 2;
	xor.b32  	%r63, %r62, %r88;
	shl.b32 	%r64, %r92, 4;
	shl.b32 	%r65, %r63, 1;
	xor.b32  	%r66, %r65, %r64;
	xor.b32  	%r67, %r66, %r63;
	xor.b32  	%r20, %r67, %r92;
	add.s32 	%r68, %r87, %r20;
	add.s32 	%r69, %r68, 362437;
	shr.u32 	%r70, %r89, 2;
	xor.b32  	%r71, %r70, %r89;
	shl.b32 	%r72, %r20, 4;
	shl.b32 	%r73, %r71, 1;
	xor.b32  	%r74, %r73, %r72;
	xor.b32  	%r75, %r74, %r71;
	xor.b32  	%r21, %r75, %r20;
	add.s32 	%r87, %r87, 724874;
	add.s32 	%r76, %r21, %r87;
	cvt.rn.f32.u32 	%f41, %r69;
	fma.rn.f32 	%f42, %f41, 0f2F800000, 0f2F000000;
	cvt.rn.f32.u32 	%f43, %r76;
	fma.rn.f32 	%f44, %f43, 0f30C90FDB, 0f30490FDB;
	setp.lt.f32 	%p7, %f42, 0f00800000;
	mul.f32 	%f45, %f42, 0f4B000000;
	selp.f32 	%f46, %f45, %f42, %p7;
	selp.f32 	%f47, 0fC1B80000, 0f00000000, %p7;
	mov.b32 	%r77, %f46;
	add.s32 	%r78, %r77, -1059760811;
	and.b32  	%r79, %r78, -8388608;
	sub.s32 	%r80, %r77, %r79;
	mov.b32 	%f48, %r80;
	cvt.rn.f32.s32 	%f49, %r79;
	fma.rn.f32 	%f50, %f49, 0f34000000, %f47;
	add.f32 	%f51, %f48, 0fBF800000;
	fma.rn.f32 	%f52, %f51, 0fBE055027, 0f3E1039F6;
	fma.rn.f32 	%f53, %f52, %f51, 0fBDF8CDCC;
	fma.rn.f32 	%f54, %f53, %f51, 0f3E0F2955;
	fma.rn.f32 	%f55, %f54, %f51, 0fBE2AD8B9;
	fma.rn.f32 	%f56, %f55, %f51, 0f3E4CED0B;
	fma.rn.f32 	%f57, %f56, %f51, 0fBE7FFF22;
	fma.rn.f32 	%f58, %f57, %f51, 0f3EAAAA78;
	fma.rn.f32 	%f59, %f58, %f51, 0fBF000000;
	mul.f32 	%f60, %f51, %f59;
	fma.rn.f32 	%f61, %f60, %f51, %f51;
	fma.rn.f32 	%f62, %f50, 0f3F317218, %f61;
	setp.gt.u32 	%p8, %r77, 2139095039;
	fma.rn.f32 	%f63, %f46, 0f7F800000, 0f7F800000;
	selp.f32 	%f64, %f63, %f62, %p8;
	setp.eq.f32 	%p9, %f46, 0f00000000;
	mul.f32 	%f65, %f64, 0fC0000000;
	selp.f32 	%f66, 0f7F800000, %f65, %p9;
	sqrt.rn.f32 	%f67, %f66;
	sin.approx.f32 	%f68, %f44;
	cos.approx.f32 	%f69, %f44;
	mul.f32 	%f74, %f67, %f68;
	mul.f32 	%f73, %f67, %f69;
	mov.b32 	%r100, 1;
	mov.u32 	%r88, %r90;
	mov.u32 	%r89, %r91;
	mov.u32 	%r90, %r92;
	mov.u32 	%r91, %r20;
	mov.u32 	%r92, %r21;
$L__BB4_5:
	// begin inline asm
	{  cvt.rn.f16.f32 %rs22, %f74;}

	// end inline asm
	// begin inline asm
	{mul.f16 %rs23,%rs7,%rs22;
}
	// end inline asm
	// begin inline asm
	{add.f16 %rs26,%rs19,%rs23;
}
	// end inline asm
	cvta.to.global.u64 	%rd17, %rd3;
	add.s64 	%rd19, %rd17, %rd10;
	st.global.u16 	[%rd19], %rs26;
$L__BB4_6:
	st.global.v2.u32 	[%rd1], {%r87, %r88};
	st.global.v2.u32 	[%rd1+8], {%r89, %r90};
	st.global.v2.u32 	[%rd1+16], {%r91, %r92};
	st.global.v2.u32 	[%rd1+24], {%r100, %r9};
	st.global.f32 	[%rd1+32], %f73;
	st.global.f64 	[%rd1+40], %fd1;
	ret;

}
	// .globl	_Z13findMaxKernelI6__halfEvPT_S2_i
.visible .entry _Z13findMaxKernelI6__halfEvPT_S2_i(
	.param .u64 .ptr .align 1 _Z13findMaxKernelI6__halfEvPT_S2_i_param_0,
	.param .u64 .ptr .align 1 _Z13findMaxKernelI6__halfEvPT_S2_i_param_1,
	.param .u32 _Z13findMaxKernelI6__halfEvPT_S2_i_param_2
)
{
	.reg .pred 	%p<46>;
	.reg .b16 	%rs<116>;
	.reg .b32 	%r<43>;
	.reg .b32 	%f<2>;
	.reg .b64 	%rd<22>;
	.reg .b64 	%fd<9>;

	ld.param.u64 	%rd8, [_Z13findMaxKernelI6__halfEvPT_S2_i_param_0];
	ld.param.u64 	%rd9, [_Z13findMaxKernelI6__halfEvPT_S2_i_param_1];
	ld.param.u32 	%r27, [_Z13findMaxKernelI6__halfEvPT_S2_i_param_2];
	cvta.to.global.u64 	%rd1, %rd9;
	mov.u32 	%r1, %ctaid.x;
	mov.u32 	%r36, %ntid.x;
	mov.u32 	%r3, %tid.x;
	mad.lo.s32 	%r4, %r1, %r36, %r3;
	setp.ge.s32 	%p1, %r4, %r27;
	mov.f64 	%fd8, 0dC059000000000000;
	@%p1 bra 	$L__BB5_2;
	cvta.to.global.u64 	%rd10, %rd8;
	mul.wide.s32 	%rd11, %r4, 2;
	add.s64 	%rd12, %rd10, %rd11;
	ld.global.u16 	%rs15, [%rd12];
	// begin inline asm
	{  cvt.f32.f16 %f1, %rs15;}

	// end inline asm
	cvt.f64.f32 	%fd8, %f1;
$L__BB5_2:
	shl.b32 	%r28, %r3, 3;
	mov.u32 	%r29, fmbuffer;
	add.s32 	%r5, %r29, %r28;
	st.shared.f64 	[%r5], %fd8;
	bar.sync 	0;
	setp.lt.u32 	%p2, %r36, 2;
	@%p2 bra 	$L__BB5_6;
$L__BB5_3:
	shr.u32 	%r7, %r36, 1;
	setp.ge.u32 	%p3, %r3, %r7;
	@%p3 bra 	$L__BB5_5;
	ld.shared.f64 	%fd4, [%r5];
	shl.b32 	%r30, %r7, 3;
	add.s32 	%r31, %r5, %r30;
	ld.shared.f64 	%fd5, [%r31];
	setp.gt.f64 	%p4, %fd4, %fd5;
	selp.f64 	%fd6, %fd4, %fd5, %p4;
	st.shared.f64 	[%r5], %fd6;
$L__BB5_5:
	bar.sync 	0;
	setp.gt.u32 	%p5, %r36, 3;
	mov.u32 	%r36, %r7;
	@%p5 bra 	$L__BB5_3;
$L__BB5_6:
	setp.ne.s32 	%p6, %r3, 0;
	@%p6 bra 	$L__BB5_8;
	ld.shared.f64 	%fd7, [fmbuffer];
	// begin inline asm
	{  cvt.rn.f16.f64 %rs16, %fd7;}

	// end inline asm
	mul.wide.u32 	%rd13, %r1, 2;
	add.s64 	%rd14, %rd1, %rd13;
	st.global.u16 	[%rd14], %rs16;
$L__BB5_8:
	bar.sync 	0;
	setp.ne.s32 	%p7, %r4, 0;
	@%p7 bra 	$L__BB5_24;
	mov.u32 	%r8, %nctaid.x;
	setp.lt.u32 	%p8, %r8, 2;
	@%p8 bra 	$L__BB5_24;
	ld.global.u16 	%rs115, [%rd1];
	add.s32 	%r9, %r8, -1;
	add.s32 	%r33, %r8, -2;
	and.b32  	%r10, %r9, 15;
	setp.lt.u32 	%p9, %r33, 15;
	mov.b32 	%r40, 1;
	@%p9 bra 	$L__BB5_14;
	and.b32  	%r35, %r9, -16;
	neg.s32 	%r38, %r35;
	add.s64 	%rd20, %rd1, 16;
	mov.b32 	%r37, 0;
$L__BB5_12:
	.pragma "nounroll";
	ld.global.u16 	%rs20, [%rd20+-14];
	// begin inline asm
	{ .reg .pred __$temp3;
  setp.gt.f16  __$temp3, %rs115, %rs20;
  selp.u16 %rs18, 1, 0, __$temp3;}
	// end inline asm
	setp.eq.s16 	%p10, %rs18, 0;
	selp.b16 	%rs22, %rs20, %rs115, %p10;
	ld.global.u16 	%rs23, [%rd20+-12];
	// begin inline asm
	{ .reg .pred __$temp3;
  setp.gt.f16  __$temp3, %rs22, %rs23;
  selp.u16 %rs21, 1, 0, __$temp3;}
	// end inline asm
	setp.eq.s16 	%p11, %rs21, 0;
	selp.b16 	%rs25, %rs23, %rs22, %p11;
	ld.global.u16 	%rs26, [%rd20+-10];
	// begin inline asm
	{ .reg .pred __$temp3;
  setp.gt.f16  __$temp3, %rs25, %rs26;
  selp.u16 %rs24, 1, 0, __$temp3;}
	// end inline asm
	setp.eq.s16 	%p12, %rs24, 0;
	selp.b16 	%rs28, %rs26, %rs25, %p12;
	ld.global.u16 	%rs29, [%rd20+-8];
	// begin inline asm
	{ .reg .pred __$temp3;
  setp.gt.f16  __$temp3, %rs28, %rs29;
  selp.u16 %rs27, 1, 0, __$temp3;}
	// end inline asm
	setp.eq.s16 	%p13, %rs27, 0;
	selp.b16 	%rs31, %rs29, %rs28, %p13;
	ld.global.u16 	%rs32, [%rd20+-6];
	// begin inline asm
	{ .reg .pred __$temp3;
  setp.gt.f16  __$temp3, %rs31, %rs32;
  selp.u16 %rs30, 1, 0, __$temp3;}
	// end inline asm
	setp.eq.s16 	%p14, %rs30, 0;
	selp.b16 	%rs34, %rs32, %rs31, %p14;
	ld.global.u16 	%rs35, [%rd20+-4];
	// begin inline asm
	{ .reg .pred __$temp3;
  setp.gt.f16  __$temp3, %rs34, %rs35;
  selp.u16 %rs33, 1, 0, __$temp3;}
	// end inline asm
	setp.eq.s16 	%p15, %rs33, 0;
	selp.b16 	%rs37, %rs35, %rs34, %p15;
	ld.global.u16 	%rs38, [%rd20+-2];
	// begin inline asm
	{ .reg .pred __$temp3;
  setp.gt.f16  __$temp3, %rs37, %rs38;
  selp.u16 %rs36, 1, 0, __$temp3;}
	// end inline asm
	setp.eq.s16 	%p16, %rs36, 0;
	selp.b16 	%rs40, %rs38, %rs37, %p16;
	ld.global.u16 	%rs41, [%rd20];
	// begin inline asm
	{ .reg .pred __$temp3;
  setp.gt.f16  __$temp3, %rs40, %rs41;
  selp.u16 %rs39, 1, 0, __$temp3;}
	// end inline asm
	setp.eq.s16 	%p17, %rs39, 0;
	selp.b16 	%rs43, %rs41, %rs40, %p17;
	ld.global.u16 	%rs44, [%rd20+2];
	// begin inline asm
	{ .reg .pred __$temp3;
  setp.gt.f16  __$temp3, %rs43, %rs44;
  selp.u16 %rs42, 1, 0, __$temp3;}
	// end inline asm
	setp.eq.s16 	%p18, %rs42, 0;
	selp.b16 	%rs46, %rs44, %rs43, %p18;
	ld.global.u16 	%rs47, [%rd20+4];
	// begin inline asm
	{ .reg .pred __$temp3;
  setp.gt.f16  __$temp3, %rs46, %rs47;
  selp.u16 %rs45, 1, 0, __$temp3;}
	// end inline asm
	setp.eq.s16 	%p19, %rs45, 0;
	selp.b16 	%rs49, %rs47, %rs46, %p19;
	ld.global.u16 	%rs50, [%rd20+6];
	// begin inline asm
	{ .reg .pred __$temp3;
  setp.gt.f16  __$temp3, %rs49, %rs50;
  selp.u16 %rs48, 1, 0, __$temp3;}
	// end inline asm
	setp.eq.s16 	%p20, %rs48, 0;
	selp.b16 	%rs52, %rs50, %rs49, %p20;
	ld.global.u16 	%rs53, [%rd20+8];
	// begin inline asm
	{ .reg .pred __$temp3;
  setp.gt.f16  __$temp3, %rs52, %rs53;
  selp.u16 %rs51, 1, 0, __$temp3;}
	// end inline asm
	setp.eq.s16 	%p21, %rs51, 0;
	selp.b16 	%rs55, %rs53, %rs52, %p21;
	ld.global.u16 	%rs56, [%rd20+10];
	// begin inline asm
	{ .reg .pred __$temp3;
  setp.gt.f16  __$temp3, %rs55, %rs56;
  selp.u16 %rs54, 1, 0, __$temp3;}
	// end inline asm
	setp.eq.s16 	%p22, %rs54, 0;
	selp.b16 	%rs58, %rs56, %rs55, %p22;
	ld.global.u16 	%rs59, [%rd20+12];
	// begin inline asm
	{ .reg .pred __$temp3;
  setp.gt.f16  __$temp3, %rs58, %rs59;
  selp.u16 %rs57, 1, 0, __$temp3;}
	// end inline asm
	setp.eq.s16 	%p23, %rs57, 0;
	selp.b16 	%rs61, %rs59, %rs58, %p23;
	ld.global.u16 	%rs62, [%rd20+14];
	// begin inline asm
	{ .reg .pred __$temp3;
  setp.gt.f16  __$temp3, %rs61, %rs62;
  selp.u16 %rs60, 1, 0, __$temp3;}
	// end inline asm
	setp.eq.s16 	%p24, %rs60, 0;
	selp.b16 	%rs64, %rs62, %rs61, %p24;
	ld.global.u16 	%rs65, [%rd20+16];
	// begin inline asm
	{ .reg .pred __$temp3;
  setp.gt.f16  __$temp3, %rs64, %rs65;
  selp.u16 %rs63, 1, 0, __$temp3;}
	// end inline asm
	setp.eq.s16 	%p25, %rs63, 0;
	selp.b16 	%rs115, %rs65, %rs64, %p25;
	add.s32 	%r38, %r38, 16;
	add.s32 	%r37, %r37, 16;
	add.s64 	%rd20, %rd20, 32;
	setp.ne.s32 	%p26, %r38, 0;
	@%p26 bra 	$L__BB5_12;
	add.s32 	%r40, %r37, 1;
$L__BB5_14:
	setp.eq.s32 	%p27, %r10, 0;
	@%p27 bra 	$L__BB5_23;
	and.b32  	%r18, %r9, 7;
	setp.lt.u32 	%p28, %r10, 8;
	@%p28 bra 	$L__BB5_17;
	mul.wide.u32 	%rd15, %r40, 2;
	add.s64 	%rd16, %rd1, %rd15;
	ld.global.u16 	%rs69, [%rd16];
	// begin inline asm
	{ .reg .pred __$temp3;
  setp.gt.f16  __$temp3, %rs115, %rs69;
  selp.u16 %rs67, 1, 0, __$temp3;}
	// end inline asm
	setp.eq.s16 	%p29, %rs67, 0;
	selp.b16 	%rs71, %rs69, %rs115, %p29;
	ld.global.u16 	%rs72, [%rd16+2];
	// begin inline asm
	{ .reg .pred __$temp3;
  setp.gt.f16  __$temp3, %rs71, %rs72;
  selp.u16 %rs70, 1, 0, __$temp3;}
	// end inline asm
	setp.eq.s16 	%p30, %rs70, 0;
	selp.b16 	%rs74, %rs72, %rs71, %p30;
	ld.global.u16 	%rs75, [%rd16+4];
	// begin inline asm
	{ .reg .pred __$temp3;
  setp.gt.f16  __$temp3, %rs74, %rs75;
  selp.u16 %rs73, 1, 0, __$temp3;}
	// end inline asm
	setp.eq.s16 	%p31, %rs73, 0;
	selp.b16 	%rs77, %rs75, %rs74, %p31;
	ld.global.u16 	%rs78, [%rd16+6];
	// begin inline asm
	{ .reg .pred __$temp3;
  setp.gt.f16  __$temp3, %rs77, %rs78;
  selp.u16 %rs76, 1, 0, __$temp3;}
	// end inline asm
	setp.eq.s16 	%p32, %rs76, 0;
	selp.b16 	%rs80, %rs78, %rs77, %p32;
	ld.global.u16 	%rs81, [%rd16+8];
	// begin inline asm
	{ .reg .pred __$temp3;
  setp.gt.f16  __$temp3, %rs80, %rs81;
  selp.u16 %rs79, 1, 0, __$temp3;}
	// end inline asm
	setp.eq.s16 	%p33, %rs79, 0;
	selp.b16 	%rs83, %rs81, %rs80, %p33;
	ld.global.u16 	%rs84, [%rd16+10];
	// begin inline asm
	{ .reg .pred __$temp3;
  setp.gt.f16  __$temp3, %rs83, %rs84;
  selp.u16 %rs82, 1, 0, __$temp3;}
	// end inline asm
	setp.eq.s16 	%p34, %rs82, 0;
	selp.b16 	%rs86, %rs84, %rs83, %p34;
	ld.global.u16 	%rs87, [%rd16+12];
	// begin inline asm
	{ .reg .pred __$temp3;
  setp.gt.f16  __$temp3, %rs86, %rs87;
  selp.u16 %rs85, 1, 0, __$temp3;}
	// end inline asm
	setp.eq.s16 	%p35, %rs85, 0;
	selp.b16 	%rs89, %rs87, %rs86, %p35;
	ld.global.u16 	%rs90, [%rd16+14];
	// begin inline asm
	{ .reg .pred __$temp3;
  setp.gt.f16  __$temp3, %rs89, %rs90;
  selp.u16 %rs88, 1, 0, __$temp3;}
	// end inline asm
	setp.eq.s16 	%p36, %rs88, 0;
	selp.b16 	%rs115, %rs90, %rs89, %p36;
	add.s32 	%r40, %r40, 8;
$L__BB5_17:
	setp.eq.s32 	%p37, %r18, 0;
	@%p37 bra 	$L__BB5_23;
	and.b32  	%r21, %r9, 3;
	setp.lt.u32 	%p38, %r18, 4;
	@%p38 bra 	$L__BB5_20;
	mul.wide.u32 	%rd17, %r40, 2;
	add.s64 	%rd18, %rd1, %rd17;
	ld.global.u16 	%rs94, [%rd18];
	// begin inline asm
	{ .reg .pred __$temp3;
  setp.gt.f16  __$temp3, %rs115, %rs94;
  selp.u16 %rs92, 1, 0, __$temp3;}
	// end inline asm
	setp.eq.s16 	%p39, %rs92, 0;
	selp.b16 	%rs96, %rs94, %rs115, %p39;
	ld.global.u16 	%rs97, [%rd18+2];
	// begin inline asm
	{ .reg .pred __$temp3;
  setp.gt.f16  __$temp3, %rs96, %rs97;
  selp.u16 %rs95, 1, 0, __$temp3;}
	// end inline asm
	setp.eq.s16 	%p40, %rs95, 0;
	selp.b16 	%rs99, %rs97, %rs96, %p40;
	ld.global.u16 	%rs100, [%rd18+4];
	// begin inline asm
	{ .reg .pred __$temp3;
  setp.gt.f16  __$temp3, %rs99, %rs100;
  selp.u16 %rs98, 1, 0, __$temp3;}
	// end inline asm
	setp.eq.s16 	%p41, %rs98, 0;
	selp.b16 	%rs102, %rs100, %rs99, %p41;
	ld.global.u16 	%rs103, [%rd18+6];
	// begin inline asm
	{ .reg .pred __$temp3;
  setp.gt.f16  __$temp3, %rs102, %rs103;
  selp.u16 %rs101, 1, 0, __$temp3;}
	// end inline asm
	setp.eq.s16 	%p42, %rs101, 0;
	selp.b16 	%rs115, %rs103, %rs102, %p42;
	add.s32 	%r40, %r40, 4;
$L__BB5_20:
	setp.eq.s32 	%p43, %r21, 0;
	@%p43 bra 	$L__BB5_23;
	mul.wide.u32 	%rd19, %r40, 2;
	add.s64 	%rd21, %rd1, %rd19;
	neg.s32 	%r42, %r21;
$L__BB5_22:
	.pragma "nounroll";
	ld.global.u16 	%rs106, [%rd21];
	// begin inline asm
	{ .reg .pred __$temp3;
  setp.gt.f16  __$temp3, %rs115, %rs106;
  selp.u16 %rs104, 1, 0, __$temp3;}
	// end inline asm
	setp.eq.s16 	%p44, %rs104, 0;
	selp.b16 	%rs115, %rs106, %rs115, %p44;
	add.s64 	%rd21, %rd21, 2;
	add.s32 	%r42, %r42, 1;
	setp.ne.s32 	%p45, %r42, 0;
	@%p45 bra 	$L__BB5_22;
$L__BB5_23:
	st.global.u16 	[%rd1], %rs115;
$L__BB5_24:
	bar.sync 	0;
	ret;

}
	// .globl	_Z17propagationKernelIfEvP17curandStateXORWOWPT_S3_S3_S3_i
.visible .entry _Z17propagationKernelIfEvP17curandStateXORWOWPT_S3_S3_S3_i(
	.param .u64 .ptr .align 1 _Z17propagationKernelIfEvP17curandStateXORWOWPT_S3_S3_S3_i_param_0,
	.param .u64 .ptr .align 1 _Z17propagationKernelIfEvP17curandStateXORWOWPT_S3_S3_S3_i_param_1,
	.param .u64 .ptr .align 1 _Z17propagationKernelIfEvP17curandStateXORWOWPT_S3_S3_S3_i_param_2,
	.param .u64 .ptr .align 1 _Z17propagationKernelIfEvP17curandStateXORWOWPT_S3_S3_S3_i_param_3,
	.param .u64 .ptr .align 1 _Z17propagationKernelIfEvP17curandStateXORWOWPT_S3_S3_S3_i_param_4,
	.param .u32 _Z17propagationKernelIfEvP17curandStateXORWOWPT_S3_S3_S3_i_param_5
)
{
	.reg .pred 	%p<10>;
	.reg .b32 	%r<101>;
	.reg .b32 	%f<80>;
	.reg .b64 	%rd<20>;
	.reg .b64 	%fd<2>;

	ld.param.u64 	%rd6, [_Z17propagationKernelIfEvP17curandStateXORWOWPT_S3_S3_S3_i_param_0];
	ld.param.u64 	%rd2, [_Z17propagationKernelIfEvP17curandStateXORWOWPT_S3_S3_S3_i_param_1];
	ld.param.u64 	%rd3, [_Z17propagationKernelIfEvP17curandStateXORWOWPT_S3_S3_S3_i_param_2];
	ld.param.u64 	%rd4, [_Z17propagationKernelIfEvP17curandStateXORWOWPT_S3_S3_S3_i_param_3];
	ld.param.u64 	%rd5, [_Z17propagationKernelIfEvP17curandStateXORWOWPT_S3_S3_S3_i_param_4];
	ld.param.u32 	%r37, [_Z17propagationKernelIfEvP17curandStateXORWOWPT_S3_S3_S3_i_param_5];
	cvta.to.global.u64 	%rd7, %rd6;
	mov.u32 	%r38, %ntid.x;
	mov.u32 	%r39, %ctaid.x;
	mov.u32 	%r40, %tid.x;
	mad.lo.s32 	%r1, %r38, %r39, %r40;
	mul.wide.s32 	%rd8, %r1, 48;
	add.s64 	%rd1, %rd7, %rd8;
	ld.global.v2.u32 	{%r93, %r92}, [%rd1];
	ld.global.v2.u32 	{%r91, %r97}, [%rd1+8];
	ld.global.v2.u32 	{%r96, %r95}, [%rd1+16];
	ld.global.v2.u32 	{%r94, %r9}, [%rd1+24];
	ld.global.f32 	%f77, [%rd1+32];
	ld.global.f64 	%fd1, [%rd1+40];
	setp.ge.s32 	%p1, %r1, %r37;
	@%p1 bra 	$L__BB6_6;
	cvta.to.global.u64 	%rd9, %rd4;
	mul.wide.s32 	%rd10, %r1, 4;
	add.s64 	%rd11, %rd9, %rd10;
	ld.global.f32 	%f2, [%rd11];
	setp.eq.s32 	%p2, %r94, 1;
	mov.u32 	%r81, %r95;
	mov.u32 	%r82, %r96;
	mov.u32 	%r83, %r97;
	mov.f32 	%f76, %f77;
	@%p2 bra 	$L__BB6_3;
	shr.u32 	%r41, %r92, 2;
	xor.b32  	%r42, %r41, %r92;
	shl.b32 	%r43, %r95, 4;
	shl.b32 	%r44, %r42, 1;
	xor.b32  	%r45, %r43, %r44;
	xor.b32  	%r46, %r45, %r95;
	xor.b32  	%r82, %r46, %r42;
	add.s32 	%r47, %r93, %r82;
	add.s32 	%r48, %r47, 362437;
	shr.u32 	%r49, %r91, 2;
	xor.b32  	%r50, %r49, %r91;
	shl.b32 	%r51, %r82, 4;
	shl.b32 	%r52, %r50, 1;
	xor.b32  	%r53, %r52, %r51;
	xor.b32  	%r54, %r53, %r50;
	xor.b32  	%r81, %r54, %r82;
	add.s32 	%r93, %r93, 724874;
	add.s32 	%r55, %r81, %r93;
	cvt.rn.f32.u32 	%f13, %r48;
	fma.rn.f32 	%f14, %f13, 0f2F800000, 0f2F000000;
	cvt.rn.f32.u32 	%f15, %r55;
	fma.rn.f32 	%f16, %f15, 0f30C90FDB, 0f30490FDB;
	setp.lt.f32 	%p3, %f14, 0f00800000;
	mul.f32 	%f17, %f14, 0f4B000000;
	selp.f32 	%f18, %f17, %f14, %p3;
	selp.f32 	%f19, 0fC1B80000, 0f00000000, %p3;
	mov.b32 	%r56, %f18;
	add.s32 	%r57, %r56, -1059760811;
	and.b32  	%r58, %r57, -8388608;
	sub.s32 	%r59, %r56, %r58;
	mov.b32 	%f20, %r59;
	cvt.rn.f32.s32 	%f21, %r58;
	fma.rn.f32 	%f22, %f21, 0f34000000, %f19;
	add.f32 	%f23, %f20, 0fBF800000;
	fma.rn.f32 	%f24, %f23, 0fBE055027, 0f3E1039F6;
	fma.rn.f32 	%f25, %f24, %f23, 0fBDF8CDCC;
	fma.rn.f32 	%f26, %f25, %f23, 0f3E0F2955;
	fma.rn.f32 	%f27, %f26, %f23, 0fBE2AD8B9;
	fma.rn.f32 	%f28, %f27, %f23, 0f3E4CED0B;
	fma.rn.f32 	%f29, %f28, %f23, 0fBE7FFF22;
	fma.rn.f32 	%f30, %f29, %f23, 0f3EAAAA78;
	fma.rn.f32 	%f31, %f30, %f23, 0fBF000000;
	mul.f32 	%f32, %f23, %f31;
	fma.rn.f32 	%f33, %f32, %f23, %f23;
	fma.rn.f32 	%f34, %f22, 0f3F317218, %f33;
	setp.gt.u32 	%p4, %r56, 2139095039;
	fma.rn.f32 	%f35, %f18, 0f7F800000, 0f7F800000;
	selp.f32 	%f36, %f35, %f34, %p4;
	setp.eq.f32 	%p5, %f18, 0f00000000;
	mul.f32 	%f37, %f36, 0fC0000000;
	selp.f32 	%f38, 0f7F800000, %f37, %p5;
	sqrt.rn.f32 	%f39, %f38;
	sin.approx.f32 	%f40, %f16;
	cos.approx.f32 	%f41, %f16;
	mul.f32 	%f76, %f39, %f40;
	mul.f32 	%f77, %f39, %f41;
	mov.u32 	%r83, %r95;
	mov.u32 	%r91, %r96;
	mov.u32 	%r92, %r97;
	mov.u32 	%r95, %r81;
	mov.u32 	%r96, %r82;
	mov.u32 	%r97, %r83;
$L__BB6_3:
	setp.ne.s32 	%p6, %r94, 1;
	add.f32 	%f42, %f2, 0f3F800000;
	fma.rn.f32 	%f43, %f76, 0f40A00000, %f42;
	cvta.to.global.u64 	%rd12, %rd2;
	add.s64 	%rd14, %rd12, %rd10;
	st.global.f32 	[%rd14], %f43;
	cvta.to.global.u64 	%rd15, %rd5;
	add.s64 	%rd16, %rd15, %rd10;
	ld.global.f32 	%f7, [%rd16];
	mov.b32 	%r94, 0;
	mov.f32 	%f78, %f77;
	@%p6 bra 	$L__BB6_5;
	shr.u32 	%r62, %r92, 2;
	xor.b32  	%r63, %r62, %r92;
	shl.b32 	%r64, %r81, 4;
	shl.b32 	%r65, %r63, 1;
	xor.b32  	%r66, %r64, %r65;
	xor.b32  	%r67, %r66, %r81;
	xor.b32  	%r96, %r67, %r63;
	add.s32 	%r68, %r93, %r96;
	add.s32 	%r69, %r68, 362437;
	shr.u32 	%r70, %r91, 2;
	xor.b32  	%r71, %r70, %r91;
	shl.b32 	%r72, %r96, 4;
	shl.b32 	%r73, %r71, 1;
	xor.b32  	%r74, %r73, %r72;
	xor.b32  	%r75, %r74, %r71;
	xor.b32  	%r95, %r75, %r96;
	add.s32 	%r93, %r93, 724874;
	add.s32 	%r76, %r95, %r93;
	cvt.rn.f32.u32 	%f44, %r69;
	fma.rn.f32 	%f45, %f44, 0f2F800000, 0f2F000000;
	cvt.rn.f32.u32 	%f46, %r76;
	fma.rn.f32 	%f47, %f46, 0f30C90FDB, 0f30490FDB;
	setp.lt.f32 	%p7, %f45, 0f00800000;
	mul.f32 	%f48, %f45, 0f4B000000;
	selp.f32 	%f49, %f48, %f45, %p7;
	selp.f32 	%f50, 0fC1B80000, 0f00000000, %p7;
	mov.b32 	%r77, %f49;
	add.s32 	%r78, %r77, -1059760811;
	and.b32  	%r79, %r78, -8388608;
	sub.s32 	%r80, %r77, %r79;
	mov.b32 	%f51, %r80;
	cvt.rn.f32.s32 	%f52, %r79;
	fma.rn.f32 	%f53, %f52, 0f34000000, %f50;
	add.f32 	%f54, %f51, 0fBF800000;
	fma.rn.f32 	%f55, %f54, 0fBE055027, 0f3E1039F6;
	fma.rn.f32 	%f56, %f55, %f54, 0fBDF8CDCC;
	fma.rn.f32 	%f57, %f56, %f54, 0f3E0F2955;
	fma.rn.f32 	%f58, %f57, %f54, 0fBE2AD8B9;
	fma.rn.f32 	%f59, %f58, %f54, 0f3E4CED0B;
	fma.rn.f32 	%f60, %f59, %f54, 0fBE7FFF22;
	fma.rn.f32 	%f61, %f60, %f54, 0f3EAAAA78;
	fma.rn.f32 	%f62, %f61, %f54, 0fBF000000;
	mul.f32 	%f63, %f54, %f62;
	fma.rn.f32 	%f64, %f63, %f54, %f54;
	fma.rn.f32 	%f65, %f53, 0f3F317218, %f64;
	setp.gt.u32 	%p8, %r77, 2139095039;
	fma.rn.f32 	%f66, %f49, 0f7F800000, 0f7F800000;
	selp.f32 	%f67, %f66, %f65, %p8;
	setp.eq.f32 	%p9, %f49, 0f00000000;
	mul.f32 	%f68, %f67, 0fC0000000;
	selp.f32 	%f69, 0f7F800000, %f68, %p9;
	sqrt.rn.f32 	%f70, %f69;
	sin.approx.f32 	%f71, %f47;
	cos.approx.f32 	%f72, %f47;
	mul.f32 	%f78, %f70, %f71;
	mul.f32 	%f77, %f70, %f72;
	mov.b32 	%r94, 1;
	mov.u32 	%r97, %r81;
	mov.u32 	%r91, %r82;
	mov.u32 	%r92, %r83;
$L__BB6_5:
	add.f32 	%f73, %f7, 0fC0000000;
	fma.rn.f32 	%f74, %f78, 0f40000000, %f73;
	cvta.to.global.u64 	%rd17, %rd3;
	add.s64 	%rd19, %rd17, %rd10;
	st.global.f32 	[%rd19], %f74;
$L__BB6_6:
	st.global.v2.u32 	[%rd1], {%r93, %r92};
	st.global.v2.u32 	[%rd1+8], {%r91, %r97};
	st.global.v2.u32 	[%rd1+16], {%r96, %r95};
	st.global.v2.u32 	[%rd1+24], {%r94, %r9};
	st.global.f32 	[%rd1+32], %f77;
	st.global.f64 	[%rd1+40], %fd1;
	ret;

}
	// .globl	_Z16likelihoodKernelIfEvPT_S1_iPiiS1_Phiiii
.visible .entry _Z16likelihoodKernelIfEvPT_S1_iPiiS1_Phiiii(
	.param .u64 .ptr .align 1 _Z16likelihoodKernelIfEvPT_S1_iPiiS1_Phiiii_param_0,
	.param .u64 .ptr .align 1 _Z16likelihoodKernelIfEvPT_S1_iPiiS1_Phiiii_param_1,
	.param .u32 _Z16likelihoodKernelIfEvPT_S1_iPiiS1_Phiiii_param_2,
	.param .u64 .ptr .align 1 _Z16likelihoodKernelIfEvPT_S1_iPiiS1_Phiiii_param_3,
	.param .u32 _Z16likelihoodKernelIfEvPT_S1_iPiiS1_Phiiii_param_4,
	.param .u64 .ptr .align 1 _Z16likelihoodKernelIfEvPT_S1_iPiiS1_Phiiii_param_5,
	.param .u64 .ptr .align 1 _Z16likelihoodKernelIfEvPT_S1_iPiiS1_Phiiii_param_6,
	.param .u32 _Z16likelihoodKernelIfEvPT_S1_iPiiS1_Phiiii_param_7,
	.param .u32 _Z16likelihoodKernelIfEvPT_S1_iPiiS1_Phiiii_param_8,
	.param .u32 _Z16likelihoodKernelIfEvPT_S1_iPiiS1_Phiiii_param_9,
	.param .u32 _Z16likelihoodKernelIfEvPT_S1_iPiiS1_Phiiii_param_10
)
{
	.reg .pred 	%p<6>;
	.reg .b32 	%r<35>;
	.reg .b32 	%f<20>;
	.reg .b64 	%rd<20>;

	ld.param.u64 	%rd2, [_Z16likelihoodKernelIfEvPT_S1_iPiiS1_Phiiii_param_0];
	ld.param.u64 	%rd3, [_Z16likelihoodKernelIfEvPT_S1_iPiiS1_Phiiii_param_1];
	ld.param.u32 	%r3, [_Z16likelihoodKernelIfEvPT_S1_iPiiS1_Phiiii_param_2];
	ld.param.u64 	%rd4, [_Z16likelihoodKernelIfEvPT_S1_iPiiS1_Phiiii_param_3];
	ld.param.u32 	%r4, [_Z16likelihoodKernelIfEvPT_S1_iPiiS1_Phiiii_param_4];
	ld.param.u64 	%rd6, [_Z16likelihoodKernelIfEvPT_S1_iPiiS1_Phiiii_param_5];
	ld.param.u64 	%rd5, [_Z16likelihoodKernelIfEvPT_S1_iPiiS1_Phiiii_param_6];
	ld.param.u32 	%r5, [_Z16likelihoodKernelIfEvPT_S1_iPiiS1_Phiiii_param_7];
	ld.param.u32 	%r6, [_Z16likelihoodKernelIfEvPT_S1_iPiiS1_Phiiii_param_8];
	ld.param.u32 	%r7, [_Z16likelihoodKernelIfEvPT_S1_iPiiS1_Phiiii_param_9];
	ld.param.u32 	%r8, [_Z16likelihoodKernelIfEvPT_S1_iPiiS1_Phiiii_param_10];
	cvta.to.global.u64 	%rd7, %rd6;
	mov.u32 	%r9, %ntid.x;
	mov.u32 	%r10, %ctaid.x;
	mov.u32 	%r11, %tid.x;
	mad.lo.s32 	%r12, %r9, %r10, %r11;
	div.s32 	%r1, %r12, %r4;
	mul.lo.s32 	%r13, %r1, %r4;
	sub.s32 	%r2, %r12, %r13;
	setp.ne.s32 	%p1, %r2, 0;
	mul.wide.s32 	%rd8, %r1, 4;
	add.s64 	%rd1, %rd7, %rd8;
	@%p1 bra 	$L__BB7_2;
	mov.b32 	%r14, 0;
	st.global.u32 	[%rd1], %r14;
$L__BB7_2:
	bar.sync 	0;
	setp.ge.s32 	%p2, %r1, %r3;
	@%p2 bra 	$L__BB7_4;
	cvta.to.global.u64 	%rd9, %rd2;
	add.s64 	%rd11, %rd9, %rd8;
	ld.global.f32 	%f1, [%rd11];
	cvt.rzi.s32.f32 	%r15, %f1;
	cvt.rn.f32.s32 	%f2, %r15;
	sub.f32 	%f3, %f1, %f2;
	setp.geu.f32 	%p3, %f3, 0f3F000000;
	selp.u32 	%r16, 1, 0, %p3;
	add.s32 	%r17, %r15, %r16;
	cvt.rn.f32.s32 	%f4, %r17;
	cvt.rzi.s32.f32 	%r18, %f4;
	shl.b32 	%r19, %r2, 1;
	cvta.to.global.u64 	%rd12, %rd4;
	mul.wide.s32 	%rd13, %r19, 4;
	add.s64 	%rd14, %rd12, %rd13;
	ld.global.u32 	%r20, [%rd14];
	add.s32 	%r21, %r18, %r20;
	cvta.to.global.u64 	%rd15, %rd3;
	add.s64 	%rd16, %rd15, %rd8;
	ld.global.f32 	%f5, [%rd16];
	cvt.rzi.s32.f32 	%r22, %f5;
	cvt.rn.f32.s32 	%f6, %r22;
	sub.f32 	%f7, %f5, %f6;
	setp.geu.f32 	%p4, %f7, 0f3F000000;
	selp.u32 	%r23, 1, 0, %p4;
	add.s32 	%r24, %r22, %r23;
	cvt.rn.f32.s32 	%f8, %r24;
	cvt.rzi.s32.f32 	%r25, %f8;
	ld.global.u32 	%r26, [%rd14+4];
	add.s32 	%r27, %r25, %r26;
	mad.lo.s32 	%r28, %r27, %r5, %r21;
	mad.lo.s32 	%r29, %r28, %r6, %r8;
	abs.s32 	%r30, %r29;
	setp.lt.s32 	%p5, %r30, %r7;
	selp.b32 	%r31, %r30, 0, %p5;
	cvt.s64.s32 	%rd17, %r31;
	cvta.to.global.u64 	%rd18, %rd5;
	add.s64 	%rd19, %rd18, %rd17;
	ld.global.u8 	%r32, [%rd19];
	add.s32 	%r33, %r32, -100;
	cvt.rn.f32.s32 	%f9, %r33;
	cvt.rn.f32.s32 	%f10, %r4;
	mul.f32 	%f11, %f10, 0f42480000;
	sqrt.rn.f32 	%f12, %f11;
	div.rn.f32 	%f13, %f9, %f12;
	add.s32 	%r34, %r32, -228;
	cvt.rn.f32.s32 	%f14, %r34;
	div.rn.f32 	%f15, %f14, %f12;
	mul.f32 	%f16, %f13, %f13;
	mul.f32 	%f17, %f15, %f15;
	sub.f32 	%f18, %f16, %f17;
	atom.global.add.f32 	%f19, [%rd1], %f18;
$L__BB7_4:
	ret;

}
	// .globl	_Z13findMaxKernelIfEvPT_S1_i
.visible .entry _Z13findMaxKernelIfEvPT_S1_i(
	.param .u64 .ptr .align 1 _Z13findMaxKernelIfEvPT_S1_i_param_0,
	.param .u64 .ptr .align 1 _Z13findMaxKernelIfEvPT_S1_i_param_1,
	.param .u32 _Z13findMaxKernelIfEvPT_S1_i_param_2
)
{
	.reg .pred 	%p<46>;
	.reg .b32 	%r<43>;
	.reg .b32 	%f<83>;
	.reg .b64 	%rd<22>;
	.reg .b64 	%fd<9>;

	ld.param.u64 	%rd8, [_Z13findMaxKernelIfEvPT_S1_i_param_0];
	ld.param.u64 	%rd9, [_Z13findMaxKernelIfEvPT_S1_i_param_1];
	ld.param.u32 	%r27, [_Z13findMaxKernelIfEvPT_S1_i_param_2];
	cvta.to.global.u64 	%rd1, %rd9;
	mov.u32 	%r1, %ctaid.x;
	mov.u32 	%r36, %ntid.x;
	mov.u32 	%r3, %tid.x;
	mad.lo.s32 	%r4, %r1, %r36, %r3;
	setp.ge.s32 	%p1, %r4, %r27;
	mov.f64 	%fd8, 0dC059000000000000;
	@%p1 bra 	$L__BB8_2;
	cvta.to.global.u64 	%rd10, %rd8;
	mul.wide.s32 	%rd11, %r4, 4;
	add.s64 	%rd12, %rd10, %rd11;
	ld.global.f32 	%f15, [%rd12];
	cvt.f64.f32 	%fd8, %f15;
$L__BB8_2:
	shl.b32 	%r28, %r3, 3;
	mov.u32 	%r29, fmbuffer;
	add.s32 	%r5, %r29, %r28;
	st.shared.f64 	[%r5], %fd8;
	bar.sync 	0;
	setp.lt.u32 	%p2, %r36, 2;
	@%p2 bra 	$L__BB8_6;
$L__BB8_3:
	shr.u32 	%r7, %r36, 1;
	setp.ge.u32 	%p3, %r3, %r7;
	@%p3 bra 	$L__BB8_5;
	ld.shared.f64 	%fd4, [%r5];
	shl.b32 	%r30, %r7, 3;
	add.s32 	%r31, %r5, %r30;
	ld.shared.f64 	%fd5, [%r31];
	setp.gt.f64 	%p4, %fd4, %fd5;
	selp.f64 	%fd6, %fd4, %fd5, %p4;
	st.shared.f64 	[%r5], %fd6;
$L__BB8_5:
	bar.sync 	0;
	setp.gt.u32 	%p5, %r36, 3;
	mov.u32 	%r36, %r7;
	@%p5 bra 	$L__BB8_3;
$L__BB8_6:
	setp.ne.s32 	%p6, %r3, 0;
	@%p6 bra 	$L__BB8_8;
	ld.shared.f64 	%fd7, [fmbuffer];
	cvt.rn.f32.f64 	%f16, %fd7;
	mul.wide.u32 	%rd13, %r1, 4;
	add.s64 	%rd14, %rd1, %rd13;
	st.global.f32 	[%rd14], %f16;
$L__BB8_8:
	bar.sync 	0;
	setp.ne.s32 	%p7, %r4, 0;
	@%p7 bra 	$L__BB8_24;
	mov.u32 	%r8, %nctaid.x;
	setp.lt.u32 	%p8, %r8, 2;
	@%p8 bra 	$L__BB8_24;
	ld.global.f32 	%f82, [%rd1];
	add.s32 	%r9, %r8, -1;
	add.s32 	%r33, %r8, -2;
	and.b32  	%r10, %r9, 15;
	setp.lt.u32 	%p9, %r33, 15;
	mov.b32 	%r40, 1;
	@%p9 bra 	$L__BB8_14;
	and.b32  	%r35, %r9, -16;
	neg.s32 	%r38, %r35;
	add.s64 	%rd20, %rd1, 32;
	mov.b32 	%r37, 0;
$L__BB8_12:
	.pragma "nounroll";
	ld.global.f32 	%f18, [%rd20+-28];
	setp.gt.f32 	%p10, %f82, %f18;
	selp.f32 	%f19, %f82, %f18, %p10;
	ld.global.f32 	%f20, [%rd20+-24];
	setp.gt.f32 	%p11, %f19, %f20;
	selp.f32 	%f21, %f19, %f20, %p11;
	ld.global.f32 	%f22, [%rd20+-20];
	setp.gt.f32 	%p12, %f21, %f22;
	selp.f32 	%f23, %f21, %f22, %p12;
	ld.global.f32 	%f24, [%rd20+-16];
	setp.gt.f32 	%p13, %f23, %f24;
	selp.f32 	%f25, %f23, %f24, %p13;
	ld.global.f32 	%f26, [%rd20+-12];
	setp.gt.f32 	%p14, %f25, %f26;
	selp.f32 	%f27, %f25, %f26, %p14;
	ld.global.f32 	%f28, [%rd20+-8];
	setp.gt.f32 	%p15, %f27, %f28;
	selp.f32 	%f29, %f27, %f28, %p15;
	ld.global.f32 	%f30, [%rd20+-4];
	setp.gt.f32 	%p16, %f29, %f30;
	selp.f32 	%f31, %f29, %f30, %p16;
	ld.global.f32 	%f32, [%rd20];
	setp.gt.f32 	%p17, %f31, %f32;
	selp.f32 	%f33, %f31, %f32, %p17;
	ld.global.f32 	%f34, [%rd20+4];
	setp.gt.f32 	%p18, %f33, %f34;
	selp.f32 	%f35, %f33, %f34, %p18;
	ld.global.f32 	%f36, [%rd20+8];
	setp.gt.f32 	%p19, %f35, %f36;
	selp.f32 	%f37, %f35, %f36, %p19;
	ld.global.f32 	%f38, [%rd20+12];
	setp.gt.f32 	%p20, %f37, %f38;
	selp.f32 	%f39, %f37, %f38, %p20;
	ld.global.f32 	%f40, [%rd20+16];
	setp.gt.f32 	%p21, %f39, %f40;
	selp.f32 	%f41, %f39, %f40, %p21;
	ld.global.f32 	%f42, [%rd20+20];
	setp.gt.f32 	%p22, %f41, %f42;
	selp.f32 	%f43, %f41, %f42, %p22;
	ld.global.f32 	%f44, [%rd20+24];
	setp.gt.f32 	%p23, %f43, %f44;
	selp.f32 	%f45, %f43, %f44, %p23;
	ld.global.f32 	%f46, [%rd20+28];
	setp.gt.f32 	%p24, %f45, %f46;
	selp.f32 	%f47, %f45, %f46, %p24;
	ld.global.f32 	%f48, [%rd20+32];
	setp.gt.f32 	%p25, %f47, %f48;
	selp.f32 	%f82, %f47, %f48, %p25;
	add.s32 	%r38, %r38, 16;
	add.s32 	%r37, %r37, 16;
	add.s64 	%rd20, %rd20, 64;
	setp.ne.s32 	%p26, %r38, 0;
	@%p26 bra 	$L__BB8_12;
	add.s32 	%r40, %r37, 1;
$L__BB8_14:
	setp.eq.s32 	%p27, %r10, 0;
	@%p27 bra 	$L__BB8_23;
	and.b32  	%r18, %r9, 7;
	setp.lt.u32 	%p28, %r10, 8;
	@%p28 bra 	$L__BB8_17;
	mul.wide.u32 	%rd15, %r40, 4;
	add.s64 	%rd16, %rd1, %rd15;
	ld.global.f32 	%f50, [%rd16];
	setp.gt.f32 	%p29, %f82, %f50;
	selp.f32 	%f51, %f82, %f50, %p29;
	ld.global.f32 	%f52, [%rd16+4];
	setp.gt.f32 	%p30, %f51, %f52;
	selp.f32 	%f53, %f51, %f52, %p30;
	ld.global.f32 	%f54, [%rd16+8];
	setp.gt.f32 	%p31, %f53, %f54;
	selp.f32 	%f55, %f53, %f54, %p31;
	ld.global.f32 	%f56, [%rd16+12];
	setp.gt.f32 	%p32, %f55, %f56;
	selp.f32 	%f57, %f55, %f56, %p32;
	ld.global.f32 	%f58, [%rd16+16];
	setp.gt.f32 	%p33, %f57, %f58;
	selp.f32 	%f59, %f57, %f58, %p33;
	ld.global.f32 	%f60, [%rd16+20];
	setp.gt.f32 	%p34, %f59, %f60;
	selp.f32 	%f61, %f59, %f60, %p34;
	ld.global.f32 	%f62, [%rd16+24];
	setp.gt.f32 	%p35, %f61, %f62;
	selp.f32 	%f63, %f61, %f62, %p35;
	ld.global.f32 	%f64, [%rd16+28];
	setp.gt.f32 	%p36, %f63, %f64;
	selp.f32 	%f82, %f63, %f64, %p36;
	add.s32 	%r40, %r40, 8;
$L__BB8_17:
	setp.eq.s32 	%p37, %r18, 0;
	@%p37 bra 	$L__BB8_23;
	and.b32  	%r21, %r9, 3;
	setp.lt.u32 	%p38, %r18, 4;
	@%p38 bra 	$L__BB8_20;
	mul.wide.u32 	%rd17, %r40, 4;
	add.s64 	%rd18, %rd1, %rd17;
	ld.global.f32 	%f66, [%rd18];
	setp.gt.f32 	%p39, %f82, %f66;
	selp.f32 	%f67, %f82, %f66, %p39;
	ld.global.f32 	%f68, [%rd18+4];
	setp.gt.f32 	%p40, %f67, %f68;
	selp.f32 	%f69, %f67, %f68, %p40;
	ld.global.f32 	%f70, [%rd18+8];
	setp.gt.f32 	%p41, %f69, %f70;
	selp.f32 	%f71, %f69, %f70, %p41;
	ld.global.f32 	%f72, [%rd18+12];
	setp.gt.f32 	%p42, %f71, %f72;
	selp.f32 	%f82, %f71, %f72, %p42;
	add.s32 	%r40, %r40, 4;
$L__BB8_20:
	setp.eq.s32 	%p43, %r21, 0;
	@%p43 bra 	$L__BB8_23;
	mul.wide.u32 	%rd19, %r40, 4;
	add.s64 	%rd21, %rd1, %rd19;
	neg.s32 	%r42, %r21;
$L__BB8_22:
	.pragma "nounroll";
	ld.global.f32 	%f73, [%rd21];
	setp.gt.f32 	%p44, %f82, %f73;
	selp.f32 	%f82, %f82, %f73, %p44;
	add.s64 	%rd21, %rd21, 4;
	add.s32 	%r42, %r42, 1;
	setp.ne.s32 	%p45, %r42, 0;
	@%p45 bra 	$L__BB8_22;
$L__BB8_23:
	st.global.f32 	[%rd1], %f82;
$L__BB8_24:
	bar.sync 	0;
	ret;

}
	// .globl	_Z15weightingKernelIfEvPT_S1_S1_S1_iS1_
.visible .entry _Z15weightingKernelIfEvPT_S1_S1_S1_iS1_(
	.param .u64 .ptr .align 1 _Z15weightingKernelIfEvPT_S1_S1_S1_iS1__param_0,
	.param .u64 .ptr .align 1 _Z15weightingKernelIfEvPT_S1_S1_S1_iS1__param_1,
	.param .u64 .ptr .align 1 _Z15weightingKernelIfEvPT_S1_S1_S1_iS1__param_2,
	.param .u64 .ptr .align 1 _Z15weightingKernelIfEvPT_S1_S1_S1_iS1__param_3,
	.param .u32 _Z15weightingKernelIfEvPT_S1_S1_S1_iS1__param_4,
	.param .u64 .ptr .align 1 _Z15weightingKernelIfEvPT_S1_S1_S1_iS1__param_5
)
{
	.reg .pred 	%p<17>;
	.reg .b32 	%r<57>;
	.reg .b32 	%f<99>;
	.reg .b64 	%rd<70>;

	ld.param.u64 	%rd17, [_Z15weightingKernelIfEvPT_S1_S1_S1_iS1__param_0];
	ld.param.u64 	%rd19, [_Z15weightingKernelIfEvPT_S1_S1_S1_iS1__param_1];
	ld.param.u64 	%rd20, [_Z15weightingKernelIfEvPT_S1_S1_S1_iS1__param_2];
	ld.param.u64 	%rd21, [_Z15weightingKernelIfEvPT_S1_S1_S1_iS1__param_3];
	ld.param.u32 	%r27, [_Z15weightingKernelIfEvPT_S1_S1_S1_iS1__param_4];
	ld.param.u64 	%rd18, [_Z15weightingKernelIfEvPT_S1_S1_S1_iS1__param_5];
	cvta.to.global.u64 	%rd1, %rd20;
	cvta.to.global.u64 	%rd2, %rd21;
	cvta.to.global.u64 	%rd3, %rd19;
	mov.u32 	%r28, %ctaid.x;
	mov.u32 	%r49, %ntid.x;
	mov.u32 	%r2, %tid.x;
	mad.lo.s32 	%r3, %r28, %r49, %r2;
	setp.ge.s32 	%p1, %r3, %r27;
	shl.b32 	%r29, %r2, 2;
	mov.u32 	%r30, s_float;
	add.s32 	%r4, %r30, %r29;
	@%p1 bra 	$L__BB9_2;
	cvta.to.global.u64 	%rd22, %rd17;
	cvta.to.global.u64 	%rd23, %rd18;
	mul.wide.s32 	%rd24, %r3, 4;
	add.s64 	%rd25, %rd3, %rd24;
	ld.global.f32 	%f4, [%rd25];
	add.s64 	%rd26, %rd22, %rd24;
	ld.global.f32 	%f5, [%rd26];
	ld.global.f32 	%f6, [%rd23];
	sub.f32 	%f7, %f5, %f6;
	fma.rn.f32 	%f8, %f7, 0f3BBB989D, 0f3F000000;
	cvt.sat.f32.f32 	%f9, %f8;
	mov.f32 	%f10, 0f4B400001;
	mov.f32 	%f11, 0f437C0000;
	fma.rm.f32 	%f12, %f9, %f11, %f10;
	add.f32 	%f13, %f12, 0fCB40007F;
	neg.f32 	%f14, %f13;
	fma.rn.f32 	%f15, %f7, 0f3FB8AA3B, %f14;
	fma.rn.f32 	%f16, %f7, 0f32A57060, %f15;
	mov.b32 	%r32, %f12;
	shl.b32 	%r33, %r32, 23;
	mov.b32 	%f17, %r33;
	ex2.approx.ftz.f32 	%f18, %f16;
	mul.f32 	%f19, %f18, %f17;
	mul.f32 	%f98, %f4, %f19;
	st.shared.f32 	[%r4], %f98;
	bra.uni 	$L__BB9_3;
$L__BB9_2:
	mov.b32 	%r31, 0;
	st.shared.u32 	[%r4], %r31;
$L__BB9_3:
	bar.sync 	0;
	setp.lt.u32 	%p2, %r49, 2;
	@%p2 bra 	$L__BB9_7;
$L__BB9_4:
	shr.u32 	%r6, %r49, 1;
	setp.ge.u32 	%p3, %r2, %r6;
	@%p3 bra 	$L__BB9_6;
	shl.b32 	%r34, %r6, 2;
	add.s32 	%r35, %r4, %r34;
	ld.shared.f32 	%f20, [%r35];
	ld.shared.f32 	%f21, [%r4];
	add.f32 	%f22, %f20, %f21;
	st.shared.f32 	[%r4], %f22;
$L__BB9_6:
	bar.sync 	0;
	setp.gt.u32 	%p4, %r49, 3;
	mov.u32 	%r49, %r6;
	@%p4 bra 	$L__BB9_4;
$L__BB9_7:
	setp.ne.s32 	%p5, %r3, 0;
	@%p5 bra 	$L__BB9_9;
	mov.b32 	%r36, 0;
	st.global.u32 	[%rd2], %r36;
$L__BB9_9:
	bar.sync 	0;
	setp.ne.s32 	%p6, %r2, 0;
	@%p6 bra 	$L__BB9_11;
	ld.shared.f32 	%f23, [s_float];
	atom.global.add.f32 	%f24, [%rd2], %f23;
$L__BB9_11:
	setp.ne.s32 	%p7, %r3, 0;
	bar.sync 	0;
	ld.global.f32 	%f25, [%rd2];
	div.rn.f32 	%f26, %f98, %f25;
	mul.wide.s32 	%rd27, %r3, 4;
	add.s64 	%rd28, %rd3, %rd27;
	st.global.f32 	[%rd28], %f26;
	@%p7 bra 	$L__BB9_26;
	ld.global.f32 	%f27, [%rd3];
	st.global.f32 	[%rd1], %f27;
	setp.lt.s32 	%p8, %r27, 2;
	@%p8 bra 	$L__BB9_26;
	add.s32 	%r7, %r27, -1;
	add.s32 	%r38, %r27, -2;
	and.b32  	%r8, %r7, 15;
	setp.lt.u32 	%p9, %r38, 15;
	mov.b32 	%r53, 1;
	@%p9 bra 	$L__BB9_17;
	and.b32  	%r40, %r7, -16;
	neg.s32 	%r51, %r40;
	add.s64 	%rd67, %rd3, 32;
	add.s64 	%rd66, %rd1, 32;
	mov.b32 	%r50, 0;
$L__BB9_15:
	.pragma "nounroll";
	ld.global.f32 	%f28, [%rd67+-28];
	ld.global.f32 	%f29, [%rd66+-32];
	add.f32 	%f30, %f28, %f29;
	st.global.f32 	[%rd66+-28], %f30;
	ld.global.f32 	%f31, [%rd67+-24];
	add.f32 	%f32, %f31, %f30;
	st.global.f32 	[%rd66+-24], %f32;
	ld.global.f32 	%f33, [%rd67+-20];
	add.f32 	%f34, %f33, %f32;
	st.global.f32 	[%rd66+-20], %f34;
	ld.global.f32 	%f35, [%rd67+-16];
	add.f32 	%f36, %f35, %f34;
	st.global.f32 	[%rd66+-16], %f36;
	ld.global.f32 	%f37, [%rd67+-12];
	add.f32 	%f38, %f37, %f36;
	st.global.f32 	[%rd66+-12], %f38;
	ld.global.f32 	%f39, [%rd67+-8];
	add.f32 	%f40, %f39, %f38;
	st.global.f32 	[%rd66+-8], %f40;
	ld.global.f32 	%f41, [%rd67+-4];
	add.f32 	%f42, %f41, %f40;
	st.global.f32 	[%rd66+-4], %f42;
	ld.global.f32 	%f43, [%rd67];
	add.f32 	%f44, %f43, %f42;
	st.global.f32 	[%rd66], %f44;
	ld.global.f32 	%f45, [%rd67+4];
	add.f32 	%f46, %f45, %f44;
	st.global.f32 	[%rd66+4], %f46;
	ld.global.f32 	%f47, [%rd67+8];
	add.f32 	%f48, %f47, %f46;
	st.global.f32 	[%rd66+8], %f48;
	ld.global.f32 	%f49, [%rd67+12];
	add.f32 	%f50, %f49, %f48;
	st.global.f32 	[%rd66+12], %f50;
	ld.global.f32 	%f51, [%rd67+16];
	add.f32 	%f52, %f51, %f50;
	st.global.f32 	[%rd66+16], %f52;
	ld.global.f32 	%f53, [%rd67+20];
	add.f32 	%f54, %f53, %f52;
	st.global.f32 	[%rd66+20], %f54;
	ld.global.f32 	%f55, [%rd67+24];
	add.f32 	%f56, %f55, %f54;
	st.global.f32 	[%rd66+24], %f56;
	ld.global.f32 	%f57, [%rd67+28];
	add.f32 	%f58, %f57, %f56;
	st.global.f32 	[%rd66+28], %f58;
	ld.global.f32 	%f59, [%rd67+32];
	add.f32 	%f60, %f59, %f58;
	st.global.f32 	[%rd66+32], %f60;
	add.s32 	%r51, %r51, 16;
	add.s32 	%r50, %r50, 16;
	add.s64 	%rd67, %rd67, 64;
	add.s64 	%rd66, %rd66, 64;
	setp.ne.s32 	%p10, %r51, 0;
	@%p10 bra 	$L__BB9_15;
	add.s32 	%r53, %r50, 1;
$L__BB9_17:
	setp.eq.s32 	%p11, %r8, 0;
	@%p11 bra 	$L__BB9_26;
	and.b32  	%r16, %r7, 7;
	setp.lt.u32 	%p12, %r8, 8;
	@%p12 bra 	$L__BB9_20;
	mul.wide.u32 	%rd29, %r53, 4;
	add.s64 	%rd30, %rd3, %rd29;
	ld.global.f32 	%f61, [%rd30];
	mul.wide.s32 	%rd31, %r53, 4;
	add.s64 	%rd32, %rd1, %rd31;
	ld.global.f32 	%f62, [%rd32+-4];
	add.f32 	%f63, %f61, %f62;
	add.s64 	%rd33, %rd1, %rd29;
	st.global.f32 	[%rd33], %f63;
	add.s32 	%r41, %r53, 1;
	mul.wide.u32 	%rd34, %r41, 4;
	add.s64 	%rd35, %rd3, %rd34;
	ld.global.f32 	%f64, [%rd35];
	add.f32 	%f65, %f64, %f63;
	add.s64 	%rd36, %rd1, %rd34;
	st.global.f32 	[%rd36], %f65;
	add.s32 	%r42, %r53, 2;
	mul.wide.u32 	%rd37, %r42, 4;
	add.s64 	%rd38, %rd3, %rd37;
	ld.global.f32 	%f66, [%rd38];
	ld.global.f32 	%f67, [%rd32+4];
	add.f32 	%f68, %f66, %f67;
	add.s64 	%rd39, %rd1, %rd37;
	st.global.f32 	[%rd39], %f68;
	add.s32 	%r43, %r53, 3;
	mul.wide.u32 	%rd40, %r43, 4;
	add.s64 	%rd41, %rd3, %rd40;
	ld.global.f32 	%f69, [%rd41];
	ld.global.f32 	%f70, [%rd32+8];
	add.f32 	%f71, %f69, %f70;
	add.s64 	%rd42, %rd1, %rd40;
	st.global.f32 	[%rd42], %f71;
	add.s32 	%r44, %r53, 4;
	mul.wide.u32 	%rd43, %r44, 4;
	add.s64 	%rd44, %rd3, %rd43;
	ld.global.f32 	%f72, [%rd44];
	ld.global.f32 	%f73, [%rd32+12];
	add.f32 	%f74, %f72, %f73;
	add.s64 	%rd45, %rd1, %rd43;
	st.global.f32 	[%rd45], %f74;
	add.s32 	%r45, %r53, 5;
	mul.wide.u32 	%rd46, %r45, 4;
	add.s64 	%rd47, %rd3, %rd46;
	ld.global.f32 	%f75, [%rd47];
	ld.global.f32 	%f76, [%rd32+16];
	add.f32 	%f77, %f75, %f76;
	add.s64 	%rd48, %rd1, %rd46;
	st.global.f32 	[%rd48], %f77;
	add.s32 	%r46, %r53, 6;
	mul.wide.u32 	%rd49, %r46, 4;
	add.s64 	%rd50, %rd3, %rd49;
	ld.global.f32 	%f78, [%rd50];
	ld.global.f32 	%f79, [%rd32+20];
	add.f32 	%f80, %f78, %f79;
	add.s64 	%rd51, %rd1, %rd49;
	st.global.f32 	[%rd51], %f80;
	ld.global.f32 	%f81, [%rd30+28];
	ld.global.f32 	%f82, [%rd32+24];
	add.f32 	%f83, %f81, %f82;
	st.global.f32 	[%rd33+28], %f83;
	add.s32 	%r53, %r53, 8;
$L__BB9_20:
	setp.eq.s32 	%p13, %r16, 0;
	@%p13 bra 	$L__BB9_26;
	and.b32  	%r19, %r7, 3;
	setp.lt.u32 	%p14, %r16, 4;
	@%p14 bra 	$L__BB9_23;
	mul.wide.u32 	%rd52, %r53, 4;
	add.s64 	%rd53, %rd3, %rd52;
	ld.global.f32 	%f84, [%rd53];
	mul.wide.s32 	%rd54, %r53, 4;
	add.s64 	%rd55, %rd1, %rd54;
	ld.global.f32 	%f85, [%rd55+-4];
	add.f32 	%f86, %f84, %f85;
	add.s64 	%rd56, %rd1, %rd52;
	st.global.f32 	[%rd56], %f86;
	add.s32 	%r47, %r53, 1;
	mul.wide.u32 	%rd57, %r47, 4;
	add.s64 	%rd58, %rd3, %rd57;
	ld.global.f32 	%f87, [%rd58];
	add.f32 	%f88, %f87, %f86;
	add.s64 	%rd59, %rd1, %rd57;
	st.global.f32 	[%rd59], %f88;
	add.s32 	%r48, %r53, 2;
	mul.wide.u32 	%rd60, %r48, 4;
	add.s64 	%rd61, %rd3, %rd60;
	ld.global.f32 	%f89, [%rd61];
	ld.global.f32 	%f90, [%rd55+4];
	add.f32 	%f91, %f89, %f90;
	add.s64 	%rd62, %rd1, %rd60;
	st.global.f32 	[%rd62], %f91;
	ld.global.f32 	%f92, [%rd53+12];
	ld.global.f32 	%f93, [%rd55+8];
	add.f32 	%f94, %f92, %f93;
	st.global.f32 	[%rd56+12], %f94;
	add.s32 	%r53, %r53, 4;
$L__BB9_23:
	setp.eq.s32 	%p15, %r19, 0;
	@%p15 bra 	$L__BB9_26;
	add.s64 	%rd10, %rd1, -4;
	mul.wide.u32 	%rd63, %r53, 4;
	add.s64 	%rd69, %rd1, %rd63;
	add.s64 	%rd68, %rd3, %rd63;
	neg.s32 	%r55, %r19;
$L__BB9_25:
	.pragma "nounroll";
	mul.wide.s32 	%rd64, %r53, 4;
	add.s64 	%rd65, %rd10, %rd64;
	ld.global.f32 	%f95, [%rd68];
	ld.global.f32 	%f96, [%rd65];
	add.f32 	%f97, %f95, %f96;
	st.global.f32 	[%rd69], %f97;
	add.s32 	%r53, %r53, 1;
	add.s64 	%rd69, %rd69, 4;
	add.s64 	%rd68, %rd68, 4;
	add.s32 	%r55, %r55, 1;
	setp.ne.s32 	%p16, %r55, 0;
	@%p16 bra 	$L__BB9_25;
$L__BB9_26:
	bar.sync 	0;
	ret;

}
	// .globl	_Z16resamplingKernelIfEvP17curandStateXORWOWPT_S3_S3_S3_S3_S3_S3_i
.visible .entry _Z16resamplingKernelIfEvP17curandStateXORWOWPT_S3_S3_S3_S3_S3_S3_i(
	.param .u64 .ptr .align 1 _Z16resamplingKernelIfEvP17curandStateXORWOWPT_S3_S3_S3_S3_S3_S3_i_param_0,
	.param .u64 .ptr .align 1 _Z16resamplingKernelIfEvP17curandStateXORWOWPT_S3_S3_S3_S3_S3_S3_i_param_1,
	.param .u64 .ptr .align 1 _Z16resamplingKernelIfEvP17curandStateXORWOWPT_S3_S3_S3_S3_S3_S3_i_param_2,
	.param .u64 .ptr .align 1 _Z16resamplingKernelIfEvP17curandStateXORWOWPT_S3_S3_S3_S3_S3_S3_i_param_3,
	.param .u64 .ptr .align 1 _Z16resamplingKernelIfEvP17curandStateXORWOWPT_S3_S3_S3_S3_S3_S3_i_param_4,
	.param .u64 .ptr .align 1 _Z16resamplingKernelIfEvP17curandStateXORWOWPT_S3_S3_S3_S3_S3_S3_i_param_5,
	.param .u64 .ptr .align 1 _Z16resamplingKernelIfEvP17curandStateXORWOWPT_S3_S3_S3_S3_S3_S3_i_param_6,
	.param .u64 .ptr .align 1 _Z16resamplingKernelIfEvP17curandStateXORWOWPT_S3_S3_S3_S3_S3_S3_i_param_7,
	.param .u32 _Z16resamplingKernelIfEvP17curandStateXORWOWPT_S3_S3_S3_S3_S3_S3_i_param_8
)
{
	.reg .pred 	%p<10>;
	.reg .b32 	%r<33>;
	.reg .b32 	%f<20>;
	.reg .b64 	%rd<34>;
	.reg .b64 	%fd<2>;

	ld.param.u64 	%rd7, [_Z16resamplingKernelIfEvP17curandStateXORWOWPT_S3_S3_S3_S3_S3_S3_i_param_3];
	ld.param.u64 	%rd8, [_Z16resamplingKernelIfEvP17curandStateXORWOWPT_S3_S3_S3_S3_S3_S3_i_param_4];
	ld.param.u64 	%rd10, [_Z16resamplingKernelIfEvP17curandStateXORWOWPT_S3_S3_S3_S3_S3_S3_i_param_6];
	ld.param.u64 	%rd11, [_Z16resamplingKernelIfEvP17curandStateXORWOWPT_S3_S3_S3_S3_S3_S3_i_param_7];
	ld.param.u32 	%r5, [_Z16resamplingKernelIfEvP17curandStateXORWOWPT_S3_S3_S3_S3_S3_S3_i_param_8];
	cvta.to.global.u64 	%rd1, %rd11;
	cvta.to.global.u64 	%rd2, %rd10;
	mov.u32 	%r6, %ctaid.x;
	mov.u32 	%r7, %ntid.x;
	mov.u32 	%r8, %tid.x;
	mad.lo.s32 	%r1, %r6, %r7, %r8;
	mul.wide.s32 	%rd12, %r5, 4;
	add.s64 	%rd13, %rd2, %rd12;
	ld.global.f32 	%f1, [%rd13+-4];
	setp.ne.s32 	%p1, %r1, 0;
	@%p1 bra 	$L__BB10_2;
	ld.param.u64 	%rd30, [_Z16resamplingKernelIfEvP17curandStateXORWOWPT_S3_S3_S3_S3_S3_S3_i_param_0];
	cvta.to.global.u64 	%rd14, %rd30;
	ld.global.v2.u32 	{%r9, %r10}, [%rd14];
	ld.global.v2.u32 	{%r11, %r12}, [%rd14+8];
	ld.global.v2.u32 	{%r13, %r14}, [%rd14+16];
	ld.global.v2.u32 	{%r15, %r16}, [%rd14+24];
	ld.global.f32 	%f3, [%rd14+32];
	ld.global.f64 	%fd1, [%rd14+40];
	shr.u32 	%r17, %r10, 2;
	xor.b32  	%r18, %r17, %r10;
	shl.b32 	%r19, %r14, 4;
	shl.b32 	%r20, %r18, 1;
	xor.b32  	%r21, %r19, %r20;
	xor.b32  	%r22, %r21, %r14;
	xor.b32  	%r23, %r22, %r18;
	add.s32 	%r24, %r9, 362437;
	add.s32 	%r25, %r23, %r24;
	cvt.rn.f32.u32 	%f4, %r25;
	fma.rn.f32 	%f5, %f4, 0f2F800000, 0f2F000000;
	mul.f32 	%f6, %f1, %f5;
	cvt.rn.f32.s32 	%f7, %r5;
	div.rn.f32 	%f8, %f6, %f7;
	st.global.f32 	[%rd1], %f8;
	st.global.v2.u32 	[%rd14], {%r24, %r11};
	st.global.v2.u32 	[%rd14+8], {%r12, %r13};
	st.global.v2.u32 	[%rd14+16], {%r14, %r23};
	st.global.v2.u32 	[%rd14+24], {%r15, %r16};
	st.global.f32 	[%rd14+32], %f3;
	st.global.f64 	[%rd14+40], %fd1;
$L__BB10_2:
	bar.sync 	0;
	setp.eq.s32 	%p2, %r1, 0;
	setp.ge.s32 	%p3, %r1, %r5;
	mul.wide.s32 	%rd15, %r1, 4;
	add.s64 	%rd3, %rd1, %rd15;
	or.pred  	%p4, %p2, %p3;
	@%p4 bra 	$L__BB10_4;
	ld.global.f32 	%f9, [%rd1];
	cvt.rn.f32.s32 	%f10, %r1;
	mul.f32 	%f11, %f1, %f10;
	cvt.rn.f32.s32 	%f12, %r5;
	div.rn.f32 	%f13, %f11, %f12;
	add.f32 	%f14, %f13, %f9;
	st.global.f32 	[%rd3], %f14;
$L__BB10_4:
	setp.ge.s32 	%p5, %r1, %r5;
	@%p5 bra 	$L__BB10_10;
	setp.lt.s32 	%p6, %r5, 1;
	mov.b32 	%r26, -1;
	mov.u32 	%r32, %r26;
	@%p6 bra 	$L__BB10_9;
	ld.global.f32 	%f2, [%rd3];
	mov.b32 	%r31, 0;
$L__BB10_7:
	mul.wide.u32 	%rd16, %r31, 4;
	add.s64 	%rd17, %rd2, %rd16;
	ld.global.f32 	%f15, [%rd17];
	setp.ge.f32 	%p7, %f15, %f2;
	mov.u32 	%r32, %r31;
	@%p7 bra 	$L__BB10_9;
	add.s32 	%r31, %r31, 1;
	setp.ne.s32 	%p8, %r31, %r5;
	mov.u32 	%r32, %r26;
	@%p8 bra 	$L__BB10_7;
$L__BB10_9:
	ld.param.u64 	%rd33, [_Z16resamplingKernelIfEvP17curandStateXORWOWPT_S3_S3_S3_S3_S3_S3_i_param_5];
	ld.param.u64 	%rd32, [_Z16resamplingKernelIfEvP17curandStateXORWOWPT_S3_S3_S3_S3_S3_S3_i_param_2];
	ld.param.u64 	%rd31, [_Z16resamplingKernelIfEvP17curandStateXORWOWPT_S3_S3_S3_S3_S3_S3_i_param_1];
	setp.eq.s32 	%p9, %r32, -1;
	add.s32 	%r29, %r5, -1;
	selp.b32 	%r30, %r29, %r32, %p9;
	cvta.to.global.u64 	%rd18, %rd31;
	mul.wide.s32 	%rd19, %r30, 4;
	add.s64 	%rd20, %rd18, %rd19;
	ld.global.f32 	%f16, [%rd20];
	cvta.to.global.u64 	%rd21, %rd7;
	add.s64 	%rd23, %rd21, %rd15;
	st.global.f32 	[%rd23], %f16;
	cvta.to.global.u64 	%rd24, %rd32;
	add.s64 	%rd25, %rd24, %rd19;
	ld.global.f32 	%f17, [%rd25];
	cvta.to.global.u64 	%rd26, %rd8;
	add.s64 	%rd27, %rd26, %rd15;
	st.global.f32 	[%rd27], %f17;
	cvt.rn.f32.s32 	%f18, %r5;
	rcp.rn.f32 	%f19, %f18;
	cvta.to.global.u64 	%rd28, %rd33;
	add.s64 	%rd29, %rd28, %rd15;
	st.global.f32 	[%rd29], %f19;
$L__BB10_10:
	ret;

}
	// .globl	_Z17propagationKernelIdEvP17curandStateXORWOWPT_S3_S3_S3_i
.visible .entry _Z17propagationKernelIdEvP17curandStateXORWOWPT_S3_S3_S3_i(
	.param .u64 .ptr .align 1 _Z17propagationKernelIdEvP17curandStateXORWOWPT_S3_S3_S3_i_param_0,
	.param .u64 .ptr .align 1 _Z17propagationKernelIdEvP17curandStateXORWOWPT_S3_S3_S3_i_param_1,
	.param .u64 .ptr .align 1 _Z17propagationKernelIdEvP17curandStateXORWOWPT_S3_S3_S3_i_param_2,
	.param .u64 .ptr .align 1 _Z17propagationKernelIdEvP17curandStateXORWOWPT_S3_S3_S3_i_param_3,
	.param .u64 .ptr .align 1 _Z17propagationKernelIdEvP17curandStateXORWOWPT_S3_S3_S3_i_param_4,
	.param .u32 _Z17propagationKernelIdEvP17curandStateXORWOWPT_S3_S3_S3_i_param_5
)
{
	.reg .pred 	%p<10>;
	.reg .b32 	%r<101>;
	.reg .b32 	%f<74>;
	.reg .b64 	%rd<20>;
	.reg .b64 	%fd<10>;

	ld.param.u64 	%rd6, [_Z17propagationKernelIdEvP17curandStateXORWOWPT_S3_S3_S3_i_param_0];
	ld.param.u64 	%rd2, [_Z17propagationKernelIdEvP17curandStateXORWOWPT_S3_S3_S3_i_param_1];
	ld.param.u64 	%rd3, [_Z17propagationKernelIdEvP17curandStateXORWOWPT_S3_S3_S3_i_param_2];
	ld.param.u64 	%rd4, [_Z17propagationKernelIdEvP17curandStateXORWOWPT_S3_S3_S3_i_param_3];
	ld.param.u64 	%rd5, [_Z17propagationKernelIdEvP17curandStateXORWOWPT_S3_S3_S3_i_param_4];
	ld.param.u32 	%r37, [_Z17propagationKernelIdEvP17curandStateXORWOWPT_S3_S3_S3_i_param_5];
	cvta.to.global.u64 	%rd7, %rd6;
	mov.u32 	%r38, %ntid.x;
	mov.u32 	%r39, %ctaid.x;
	mov.u32 	%r40, %tid.x;
	mad.lo.s32 	%r1, %r38, %r39, %r40;
	mul.wide.s32 	%rd8, %r1, 48;
	add.s64 	%rd1, %rd7, %rd8;
	ld.global.v2.u32 	{%r93, %r92}, [%rd1];
	ld.global.v2.u32 	{%r91, %r97}, [%rd1+8];
	ld.global.v2.u32 	{%r96, %r95}, [%rd1+16];
	ld.global.v2.u32 	{%r94, %r9}, [%rd1+24];
	ld.global.f32 	%f71, [%rd1+32];
	ld.global.f64 	%fd1, [%rd1+40];
	setp.ge.s32 	%p1, %r1, %r37;
	@%p1 bra 	$L__BB11_6;
	cvta.to.global.u64 	%rd9, %rd4;
	mul.wide.s32 	%rd10, %r1, 8;
	add.s64 	%rd11, %rd9, %rd10;
	ld.global.f64 	%fd2, [%rd11];
	setp.eq.s32 	%p2, %r94, 1;
	mov.u32 	%r81, %r95;
	mov.u32 	%r82, %r96;
	mov.u32 	%r83, %r97;
	mov.f32 	%f70, %f71;
	@%p2 bra 	$L__BB11_3;
	shr.u32 	%r41, %r92, 2;
	xor.b32  	%r42, %r41, %r92;
	shl.b32 	%r43, %r95, 4;
	shl.b32 	%r44, %r42, 1;
	xor.b32  	%r45, %r43, %r44;
	xor.b32  	%r46, %r45, %r95;
	xor.b32  	%r82, %r46, %r42;
	add.s32 	%r47, %r93, %r82;
	add.s32 	%r48, %r47, 362437;
	shr.u32 	%r49, %r91, 2;
	xor.b32  	%r50, %r49, %r91;
	shl.b32 	%r51, %r82, 4;
	shl.b32 	%r52, %r50, 1;
	xor.b32  	%r53, %r52, %r51;
	xor.b32  	%r54, %r53, %r50;
	xor.b32  	%r81, %r54, %r82;
	add.s32 	%r93, %r93, 724874;
	add.s32 	%r55, %r81, %r93;
	cvt.rn.f32.u32 	%f11, %r48;
	fma.rn.f32 	%f12, %f11, 0f2F800000, 0f2F000000;
	cvt.rn.f32.u32 	%f13, %r55;
	fma.rn.f32 	%f14, %f13, 0f30C90FDB, 0f30490FDB;
	setp.lt.f32 	%p3, %f12, 0f00800000;
	mul.f32 	%f15, %f12, 0f4B000000;
	selp.f32 	%f16, %f15, %f12, %p3;
	selp.f32 	%f17, 0fC1B80000, 0f00000000, %p3;
	mov.b32 	%r56, %f16;
	add.s32 	%r57, %r56, -1059760811;
	and.b32  	%r58, %r57, -8388608;
	sub.s32 	%r59, %r56, %r58;
	mov.b32 	%f18, %r59;
	cvt.rn.f32.s32 	%f19, %r58;
	fma.rn.f32 	%f20, %f19, 0f34000000, %f17;
	add.f32 	%f21, %f18, 0fBF800000;
	fma.rn.f32 	%f22, %f21, 0fBE055027, 0f3E1039F6;
	fma.rn.f32 	%f23, %f22, %f21, 0fBDF8CDCC;
	fma.rn.f32 	%f24, %f23, %f21, 0f3E0F2955;
	fma.rn.f32 	%f25, %f24, %f21, 0fBE2AD8B9;
	fma.rn.f32 	%f26, %f25, %f21, 0f3E4CED0B;
	fma.rn.f32 	%f27, %f26, %f21, 0fBE7FFF22;
	fma.rn.f32 	%f28, %f27, %f21, 0f3EAAAA78;
	fma.rn.f32 	%f29, %f28, %f21, 0fBF000000;
	mul.f32 	%f30, %f21, %f29;
	fma.rn.f32 	%f31, %f30, %f21, %f21;
	fma.rn.f32 	%f32, %f20, 0f3F317218, %f31;
	setp.gt.u32 	%p4, %r56, 2139095039;
	fma.rn.f32 	%f33, %f16, 0f7F800000, 0f7F800000;
	selp.f32 	%f34, %f33, %f32, %p4;
	setp.eq.f32 	%p5, %f16, 0f00000000;
	mul.f32 	%f35, %f34, 0fC0000000;
	selp.f32 	%f36, 0f7F800000, %f35, %p5;
	sqrt.rn.f32 	%f37, %f36;
	sin.approx.f32 	%f38, %f14;
	cos.approx.f32 	%f39, %f14;
	mul.f32 	%f70, %f37, %f38;
	mul.f32 	%f71, %f37, %f39;
	mov.u32 	%r83, %r95;
	mov.u32 	%r91, %r96;
	mov.u32 	%r92, %r97;
	mov.u32 	%r95, %r81;
	mov.u32 	%r96, %r82;
	mov.u32 	%r97, %r83;
$L__BB11_3:
	setp.ne.s32 	%p6, %r94, 1;
	cvt.f64.f32 	%fd4, %f70;
	add.f64 	%fd5, %fd2, 0d3FF0000000000000;
	fma.rn.f64 	%fd6, %fd4, 0d4014000000000000, %fd5;
	cvta.to.global.u64 	%rd12, %rd2;
	add.s64 	%rd14, %rd12, %rd10;
	st.global.f64 	[%rd14], %fd6;
	cvta.to.global.u64 	%rd15, %rd5;
	add.s64 	%rd16, %rd15, %rd10;
	ld.global.f64 	%fd3, [%rd16];
	mov.b32 	%r94, 0;
	mov.f32 	%f72, %f71;
	@%p6 bra 	$L__BB11_5;
	shr.u32 	%r62, %r92, 2;
	xor.b32  	%r63, %r62, %r92;
	shl.b32 	%r64, %r81, 4;
	shl.b32 	%r65, %r63, 1;
	xor.b32  	%r66, %r64, %r65;
	xor.b32  	%r67, %r66, %r81;
	xor.b32  	%r96, %r67, %r63;
	add.s32 	%r68, %r93, %r96;
	add.s32 	%r69, %r68, 362437;
	shr.u32 	%r70, %r91, 2;
	xor.b32  	%r71, %r70, %r91;
	shl.b32 	%r72, %r96, 4;
	shl.b32 	%r73, %r71, 1;
	xor.b32  	%r74, %r73, %r72;
	xor.b32  	%r75, %r74, %r71;
	xor.b32  	%r95, %r75, %r96;
	add.s32 	%r93, %r93, 724874;
	add.s32 	%r76, %r95, %r93;
	cvt.rn.f32.u32 	%f40, %r69;
	fma.rn.f32 	%f41, %f40, 0f2F800000, 0f2F000000;
	cvt.rn.f32.u32 	%f42, %r76;
	fma.rn.f32 	%f43, %f42, 0f30C90FDB, 0f30490FDB;
	setp.lt.f32 	%p7, %f41, 0f00800000;
	mul.f32 	%f44, %f41, 0f4B000000;
	selp.f32 	%f45, %f44, %f41, %p7;
	selp.f32 	%f46, 0fC1B80000, 0f00000000, %p7;
	mov.b32 	%r77, %f45;
	add.s32 	%r78, %r77, -1059760811;
	and.b32  	%r79, %r78, -8388608;
	sub.s32 	%r80, %r77, %r79;
	mov.b32 	%f47, %r80;
	cvt.rn.f32.s32 	%f48, %r79;
	fma.rn.f32 	%f49, %f48, 0f34000000, %f46;
	add.f32 	%f50, %f47, 0fBF800000;
	fma.rn.f32 	%f51, %f50, 0fBE055027, 0f3E1039F6;
	fma.rn.f32 	%f52, %f51, %f50, 0fBDF8CDCC;
	fma.rn.f32 	%f53, %f52, %f50, 0f3E0F2955;
	fma.rn.f32 	%f54, %f53, %f50, 0fBE2AD8B9;
	fma.rn.f32 	%f55, %f54, %f50, 0f3E4CED0B;
	fma.rn.f32 	%f56, %f55, %f50, 0fBE7FFF22;
	fma.rn.f32 	%f57, %f56, %f50, 0f3EAAAA78;
	fma.rn.f32 	%f58, %f57, %f50, 0fBF000000;
	mul.f32 	%f59, %f50, %f58;
	fma.rn.f32 	%f60, %f59, %f50, %f50;
	fma.rn.f32 	%f61, %f49, 0f3F317218, %f60;
	setp.gt.u32 	%p8, %r77, 2139095039;
	fma.rn.f32 	%f62, %f45, 0f7F800000, 0f7F800000;
	selp.f32 	%f63, %f62, %f61, %p8;
	setp.eq.f32 	%p9, %f45, 0f00000000;
	mul.f32 	%f64, %f63, 0fC0000000;
	selp.f32 	%f65, 0f7F800000, %f64, %p9;
	sqrt.rn.f32 	%f66, %f65;
	sin.approx.f32 	%f67, %f43;
	cos.approx.f32 	%f68, %f43;
	mul.f32 	%f72, %f66, %f67;
	mul.f32 	%f71, %f66, %f68;
	mov.b32 	%r94, 1;
	mov.u32 	%r97, %r81;
	mov.u32 	%r91, %r82;
	mov.u32 	%r92, %r83;
$L__BB11_5:
	cvt.f64.f32 	%fd7, %f72;
	add.f64 	%fd8, %fd3, 0dC000000000000000;
	fma.rn.f64 	%fd9, %fd7, 0d4000000000000000, %fd8;
	cvta.to.global.u64 	%rd17, %rd3;
	add.s64 	%rd19, %rd17, %rd10;
	st.global.f64 	[%rd19], %fd9;
$L__BB11_6:
	st.global.v2.u32 	[%rd1], {%r93, %r92};
	st.global.v2.u32 	[%rd1+8], {%r91, %r97};
	st.global.v2.u32 	[%rd1+16], {%r96, %r95};
	st.global.v2.u32 	[%rd1+24], {%r94, %r9};
	st.global.f32 	[%rd1+32], %f71;
	st.global.f64 	[%rd1+40], %fd1;
	ret;

}
	// .globl	_Z16likelihoodKernelIdEvPT_S1_iPiiS1_Phiiii
.visible .entry _Z16likelihoodKernelIdEvPT_S1_iPiiS1_Phiiii(
	.param .u64 .ptr .align 1 _Z16likelihoodKernelIdEvPT_S1_iPiiS1_Phiiii_param_0,
	.param .u64 .ptr .align 1 _Z16likelihoodKernelIdEvPT_S1_iPiiS1_Phiiii_param_1,
	.param .u32 _Z16likelihoodKernelIdEvPT_S1_iPiiS1_Phiiii_param_2,
	.param .u64 .ptr .align 1 _Z16likelihoodKernelIdEvPT_S1_iPiiS1_Phiiii_param_3,
	.param .u32 _Z16likelihoodKernelIdEvPT_S1_iPiiS1_Phiiii_param_4,
	.param .u64 .ptr .align 1 _Z16likelihoodKernelIdEvPT_S1_iPiiS1_Phiiii_param_5,
	.param .u64 .ptr .align 1 _Z16likelihoodKernelIdEvPT_S1_iPiiS1_Phiiii_param_6,
	.param .u32 _Z16likelihoodKernelIdEvPT_S1_iPiiS1_Phiiii_param_7,
	.param .u32 _Z16likelihoodKernelIdEvPT_S1_iPiiS1_Phiiii_param_8,
	.param .u32 _Z16likelihoodKernelIdEvPT_S1_iPiiS1_Phiiii_param_9,
	.param .u32 _Z16likelihoodKernelIdEvPT_S1_iPiiS1_Phiiii_param_10
)
{
	.reg .pred 	%p<6>;
	.reg .b32 	%r<34>;
	.reg .b64 	%rd<21>;
	.reg .b64 	%fd<20>;

	ld.param.u64 	%rd2, [_Z16likelihoodKernelIdEvPT_S1_iPiiS1_Phiiii_param_0];
	ld.param.u64 	%rd3, [_Z16likelihoodKernelIdEvPT_S1_iPiiS1_Phiiii_param_1];
	ld.param.u32 	%r3, [_Z16likelihoodKernelIdEvPT_S1_iPiiS1_Phiiii_param_2];
	ld.param.u64 	%rd4, [_Z16likelihoodKernelIdEvPT_S1_iPiiS1_Phiiii_param_3];
	ld.param.u32 	%r4, [_Z16likelihoodKernelIdEvPT_S1_iPiiS1_Phiiii_param_4];
	ld.param.u64 	%rd6, [_Z16likelihoodKernelIdEvPT_S1_iPiiS1_Phiiii_param_5];
	ld.param.u64 	%rd5, [_Z16likelihoodKernelIdEvPT_S1_iPiiS1_Phiiii_param_6];
	ld.param.u32 	%r5, [_Z16likelihoodKernelIdEvPT_S1_iPiiS1_Phiiii_param_7];
	ld.param.u32 	%r6, [_Z16likelihoodKernelIdEvPT_S1_iPiiS1_Phiiii_param_8];
	ld.param.u32 	%r7, [_Z16likelihoodKernelIdEvPT_S1_iPiiS1_Phiiii_param_9];
	ld.param.u32 	%r8, [_Z16likelihoodKernelIdEvPT_S1_iPiiS1_Phiiii_param_10];
	cvta.to.global.u64 	%rd7, %rd6;
	mov.u32 	%r9, %ntid.x;
	mov.u32 	%r10, %ctaid.x;
	mov.u32 	%r11, %tid.x;
	mad.lo.s32 	%r12, %r9, %r10, %r11;
	div.s32 	%r1, %r12, %r4;
	mul.lo.s32 	%r13, %r1, %r4;
	sub.s32 	%r2, %r12, %r13;
	setp.ne.s32 	%p1, %r2, 0;
	mul.wide.s32 	%rd8, %r1, 8;
	add.s64 	%rd1, %rd7, %rd8;
	@%p1 bra 	$L__BB12_2;
	mov.b64 	%rd9, 0;
	st.global.u64 	[%rd1], %rd9;
$L__BB12_2:
	bar.sync 	0;
	setp.ge.s32 	%p2, %r1, %r3;
	@%p2 bra 	$L__BB12_4;
	cvta.to.global.u64 	%rd10, %rd2;
	add.s64 	%rd12, %rd10, %rd8;
	ld.global.f64 	%fd1, [%rd12];
	cvt.rzi.s32.f64 	%r14, %fd1;
	cvt.rn.f64.s32 	%fd2, %r14;
	sub.f64 	%fd3, %fd1, %fd2;
	setp.geu.f64 	%p3, %fd3, 0d3FE0000000000000;
	selp.u32 	%r15, 1, 0, %p3;
	add.s32 	%r16, %r14, %r15;
	cvt.rn.f64.s32 	%fd4, %r16;
	cvt.rzi.s32.f64 	%r17, %fd4;
	shl.b32 	%r18, %r2, 1;
	cvta.to.global.u64 	%rd13, %rd4;
	mul.wide.s32 	%rd14, %r18, 4;
	add.s64 	%rd15, %rd13, %rd14;
	ld.global.u32 	%r19, [%rd15];
	add.s32 	%r20, %r17, %r19;
	cvta.to.global.u64 	%rd16, %rd3;
	add.s64 	%rd17, %rd16, %rd8;
	ld.global.f64 	%fd5, [%rd17];
	cvt.rzi.s32.f64 	%r21, %fd5;
	cvt.rn.f64.s32 	%fd6, %r21;
	sub.f64 	%fd7, %fd5, %fd6;
	setp.geu.f64 	%p4, %fd7, 0d3FE0000000000000;
	selp.u32 	%r22, 1, 0, %p4;
	add.s32 	%r23, %r21, %r22;
	cvt.rn.f64.s32 	%fd8, %r23;
	cvt.rzi.s32.f64 	%r24, %fd8;
	ld.global.u32 	%r25, [%rd15+4];
	add.s32 	%r26, %r24, %r25;
	mad.lo.s32 	%r27, %r26, %r5, %r20;
	mad.lo.s32 	%r28, %r27, %r6, %r8;
	abs.s32 	%r29, %r28;
	setp.lt.s32 	%p5, %r29, %r7;
	selp.b32 	%r30, %r29, 0, %p5;
	cvt.s64.s32 	%rd18, %r30;
	cvta.to.global.u64 	%rd19, %rd5;
	add.s64 	%rd20, %rd19, %rd18;
	ld.global.u8 	%r31, [%rd20];
	add.s32 	%r32, %r31, -100;
	cvt.rn.f64.s32 	%fd9, %r32;
	cvt.rn.f64.s32 	%fd10, %r4;
	mul.f64 	%fd11, %fd10, 0d4049000000000000;
	sqrt.rn.f64 	%fd12, %fd11;
	div.rn.f64 	%fd13, %fd9, %fd12;
	add.s32 	%r33, %r31, -228;
	cvt.rn.f64.s32 	%fd14, %r33;
	div.rn.f64 	%fd15, %fd14, %fd12;
	mul.f64 	%fd16, %fd13, %fd13;
	mul.f64 	%fd17, %fd15, %fd15;
	sub.f64 	%fd18, %fd16, %fd17;
	atom.global.add.f64 	%fd19, [%rd1], %fd18;
$L__BB12_4:
	ret;

}
	// .globl	_Z13findMaxKernelIdEvPT_S1_i
.visible .entry _Z13findMaxKernelIdEvPT_S1_i(
	.param .u64 .ptr .align 1 _Z13findMaxKernelIdEvPT_S1_i_param_0,
	.param .u64 .ptr .align 1 _Z13findMaxKernelIdEvPT_S1_i_param_1,
	.param .u32 _Z13findMaxKernelIdEvPT_S1_i_param_2
)
{
	.reg .pred 	%p<46>;
	.reg .b32 	%r<43>;
	.reg .b64 	%rd<22>;
	.reg .b64 	%fd<89>;

	ld.param.u64 	%rd8, [_Z13findMaxKernelIdEvPT_S1_i_param_0];
	ld.param.u64 	%rd9, [_Z13findMaxKernelIdEvPT_S1_i_param_1];
	ld.param.u32 	%r27, [_Z13findMaxKernelIdEvPT_S1_i_param_2];
	cvta.to.global.u64 	%rd1, %rd9;
	mov.u32 	%r1, %ctaid.x;
	mov.u32 	%r36, %ntid.x;
	mov.u32 	%r3, %tid.x;
	mad.lo.s32 	%r4, %r1, %r36, %r3;
	setp.ge.s32 	%p1, %r4, %r27;
	mov.f64 	%fd79, 0dC059000000000000;
	@%p1 bra 	$L__BB13_2;
	cvta.to.global.u64 	%rd10, %rd8;
	mul.wide.s32 	%rd11, %r4, 8;
	add.s64 	%rd12, %rd10, %rd11;
	ld.global.f64 	%fd79, [%rd12];
$L__BB13_2:
	shl.b32 	%r28, %r3, 3;
	mov.u32 	%r29, fmbuffer;
	add.s32 	%r5, %r29, %r28;
	st.shared.f64 	[%r5], %fd79;
	bar.sync 	0;
	setp.lt.u32 	%p2, %r36, 2;
	@%p2 bra 	$L__BB13_6;
$L__BB13_3:
	shr.u32 	%r7, %r36, 1;
	setp.ge.u32 	%p3, %r3, %r7;
	@%p3 bra 	$L__BB13_5;
	ld.shared.f64 	%fd18, [%r5];
	shl.b32 	%r30, %r7, 3;
	add.s32 	%r31, %r5, %r30;
	ld.shared.f64 	%fd19, [%r31];
	setp.gt.f64 	%p4, %fd18, %fd19;
	selp.f64 	%fd20, %fd18, %fd19, %p4;
	st.shared.f64 	[%r5], %fd20;
$L__BB13_5:
	bar.sync 	0;
	setp.gt.u32 	%p5, %r36, 3;
	mov.u32 	%r36, %r7;
	@%p5 bra 	$L__BB13_3;
$L__BB13_6:
	setp.ne.s32 	%p6, %r3, 0;
	@%p6 bra 	$L__BB13_8;
	ld.shared.f64 	%fd21, [fmbuffer];
	mul.wide.u32 	%rd13, %r1, 8;
	add.s64 	%rd14, %rd1, %rd13;
	st.global.f64 	[%rd14], %fd21;
$L__BB13_8:
	bar.sync 	0;
	setp.ne.s32 	%p7, %r4, 0;
	@%p7 bra 	$L__BB13_24;
	mov.u32 	%r8, %nctaid.x;
	setp.lt.u32 	%p8, %r8, 2;
	@%p8 bra 	$L__BB13_24;
	ld.global.f64 	%fd88, [%rd1];
	add.s32 	%r9, %r8, -1;
	add.s32 	%r33, %r8, -2;
	and.b32  	%r10, %r9, 15;
	setp.lt.u32 	%p9, %r33, 15;
	mov.b32 	%r40, 1;
	@%p9 bra 	$L__BB13_14;
	and.b32  	%r35, %r9, -16;
	neg.s32 	%r38, %r35;
	add.s64 	%rd20, %rd1, 64;
	mov.b32 	%r37, 0;
$L__BB13_12:
	.pragma "nounroll";
	ld.global.f64 	%fd23, [%rd20+-56];
	setp.gt.f64 	%p10, %fd88, %fd23;
	selp.f64 	%fd24, %fd88, %fd23, %p10;
	ld.global.f64 	%fd25, [%rd20+-48];
	setp.gt.f64 	%p11, %fd24, %fd25;
	selp.f64 	%fd26, %fd24, %fd25, %p11;
	ld.global.f64 	%fd27, [%rd20+-40];
	setp.gt.f64 	%p12, %fd26, %fd27;
	selp.f64 	%fd28, %fd26, %fd27, %p12;
	ld.global.f64 	%fd29, [%rd20+-32];
	setp.gt.f64 	%p13, %fd28, %fd29;
	selp.f64 	%fd30, %fd28, %fd29, %p13;
	ld.global.f64 	%fd31, [%rd20+-24];
	setp.gt.f64 	%p14, %fd30, %fd31;
	selp.f64 	%fd32, %fd30, %fd31, %p14;
	ld.global.f64 	%fd33, [%rd20+-16];
	setp.gt.f64 	%p15, %fd32, %fd33;
	selp.f64 	%fd34, %fd32, %fd33, %p15;
	ld.global.f64 	%fd35, [%rd20+-8];
	setp.gt.f64 	%p16, %fd34, %fd35;
	selp.f64 	%fd36, %fd34, %fd35, %p16;
	ld.global.f64 	%fd37, [%rd20];
	setp.gt.f64 	%p17, %fd36, %fd37;
	selp.f64 	%fd38, %fd36, %fd37, %p17;
	ld.global.f64 	%fd39, [%rd20+8];
	setp.gt.f64 	%p18, %fd38, %fd39;
	selp.f64 	%fd40, %fd38, %fd39, %p18;
	ld.global.f64 	%fd41, [%rd20+16];
	setp.gt.f64 	%p19, %fd40, %fd41;
	selp.f64 	%fd42, %fd40, %fd41, %p19;
	ld.global.f64 	%fd43, [%rd20+24];
	setp.gt.f64 	%p20, %fd42, %fd43;
	selp.f64 	%fd44, %fd42, %fd43, %p20;
	ld.global.f64 	%fd45, [%rd20+32];
	setp.gt.f64 	%p21, %fd44, %fd45;
	selp.f64 	%fd46, %fd44, %fd45, %p21;
	ld.global.f64 	%fd47, [%rd20+40];
	setp.gt.f64 	%p22, %fd46, %fd47;
	selp.f64 	%fd48, %fd46, %fd47, %p22;
	ld.global.f64 	%fd49, [%rd20+48];
	setp.gt.f64 	%p23, %fd48, %fd49;
	selp.f64 	%fd50, %fd48, %fd49, %p23;
	ld.global.f64 	%fd51, [%rd20+56];
	setp.gt.f64 	%p24, %fd50, %fd51;
	selp.f64 	%fd52, %fd50, %fd51, %p24;
	ld.global.f64 	%fd53, [%rd20+64];
	setp.gt.f64 	%p25, %fd52, %fd53;
	selp.f64 	%fd88, %fd52, %fd53, %p25;
	add.s32 	%r38, %r38, 16;
	add.s32 	%r37, %r37, 16;
	add.s64 	%rd20, %rd20, 128;
	setp.ne.s32 	%p26, %r38, 0;
	@%p26 bra 	$L__BB13_12;
	add.s32 	%r40, %r37, 1;
$L__BB13_14:
	setp.eq.s32 	%p27, %r10, 0;
	@%p27 bra 	$L__BB13_23;
	and.b32  	%r18, %r9, 7;
	setp.lt.u32 	%p28, %r10, 8;
	@%p28 bra 	$L__BB13_17;
	mul.wide.u32 	%rd15, %r40, 8;
	add.s64 	%rd16, %rd1, %rd15;
	ld.global.f64 	%fd55, [%rd16];
	setp.gt.f64 	%p29, %fd88, %fd55;
	selp.f64 	%fd56, %fd88, %fd55, %p29;
	ld.global.f64 	%fd57, [%rd16+8];
	setp.gt.f64 	%p30, %fd56, %fd57;
	selp.f64 	%fd58, %fd56, %fd57, %p30;
	ld.global.f64 	%fd59, [%rd16+16];
	setp.gt.f64 	%p31, %fd58, %fd59;
	selp.f64 	%fd60, %fd58, %fd59, %p31;
	ld.global.f64 	%fd61, [%rd16+24];
	setp.gt.f64 	%p32, %fd60, %fd61;
	selp.f64 	%fd62, %fd60, %fd61, %p32;
	ld.global.f64 	%fd63, [%rd16+32];
	setp.gt.f64 	%p33, %fd62, %fd63;
	selp.f64 	%fd64, %fd62, %fd63, %p33;
	ld.global.f64 	%fd65, [%rd16+40];
	setp.gt.f64 	%p34, %fd64, %fd65;
	selp.f64 	%fd66, %fd64, %fd65, %p34;
	ld.global.f64 	%fd67, [%rd16+48];
	setp.gt.f64 	%p35, %fd66, %fd67;
	selp.f64 	%fd68, %fd66, %fd67, %p35;
	ld.global.f64 	%fd69, [%rd16+56];
	setp.gt.f64 	%p36, %fd68, %fd69;
	selp.f64 	%fd88, %fd68, %fd69, %p36;
	add.s32 	%r40, %r40, 8;
$L__BB13_17:
	setp.eq.s32 	%p37, %r18, 0;
	@%p37 bra 	$L__BB13_23;
	and.b32  	%r21, %r9, 3;
	setp.lt.u32 	%p38, %r18, 4;
	@%p38 bra 	$L__BB13_20;
	mul.wide.u32 	%rd17, %r40, 8;
	add.s64 	%rd18, %rd1, %rd17;
	ld.global.f64 	%fd71, [%rd18];
	setp.gt.f64 	%p39, %fd88, %fd71;
	selp.f64 	%fd72, %fd88, %fd71, %p39;
	ld.global.f64 	%fd73, [%rd18+8];
	setp.gt.f64 	%p40, %fd72, %fd73;
	selp.f64 	%fd74, %fd72, %fd73, %p40;
	ld.global.f64 	%fd75, [%rd18+16];
	setp.gt.f64 	%p41, %fd74, %fd75;
	selp.f64 	%fd76, %fd74, %fd75, %p41;
	ld.global.f64 	%fd77, [%rd18+24];
	setp.gt.f64 	%p42, %fd76, %fd77;
	selp.f64 	%fd88, %fd76, %fd77, %p42;
	add.s32 	%r40, %r40, 4;
$L__BB13_20:
	setp.eq.s32 	%p43, %r21, 0;
	@%p43 bra 	$L__BB13_23;
	mul.wide.u32 	%rd19, %r40, 8;
	add.s64 	%rd21, %rd1, %rd19;
	neg.s32 	%r42, %r21;
$L__BB13_22:
	.pragma "nounroll";
	ld.global.f64 	%fd78, [%rd21];
	setp.gt.f64 	%p44, %fd88, %fd78;
	selp.f64 	%fd88, %fd88, %fd78, %p44;
	add.s64 	%rd21, %rd21, 8;
	add.s32 	%r42, %r42, 1;
	setp.ne.s32 	%p45, %r42, 0;
	@%p45 bra 	$L__BB13_22;
$L__BB13_23:
	st.global.f64 	[%rd1], %fd88;
$L__BB13_24:
	bar.sync 	0;
	ret;

}
	// .globl	_Z15weightingKernelIdEvPT_S1_S1_S1_iS1_
.visible .entry _Z15weightingKernelIdEvPT_S1_S1_S1_iS1_(
	.param .u64 .ptr .align 1 _Z15weightingKernelIdEvPT_S1_S1_S1_iS1__param_0,
	.param .u64 .ptr .align 1 _Z15weightingKernelIdEvPT_S1_S1_S1_iS1__param_1,
	.param .u64 .ptr .align 1 _Z15weightingKernelIdEvPT_S1_S1_S1_iS1__param_2,
	.param .u64 .ptr .align 1 _Z15weightingKernelIdEvPT_S1_S1_S1_iS1__param_3,
	.param .u32 _Z15weightingKernelIdEvPT_S1_S1_S1_iS1__param_4,
	.param .u64 .ptr .align 1 _Z15weightingKernelIdEvPT_S1_S1_S1_iS1__param_5
)
{
	.reg .pred 	%p<20>;
	.reg .b32 	%r<68>;
	.reg .b32 	%f<3>;
	.reg .b64 	%rd<72>;
	.reg .b64 	%fd<111>;

	ld.param.u64 	%rd17, [_Z15weightingKernelIdEvPT_S1_S1_S1_iS1__param_0];
	ld.param.u64 	%rd19, [_Z15weightingKernelIdEvPT_S1_S1_S1_iS1__param_1];
	ld.param.u64 	%rd20, [_Z15weightingKernelIdEvPT_S1_S1_S1_iS1__param_2];
	ld.param.u64 	%rd21, [_Z15weightingKernelIdEvPT_S1_S1_S1_iS1__param_3];
	ld.param.u32 	%r30, [_Z15weightingKernelIdEvPT_S1_S1_S1_iS1__param_4];
	ld.param.u64 	%rd18, [_Z15weightingKernelIdEvPT_S1_S1_S1_iS1__param_5];
	cvta.to.global.u64 	%rd1, %rd20;
	cvta.to.global.u64 	%rd2, %rd21;
	cvta.to.global.u64 	%rd3, %rd19;
	mov.u32 	%r31, %ctaid.x;
	mov.u32 	%r60, %ntid.x;
	mov.u32 	%r2, %tid.x;
	mad.lo.s32 	%r3, %r31, %r60, %r2;
	setp.ge.s32 	%p1, %r3, %r30;
	shl.b32 	%r32, %r2, 3;
	mov.u32 	%r33, s_double;
	add.s32 	%r4, %r33, %r32;
	@%p1 bra 	$L__BB14_5;
	cvta.to.global.u64 	%rd23, %rd17;
	cvta.to.global.u64 	%rd24, %rd18;
	mul.wide.s32 	%rd25, %r3, 8;
	add.s64 	%rd26, %rd3, %rd25;
	ld.global.f64 	%fd1, [%rd26];
	add.s64 	%rd27, %rd23, %rd25;
	ld.global.f64 	%fd10, [%rd27];
	ld.global.f64 	%fd11, [%rd24];
	sub.f64 	%fd2, %fd10, %fd11;
	fma.rn.f64 	%fd12, %fd2, 0d3FF71547652B82FE, 0d4338000000000000;
	{
	.reg .b32 %temp; 
	mov.b64 	{%r5, %temp}, %fd12;
	}
	mov.f64 	%fd13, 0dC338000000000000;
	add.rn.f64 	%fd14, %fd12, %fd13;
	fma.rn.f64 	%fd15, %fd14, 0dBFE62E42FEFA39EF, %fd2;
	fma.rn.f64 	%fd16, %fd14, 0dBC7ABC9E3B39803F, %fd15;
	fma.rn.f64 	%fd17, %fd16, 0d3E5ADE1569CE2BDF, 0d3E928AF3FCA213EA;
	fma.rn.f64 	%fd18, %fd17, %fd16, 0d3EC71DEE62401315;
	fma.rn.f64 	%fd19, %fd18, %fd16, 0d3EFA01997C89EB71;
	fma.rn.f64 	%fd20, %fd19, %fd16, 0d3F2A01A014761F65;
	fma.rn.f64 	%fd21, %fd20, %fd16, 0d3F56C16C1852B7AF;
	fma.rn.f64 	%fd22, %fd21, %fd16, 0d3F81111111122322;
	fma.rn.f64 	%fd23, %fd22, %fd16, 0d3FA55555555502A1;
	fma.rn.f64 	%fd24, %fd23, %fd16, 0d3FC5555555555511;
	fma.rn.f64 	%fd25, %fd24, %fd16, 0d3FE000000000000B;
	fma.rn.f64 	%fd26, %fd25, %fd16, 0d3FF0000000000000;
	fma.rn.f64 	%fd27, %fd26, %fd16, 0d3FF0000000000000;
	{
	.reg .b32 %temp; 
	mov.b64 	{%r6, %temp}, %fd27;
	}
	{
	.reg .b32 %temp; 
	mov.b64 	{%temp, %r7}, %fd27;
	}
	shl.b32 	%r34, %r5, 20;
	add.s32 	%r35, %r34, %r7;
	mov.b64 	%fd109, {%r6, %r35};
	{
	.reg .b32 %temp; 
	mov.b64 	{%temp, %r36}, %fd2;
	}
	mov.b32 	%f2, %r36;
	abs.f32 	%f1, %f2;
	setp.lt.f32 	%p2, %f1, 0f4086232B;
	@%p2 bra 	$L__BB14_4;
	setp.lt.f64 	%p3, %fd2, 0d0000000000000000;
	add.f64 	%fd28, %fd2, 0d7FF0000000000000;
	selp.f64 	%fd109, 0d0000000000000000, %fd28, %p3;
	setp.geu.f32 	%p4, %f1, 0f40874800;
	@%p4 bra 	$L__BB14_4;
	shr.u32 	%r37, %r5, 31;
	add.s32 	%r38, %r5, %r37;
	shr.s32 	%r39, %r38, 1;
	shl.b32 	%r40, %r39, 20;
	add.s32 	%r41, %r7, %r40;
	mov.b64 	%fd29, {%r6, %r41};
	sub.s32 	%r42, %r5, %r39;
	shl.b32 	%r43, %r42, 20;
	add.s32 	%r44, %r43, 1072693248;
	mov.b32 	%r45, 0;
	mov.b64 	%fd30, {%r45, %r44};
	mul.f64 	%fd109, %fd30, %fd29;
$L__BB14_4:
	mul.f64 	%fd110, %fd1, %fd109;
	st.shared.f64 	[%r4], %fd110;
	bra.uni 	$L__BB14_6;
$L__BB14_5:
	mov.b64 	%rd22, 0;
	st.shared.u64 	[%r4], %rd22;
$L__BB14_6:
	bar.sync 	0;
	setp.lt.u32 	%p5, %r60, 2;
	@%p5 bra 	$L__BB14_10;
$L__BB14_7:
	shr.u32 	%r9, %r60, 1;
	setp.ge.u32 	%p6, %r2, %r9;
	@%p6 bra 	$L__BB14_9;
	shl.b32 	%r46, %r9, 3;
	add.s32 	%r47, %r4, %r46;
	ld.shared.f64 	%fd31, [%r47];
	ld.shared.f64 	%fd32, [%r4];
	add.f64 	%fd33, %fd31, %fd32;
	st.shared.f64 	[%r4], %fd33;
$L__BB14_9:
	bar.sync 	0;
	setp.gt.u32 	%p7, %r60, 3;
	mov.u32 	%r60, %r9;
	@%p7 bra 	$L__BB14_7;
$L__BB14_10:
	setp.ne.s32 	%p8, %r3, 0;
	@%p8 bra 	$L__BB14_12;
	mov.b64 	%rd28, 0;
	st.global.u64 	[%rd2], %rd28;
$L__BB14_12:
	bar.sync 	0;
	setp.ne.s32 	%p9, %r2, 0;
	@%p9 bra 	$L__BB14_14;
	ld.shared.f64 	%fd34, [s_double];
	atom.global.add.f64 	%fd35, [%rd2], %fd34;
$L__BB14_14:
	setp.ne.s32 	%p10, %r3, 0;
	bar.sync 	0;
	ld.global.f64 	%fd36, [%rd2];
	div.rn.f64 	%fd37, %fd110, %fd36;
	mul.wide.s32 	%rd29, %r3, 8;
	add.s64 	%rd30, %rd3, %rd29;
	st.global.f64 	[%rd30], %fd37;
	@%p10 bra 	$L__BB14_29;
	ld.global.f64 	%fd38, [%rd3];
	st.global.f64 	[%rd1], %fd38;
	setp.lt.s32 	%p11, %r30, 2;
	@%p11 bra 	$L__BB14_29;
	add.s32 	%r10, %r30, -1;
	add.s32 	%r49, %r30, -2;
	and.b32  	%r11, %r10, 15;
	setp.lt.u32 	%p12, %r49, 15;
	mov.b32 	%r64, 1;
	@%p12 bra 	$L__BB14_20;
	and.b32  	%r51, %r10, -16;
	neg.s32 	%r62, %r51;
	add.s64 	%rd69, %rd3, 64;
	add.s64 	%rd68, %rd1, 64;
	mov.b32 	%r61, 0;
$L__BB14_18:
	.pragma "nounroll";
	ld.global.f64 	%fd39, [%rd69+-56];
	ld.global.f64 	%fd40, [%rd68+-64];
	add.f64 	%fd41, %fd39, %fd40;
	st.global.f64 	[%rd68+-56], %fd41;
	ld.global.f64 	%fd42, [%rd69+-48];
	add.f64 	%fd43, %fd42, %fd41;
	st.global.f64 	[%rd68+-48], %fd43;
	ld.global.f64 	%fd44, [%rd69+-40];
	add.f64 	%fd45, %fd44, %fd43;
	st.global.f64 	[%rd68+-40], %fd45;
	ld.global.f64 	%fd46, [%rd69+-32];
	add.f64 	%fd47, %fd46, %fd45;
	st.global.f64 	[%rd68+-32], %fd47;
	ld.global.f64 	%fd48, [%rd69+-24];
	add.f64 	%fd49, %fd48, %fd47;
	st.global.f64 	[%rd68+-24], %fd49;
	ld.global.f64 	%fd50, [%rd69+-16];
	add.f64 	%fd51, %fd50, %fd49;
	st.global.f64 	[%rd68+-16], %fd51;
	ld.global.f64 	%fd52, [%rd69+-8];
	add.f64 	%fd53, %fd52, %fd51;
	st.global.f64 	[%rd68+-8], %fd53;
	ld.global.f64 	%fd54, [%rd69];
	add.f64 	%fd55, %fd54, %fd53;
	st.global.f64 	[%rd68], %fd55;
	ld.global.f64 	%fd56, [%rd69+8];
	add.f64 	%fd57, %fd56, %fd55;
	st.global.f64 	[%rd68+8], %fd57;
	ld.global.f64 	%fd58, [%rd69+16];
	add.f64 	%fd59, %fd58, %fd57;
	st.global.f64 	[%rd68+16], %fd59;
	ld.global.f64 	%fd60, [%rd69+24];
	add.f64 	%fd61, %fd60, %fd59;
	st.global.f64 	[%rd68+24], %fd61;
	ld.global.f64 	%fd62, [%rd69+32];
	add.f64 	%fd63, %fd62, %fd61;
	st.global.f64 	[%rd68+32], %fd63;
	ld.global.f64 	%fd64, [%rd69+40];
	add.f64 	%fd65, %fd64, %fd63;
	st.global.f64 	[%rd68+40], %fd65;
	ld.global.f64 	%fd66, [%rd69+48];
	add.f64 	%fd67, %fd66, %fd65;
	st.global.f64 	[%rd68+48], %fd67;
	ld.global.f64 	%fd68, [%rd69+56];
	add.f64 	%fd69, %fd68, %fd67;
	st.global.f64 	[%rd68+56], %fd69;
	ld.global.f64 	%fd70, [%rd69+64];
	add.f64 	%fd71, %fd70, %fd69;
	st.global.f64 	[%rd68+64], %fd71;
	add.s32 	%r62, %r62, 16;
	add.s32 	%r61, %r61, 16;
	add.s64 	%rd69, %rd69, 128;
	add.s64 	%rd68, %rd68, 128;
	setp.ne.s32 	%p13, %r62, 0;
	@%p13 bra 	$L__BB14_18;
	add.s32 	%r64, %r61, 1;
$L__BB14_20:
	setp.eq.s32 	%p14, %r11, 0;
	@%p14 bra 	$L__BB14_29;
	and.b32  	%r19, %r10, 7;
	setp.lt.u32 	%p15, %r11, 8;
	@%p15 bra 	$L__BB14_23;
	mul.wide.u32 	%rd31, %r64, 8;
	add.s64 	%rd32, %rd3, %rd31;
	ld.global.f64 	%fd72, [%rd32];
	mul.wide.s32 	%rd33, %r64, 8;
	add.s64 	%rd34, %rd1, %rd33;
	ld.global.f64 	%fd73, [%rd34+-8];
	add.f64 	%fd74, %fd72, %fd73;
	add.s64 	%rd35, %rd1, %rd31;
	st.global.f64 	[%rd35], %fd74;
	add.s32 	%r52, %r64, 1;
	mul.wide.u32 	%rd36, %r52, 8;
	add.s64 	%rd37, %rd3, %rd36;
	ld.global.f64 	%fd75, [%rd37];
	add.f64 	%fd76, %fd75, %fd74;
	add.s64 	%rd38, %rd1, %rd36;
	st.global.f64 	[%rd38], %fd76;
	add.s32 	%r53, %r64, 2;
	mul.wide.u32 	%rd39, %r53, 8;
	add.s64 	%rd40, %rd3, %rd39;
	ld.global.f64 	%fd77, [%rd40];
	ld.global.f64 	%fd78, [%rd34+8];
	add.f64 	%fd79, %fd77, %fd78;
	add.s64 	%rd41, %rd1, %rd39;
	st.global.f64 	[%rd41], %fd79;
	add.s32 	%r54, %r64, 3;
	mul.wide.u32 	%rd42, %r54, 8;
	add.s64 	%rd43, %rd3, %rd42;
	ld.global.f64 	%fd80, [%rd43];
	ld.global.f64 	%fd81, [%rd34+16];
	add.f64 	%fd82, %fd80, %fd81;
	add.s64 	%rd44, %rd1, %rd42;
	st.global.f64 	[%rd44], %fd82;
	add.s32 	%r55, %r64, 4;
	mul.wide.u32 	%rd45, %r55, 8;
	add.s64 	%rd46, %rd3, %rd45;
	ld.global.f64 	%fd83, [%rd46];
	ld.global.f64 	%fd84, [%rd34+24];
	add.f64 	%fd85, %fd83, %fd84;
	add.s64 	%rd47, %rd1, %rd45;
	st.global.f64 	[%rd47], %fd85;
	add.s32 	%r56, %r64, 5;
	mul.wide.u32 	%rd48, %r56, 8;
	add.s64 	%rd49, %rd3, %rd48;
	ld.global.f64 	%fd86, [%rd49];
	ld.global.f64 	%fd87, [%rd34+32];
	add.f64 	%fd88, %fd86, %fd87;
	add.s64 	%rd50, %rd1, %rd48;
	st.global.f64 	[%rd50], %fd88;
	add.s32 	%r57, %r64, 6;
	mul.wide.u32 	%rd51, %r57, 8;
	add.s64 	%rd52, %rd3, %rd51;
	ld.global.f64 	%fd89, [%rd52];
	ld.global.f64 	%fd90, [%rd34+40];
	add.f64 	%fd91, %fd89, %fd90;
	add.s64 	%rd53, %rd1, %rd51;
	st.global.f64 	[%rd53], %fd91;
	ld.global.f64 	%fd92, [%rd32+56];
	ld.global.f64 	%fd93, [%rd34+48];
	add.f64 	%fd94, %fd92, %fd93;
	st.global.f64 	[%rd35+56], %fd94;
	add.s32 	%r64, %r64, 8;
$L__BB14_23:
	setp.eq.s32 	%p16, %r19, 0;
	@%p16 bra 	$L__BB14_29;
	and.b32  	%r22, %r10, 3;
	setp.lt.u32 	%p17, %r19, 4;
	@%p17 bra 	$L__BB14_26;
	mul.wide.u32 	%rd54, %r64, 8;
	add.s64 	%rd55, %rd3, %rd54;
	ld.global.f64 	%fd95, [%rd55];
	mul.wide.s32 	%rd56, %r64, 8;
	add.s64 	%rd57, %rd1, %rd56;
	ld.global.f64 	%fd96, [%rd57+-8];
	add.f64 	%fd97, %fd95, %fd96;
	add.s64 	%rd58, %rd1, %rd54;
	st.global.f64 	[%rd58], %fd97;
	add.s32 	%r58, %r64, 1;
	mul.wide.u32 	%rd59, %r58, 8;
	add.s64 	%rd60, %rd3, %rd59;
	ld.global.f64 	%fd98, [%rd60];
	add.f64 	%fd99, %fd98, %fd97;
	add.s64 	%rd61, %rd1, %rd59;
	st.global.f64 	[%rd61], %fd99;
	add.s32 	%r59, %r64, 2;
	mul.wide.u32 	%rd62, %r59, 8;
	add.s64 	%rd63, %rd3, %rd62;
	ld.global.f64 	%fd100, [%rd63];
	ld.global.f64 	%fd101, [%rd57+8];
	add.f64 	%fd102, %fd100, %fd101;
	add.s64 	%rd64, %rd1, %rd62;
	st.global.f64 	[%rd64], %fd102;
	ld.global.f64 	%fd103, [%rd55+24];
	ld.global.f64 	%fd104, [%rd57+16];
	add.f64 	%fd105, %fd103, %fd104;
	st.global.f64 	[%rd58+24], %fd105;
	add.s32 	%r64, %r64, 4;
$L__BB14_26:
	setp.eq.s32 	%p18, %r22, 0;
	@%p18 bra 	$L__BB14_29;
	add.s64 	%rd10, %rd1, -8;
	mul.wide.u32 	%rd65, %r64, 8;
	add.s64 	%rd71, %rd1, %rd65;
	add.s64 	%rd70, %rd3, %rd65;
	neg.s32 	%r66, %r22;
$L__BB14_28:
	.pragma "nounroll";
	mul.wide.s32 	%rd66, %r64, 8;
	add.s64 	%rd67, %rd10, %rd66;
	ld.global.f64 	%fd106, [%rd70];
	ld.global.f64 	%fd107, [%rd67];
	add.f64 	%fd108, %fd106, %fd107;
	st.global.f64 	[%rd71], %fd108;
	add.s32 	%r64, %r64, 1;
	add.s64 	%rd71, %rd71, 8;
	add.s64 	%rd70, %rd70, 8;
	add.s32 	%r66, %r66, 1;
	setp.ne.s32 	%p19, %r66, 0;
	@%p19 bra 	$L__BB14_28;
$L__BB14_29:
	bar.sync 	0;
	ret;

}
	// .globl	_Z16resamplingKernelIdEvP17curandStateXORWOWPT_S3_S3_S3_S3_S3_S3_i
.visible .entry _Z16resamplingKernelIdEvP17curandStateXORWOWPT_S3_S3_S3_S3_S3_S3_i(
	.param .u64 .ptr .align 1 _Z16resamplingKernelIdEvP17curandStateXORWOWPT_S3_S3_S3_S3_S3_S3_i_param_0,
	.param .u64 .ptr .align 1 _Z16resamplingKernelIdEvP17curandStateXORWOWPT_S3_S3_S3_S3_S3_S3_i_param_1,
	.param .u64 .ptr .align 1 _Z16resamplingKernelIdEvP17curandStateXORWOWPT_S3_S3_S3_S3_S3_S3_i_param_2,
	.param .u64 .ptr .align 1 _Z16resamplingKernelIdEvP17curandStateXORWOWPT_S3_S3_S3_S3_S3_S3_i_param_3,
	.param .u64 .ptr .align 1 _Z16resamplingKernelIdEvP17curandStateXORWOWPT_S3_S3_S3_S3_S3_S3_i_param_4,
	.param .u64 .ptr .align 1 _Z16resamplingKernelIdEvP17curandStateXORWOWPT_S3_S3_S3_S3_S3_S3_i_param_5,
	.param .u64 .ptr .align 1 _Z16resamplingKernelIdEvP17curandStateXORWOWPT_S3_S3_S3_S3_S3_S3_i_param_6,
	.param .u64 .ptr .align 1 _Z16resamplingKernelIdEvP17curandStateXORWOWPT_S3_S3_S3_S3_S3_S3_i_param_7,
	.param .u32 _Z16resamplingKernelIdEvP17curandStateXORWOWPT_S3_S3_S3_S3_S3_S3_i_param_8
)
{
	.reg .pred 	%p<10>;
	.reg .b32 	%r<33>;
	.reg .b32 	%f<4>;
	.reg .b64 	%rd<32>;
	.reg .b64 	%fd<19>;

	ld.param.u64 	%rd5, [_Z16resamplingKernelIdEvP17curandStateXORWOWPT_S3_S3_S3_S3_S3_S3_i_param_1];
	ld.param.u64 	%rd7, [_Z16resamplingKernelIdEvP17curandStateXORWOWPT_S3_S3_S3_S3_S3_S3_i_param_3];
	ld.param.u64 	%rd8, [_Z16resamplingKernelIdEvP17curandStateXORWOWPT_S3_S3_S3_S3_S3_S3_i_param_4];
	ld.param.u64 	%rd9, [_Z16resamplingKernelIdEvP17curandStateXORWOWPT_S3_S3_S3_S3_S3_S3_i_param_5];
	ld.param.u64 	%rd10, [_Z16resamplingKernelIdEvP17curandStateXORWOWPT_S3_S3_S3_S3_S3_S3_i_param_6];
	ld.param.u64 	%rd11, [_Z16resamplingKernelIdEvP17curandStateXORWOWPT_S3_S3_S3_S3_S3_S3_i_param_7];
	ld.param.u32 	%r5, [_Z16resamplingKernelIdEvP17curandStateXORWOWPT_S3_S3_S3_S3_S3_S3_i_param_8];
	cvta.to.global.u64 	%rd1, %rd11;
	cvta.to.global.u64 	%rd2, %rd10;
	mov.u32 	%r6, %ctaid.x;
	mov.u32 	%r7, %ntid.x;
	mov.u32 	%r8, %tid.x;
	mad.lo.s32 	%r1, %r6, %r7, %r8;
	mul.wide.s32 	%rd12, %r5, 8;
	add.s64 	%rd13, %rd2, %rd12;
	ld.global.f64 	%fd1, [%rd13+-8];
	setp.ne.s32 	%p1, %r1, 0;
	@%p1 bra 	$L__BB15_2;
	ld.param.u64 	%rd30, [_Z16resamplingKernelIdEvP17curandStateXORWOWPT_S3_S3_S3_S3_S3_S3_i_param_0];
	cvta.to.global.u64 	%rd14, %rd30;
	ld.global.v2.u32 	{%r9, %r10}, [%rd14];
	ld.global.v2.u32 	{%r11, %r12}, [%rd14+8];
	ld.global.v2.u32 	{%r13, %r14}, [%rd14+16];
	ld.global.v2.u32 	{%r15, %r16}, [%rd14+24];
	ld.global.f32 	%f1, [%rd14+32];
	ld.global.f64 	%fd3, [%rd14+40];
	shr.u32 	%r17, %r10, 2;
	xor.b32  	%r18, %r17, %r10;
	shl.b32 	%r19, %r14, 4;
	shl.b32 	%r20, %r18, 1;
	xor.b32  	%r21, %r19, %r20;
	xor.b32  	%r22, %r21, %r14;
	xor.b32  	%r23, %r22, %r18;
	add.s32 	%r24, %r9, 362437;
	add.s32 	%r25, %r23, %r24;
	cvt.rn.f32.u32 	%f2, %r25;
	fma.rn.f32 	%f3, %f2, 0f2F800000, 0f2F000000;
	cvt.f64.f32 	%fd4, %f3;
	mul.f64 	%fd5, %fd1, %fd4;
	cvt.rn.f64.s32 	%fd6, %r5;
	div.rn.f64 	%fd7, %fd5, %fd6;
	st.global.f64 	[%rd1], %fd7;
	st.global.v2.u32 	[%rd14], {%r24, %r11};
	st.global.v2.u32 	[%rd14+8], {%r12, %r13};
	st.global.v2.u32 	[%rd14+16], {%r14, %r23};
	st.global.v2.u32 	[%rd14+24], {%r15, %r16};
	st.global.f32 	[%rd14+32], %f1;
	st.global.f64 	[%rd14+40], %fd3;
$L__BB15_2:
	bar.sync 	0;
	setp.eq.s32 	%p2, %r1, 0;
	setp.ge.s32 	%p3, %r1, %r5;
	mul.wide.s32 	%rd15, %r1, 8;
	add.s64 	%rd3, %rd1, %rd15;
	or.pred  	%p4, %p2, %p3;
	@%p4 bra 	$L__BB15_4;
	ld.global.f64 	%fd8, [%rd1];
	cvt.rn.f64.s32 	%fd9, %r1;
	mul.f64 	%fd10, %fd1, %fd9;
	cvt.rn.f64.s32 	%fd11, %r5;
	div.rn.f64 	%fd12, %fd10, %fd11;
	add.f64 	%fd13, %fd12, %fd8;
	st.global.f64 	[%rd3], %fd13;
$L__BB15_4:
	setp.ge.s32 	%p5, %r1, %r5;
	@%p5 bra 	$L__BB15_10;
	setp.lt.s32 	%p6, %r5, 1;
	mov.b32 	%r26, -1;
	mov.u32 	%r32, %r26;
	@%p6 bra 	$L__BB15_9;
	ld.global.f64 	%fd2, [%rd3];
	mov.b32 	%r31, 0;
$L__BB15_7:
	mul.wide.u32 	%rd16, %r31, 8;
	add.s64 	%rd17, %rd2, %rd16;
	ld.global.f64 	%fd14, [%rd17];
	setp.ge.f64 	%p7, %fd14, %fd2;
	mov.u32 	%r32, %r31;
	@%p7 bra 	$L__BB15_9;
	add.s32 	%r31, %r31, 1;
	setp.ne.s32 	%p8, %r31, %r5;
	mov.u32 	%r32, %r26;
	@%p8 bra 	$L__BB15_7;
$L__BB15_9:
	ld.param.u64 	%rd31, [_Z16resamplingKernelIdEvP17curandStateXORWOWPT_S3_S3_S3_S3_S3_S3_i_param_2];
	setp.eq.s32 	%p9, %r32, -1;
	add.s32 	%r29, %r5, -1;
	selp.b32 	%r30, %r29, %r32, %p9;
	cvta.to.global.u64 	%rd18, %rd5;
	mul.wide.s32 	%rd19, %r30, 8;
	add.s64 	%rd20, %rd18, %rd19;
	ld.global.f64 	%fd15, [%rd20];
	cvta.to.global.u64 	%rd21, %rd7;
	add.s64 	%rd23, %rd21, %rd15;
	st.global.f64 	[%rd23], %fd15;
	cvta.to.global.u64 	%rd24, %rd31;
	add.s64 	%rd25, %rd24, %rd19;
	ld.global.f64 	%fd16, [%rd25];
	cvta.to.global.u64 	%rd26, %rd8;
	add.s64 	%rd27, %rd26, %rd15;
	st.global.f64 	[%rd27], %fd16;
	cvt.rn.f64.s32 	%fd17, %r5;
	rcp.rn.f64 	%fd18, %fd17;
	cvta.to.global.u64 	%rd28, %rd9;
	add.s64 	%rd29, %rd28, %rd15;
	st.global.f64 	[%rd29], %fd18;
$L__BB15_10:
	ret;

}


// ===== COMPILED SASS (sm_100) =====

	.target	sm_100

	.elftype	@"ET_EXEC"


//--------------------- .note.nv.tkinfo           --------------------------
	.section	.note.nv.tkinfo,"",@"SHT_NOTE"
	.sectionflags	@"SHF_NOTE_NV_TKINFO"
	.tkinfo
        /*0018*/ 	.word	0x00000002
        /*0030*/ 	.string	""
        /*0030*/ 	.string	"ptxas"
        /*0030*/ 	.string	"Cuda compilation tools, release 13.0, V13.0.88"
        /*0030*/ 	.string	"Build cuda_13.0.r13.0/compiler.36424714_0"
        /*0030*/ 	.string	"-arch sm_100 -m 64 "



//--------------------- .note.nv.cuinfo           --------------------------
	.section	.note.nv.cuinfo,"",@"SHT_NOTE"
	.sectionflags	@"SHF_NOTE_NV_CUINFO"
        /*0018*/ 	.short	0x0002
        /*001a*/ 	.short	0x0064
        /*001c*/ 	.short	0x0082
	.zero		2


//--------------------- .nv.info                  --------------------------
	.section	.nv.info,"",@"SHT_CUDA_INFO"
	.align	4


	//----- nvinfo : EIATTR_REGCOUNT
	.align		4
        /*0000*/ 	.byte	0x04, 0x2f
        /*0002*/ 	.short	(.L_10 - .L_9)
	.align		4
.L_9:
        /*0004*/ 	.word	index@(_Z17curandSetupKernelP17curandStateXORWOWii)
        /*0008*/ 	.word	0x0000001f


	//----- nvinfo : EIATTR_FRAME_SIZE
	.align		4
.L_10:
        /*000c*/ 	.byte	0x04, 0x11
        /*000e*/ 	.short	(.L_12 - .L_11)
	.align		4
.L_11:
        /*0010*/ 	.word	index@(_Z17curandSetupKernelP17curandStateXORWOWii)
        /*0014*/ 	.word	0x00000000


	//----- nvinfo : EIATTR_REGCOUNT
	.align		4
.L_12:
        /*0018*/ 	.byte	0x04, 0x2f
        /*001a*/ 	.short	(.L_14 - .L_13)
	.align		4
.L_13:
        /*001c*/ 	.word	index@(_Z16likelihoodKernelI6__halfEvPT_S2_iPiiS2_Phiiii)
        /*0020*/ 	.word	0x00000013


	//----- nvinfo : EIATTR_FRAME_SIZE
	.align		4
.L_14:
        /*0024*/ 	.byte	0x04, 0x11
        /*0026*/ 	.short	(.L_16 - .L_15)
	.align		4
.L_15:
        /*0028*/ 	.word	index@(_Z16likelihoodKernelI6__halfEvPT_S2_iPiiS2_Phiiii)
        /*002c*/ 	.word	0x00000000


	//----- nvinfo : EIATTR_REGCOUNT
	.align		4
.L_16:
        /*0030*/ 	.byte	0x04, 0x2f
        /*0032*/ 	.short	(.L_18 - .L_17)
	.align		4
.L_17:
        /*0034*/ 	.word	index@(_Z15weightingKernelI6__halfEvPT_S2_S2_S2_iS2_)
        /*0038*/ 	.word	0x0000000e


	//----- nvinfo : EIATTR_FRAME_SIZE
	.align		4
.L_18:
        /*003c*/ 	.byte	0x04, 0x11
        /*003e*/ 	.short	(.L_20 - .L_19)
	.align		4
.L_19:
        /*0040*/ 	.word	index@(_Z15weightingKernelI6__halfEvPT_S2_S2_S2_iS2_)
        /*0044*/ 	.word	0x00000000


	//----- nvinfo : EIATTR_REGCOUNT
	.align		4
.L_20:
        /*0048*/ 	.byte	0x04, 0x2f
        /*004a*/ 	.short	(.L_22 - .L_21)
	.align		4
.L_21:
        /*004c*/ 	.word	index@(_Z16resamplingKernelI6__halfEvP17curandStateXORWOWPT_S4_S4_S4_S4_S4_S4_i)
        /*0050*/ 	.word	0x0000001e


	//----- nvinfo : EIATTR_FRAME_SIZE
	.align		4
.L_22:
        /*0054*/ 	.byte	0x04, 0x11
        /*0056*/ 	.short	(.L_24 - .L_23)
	.align		4
.L_23:
        /*0058*/ 	.word	index@(_Z16resamplingKernelI6__halfEvP17curandStateXORWOWPT_S4_S4_S4_S4_S4_S4_i)
        /*005c*/ 	.word	0x00000000


	//----- nvinfo : EIATTR_REGCOUNT
	.align		4
.L_24:
        /*0060*/ 	.byte	0x04, 0x2f
        /*0062*/ 	.short	(.L_26 - .L_25)
	.align		4
.L_25:
        /*0064*/ 	.word	index@(_Z17propagationKernelI6__halfEvP17curandStateXORWOWPT_S4_S4_S4_i)
        /*0068*/ 	.word	0x0000001a


	//----- nvinfo : EIATTR_FRAME_SIZE
	.align		4
.L_26:
        /*006c*/ 	.byte	0x04, 0x11
        /*006e*/ 	.short	(.L_28 - .L_27)
	.align		4
.L_27:
        /*0070*/ 	.word	index@($__internal_12_$__cuda_sm20_sqrt_rn_f32_slowpath)
        /*0074*/ 	.word	0x00000000


	//----- nvinfo : EIATTR_FRAME_SIZE
	.align		4
.L_28:
        /*0078*/ 	.byte	0x04, 0x11
        /*007a*/ 	.short	(.L_30 - .L_29)
	.align		4
.L_29:
        /*007c*/ 	.word	index@(_Z17propagationKernelI6__halfEvP17curandStateXORWOWPT_S4_S4_S4_i)
        /*0080*/ 	.word	0x00000000


	//----- nvinfo : EIATTR_REGCOUNT
	.align		4
.L_30:
        /*0084*/ 	.byte	0x04, 0x2f
        /*0086*/ 	.short	(.L_32 - .L_31)
	.align		4
.L_31:
        /*0088*/ 	.word	index@(_Z13findMaxKernelI6__halfEvPT_S2_i)
        /*008c*/ 	.word	0x0000001f


	//----- nvinfo : EIATTR_FRAME_SIZE
	.align		4
.L_32:
        /*0090*/ 	.byte	0x04, 0x11
        /*0092*/ 	.short	(.L_34 - .L_33)
	.align		4
.L_33:
        /*0094*/ 	.word	index@(_Z13findMaxKernelI6__halfEvPT_S2_i)
        /*0098*/ 	.word	0x00000000


	//----- nvinfo : EIATTR_REGCOUNT
	.align		4
.L_34:
        /*009c*/ 	.byte	0x04, 0x2f
        /*009e*/ 	.short	(.L_36 - .L_35)
	.align		4
.L_35:
        /*00a0*/ 	.word	index@(_Z17propagationKernelIfEvP17curandStateXORWOWPT_S3_S3_S3_i)
        /*00a4*/ 	.word	0x0000001e


	//----- nvinfo : EIATTR_FRAME_SIZE
	.align		4
.L_36:
        /*00a8*/ 	.byte	0x04, 0x11
        /*00aa*/ 	.short	(.L_38 - .L_37)
	.align		4
.L_37:
        /*00ac*/ 	.word	index@($__internal_11_$__cuda_sm20_sqrt_rn_f32_slowpath)
        /*00b0*/ 	.word	0x00000000


	//----- nvinfo : EIATTR_FRAME_SIZE
	.align		4
.L_38:
        /*00b4*/ 	.byte	0x04, 0x11
        /*00b6*/ 	.short	(.L_40 - .L_39)
	.align		4
.L_39:
        /*00b8*/ 	.word	index@(_Z17propagationKernelIfEvP17curandStateXORWOWPT_S3_S3_S3_i)
        /*00bc*/ 	.word	0x00000000


	//----- nvinfo : EIATTR_REGCOUNT
	.align		4
.L_40:
        /*00c0*/ 	.byte	0x04, 0x2f
        /*00c2*/ 	.short	(.L_42 - .L_41)
	.align		4
.L_41:
        /*00c4*/ 	.word	index@(_Z16likelihoodKernelIfEvPT_S1_iPiiS1_Phiiii)
        /*00c8*/ 	.word	0x00000013


	//----- nvinfo : EIATTR_FRAME_SIZE
	.align		4
.L_42:
        /*00cc*/ 	.byte	0x04, 0x11
        /*00ce*/ 	.short	(.L_44 - .L_43)
	.align		4
.L_43:
        /*00d0*/ 	.word	index@($__internal_10_$__cuda_sm3x_div_rn_noftz_f32_slowpath)
        /*00d4*/ 	.word	0x00000000


	//----- nvinfo : EIATTR_FRAME_SIZE
	.align		4
.L_44:
        /*00d8*/ 	.byte	0x04, 0x11
        /*00da*/ 	.short	(.L_46 - .L_45)
	.align		4
.L_45:
        /*00dc*/ 	.word	index@($__internal_9_$__cuda_sm20_sqrt_rn_f32_slowpath)
        /*00e0*/ 	.word	0x00000000


	//----- nvinfo : EIATTR_FRAME_SIZE
	.align		4
.L_46:
        /*00e4*/ 	.byte	0x04, 0x11
        /*00e6*/ 	.short	(.L_48 - .L_47)
	.align		4
.L_47:
        /*00e8*/ 	.word	index@(_Z16likelihoodKernelIfEvPT_S1_iPiiS1_Phiiii)
        /*00ec*/ 	.word	0x00000000


	//----- nvinfo : EIATTR_REGCOUNT
	.align		4
.L_48:
        /*00f0*/ 	.byte	0x04, 0x2f
        /*00f2*/ 	.short	(.L_50 - .L_49)
	.align		4
.L_49:
        /*00f4*/ 	.word	index@(_Z13findMaxKernelIfEvPT_S1_i)
        /*00f8*/ 	.word	0x0000001f


	//----- nvinfo : EIATTR_FRAME_SIZE
	.align		4
.L_50:
        /*00fc*/ 	.byte	0x04, 0x11
        /*00fe*/ 	.short	(.L_52 - .L_51)
	.align		4
.L_51:
        /*0100*/ 	.word	index@(_Z13findMaxKernelIfEvPT_S1_i)
        /*0104*/ 	.word	0x00000000


	//----- nvinfo : EIATTR_REGCOUNT
	.align		4
.L_52:
        /*0108*/ 	.byte	0x04, 0x2f
        /*010a*/ 	.short	(.L_54 - .L_53)
	.align		4
.L_53:
        /*010c*/ 	.word	index@(_Z15weightingKernelIfEvPT_S1_S1_S1_iS1_)
        /*0110*/ 	.word	0x00000020


	//----- nvinfo : EIATTR_FRAME_SIZE
	.align		4
.L_54:
        /*0114*/ 	.byte	0x04, 0x11
        /*0116*/ 	.short	(.L_56 - .L_55)
	.align		4
.L_55:
        /*0118*/ 	.word	index@($__internal_8_$__cuda_sm3x_div_rn_noftz_f32_slowpath)
        /*011c*/ 	.word	0x00000000


	//----- nvinfo : EIATTR_FRAME_SIZE
	.align		4
.L_56:
        /*0120*/ 	.byte	0x04, 0x11
        /*0122*/ 	.short	(.L_58 - .L_57)
	.align		4
.L_57:
        /*0124*/ 	.word	index@(_Z15weightingKernelIfEvPT_S1_S1_S1_iS1_)
        /*0128*/ 	.word	0x00000000


	//----- nvinfo : EIATTR_REGCOUNT
	.align		4
.L_58:
        /*012c*/ 	.byte	0x04, 0x2f
        /*012e*/ 	.short	(.L_60 - .L_59)
	.align		4
.L_59:
        /*0130*/ 	.word	index@(_Z16resamplingKernelIfEvP17curandStateXORWOWPT_S3_S3_S3_S3_S3_S3_i)
        /*0134*/ 	.word	0x0000001b


	//----- nvinfo : EIATTR_FRAME_SIZE
	.align		4
.L_60:
        /*0138*/ 	.byte	0x04, 0x11
        /*013a*/ 	.short	(.L_62 - .L_61)
	.align		4
.L_61:
        /*013c*/ 	.word	index@($__internal_7_$__cuda_sm3x_div_rn_noftz_f32_slowpath)
        /*0140*/ 	.word	0x00000000


	//----- nvinfo : EIATTR_FRAME_SIZE
	.align		4
.L_62:
        /*0144*/ 	.byte	0x04, 0x11
        /*0146*/ 	.short	(.L_64 - .L_63)
	.align		4
.L_63:
        /*0148*/ 	.word	index@($__internal_6_$__cuda_sm20_rcp_rn_f32_slowpath)
        /*014c*/ 	.word	0x00000000


	//----- nvinfo : EIATTR_FRAME_SIZE
	.align		4
.L_64:
        /*0150*/ 	.byte	0x04, 0x11
        /*0152*/ 	.short	(.L_66 - .L_65)
	.align		4
.L_65:
        /*0154*/ 	.word	index@(_Z16resamplingKernelIfEvP17curandStateXORWOWPT_S3_S3_S3_S3_S3_S3_i)
        /*0158*/ 	.word	0x00000000


	//----- nvinfo : EIATTR_REGCOUNT
	.align		4
.L_66:
        /*015c*/ 	.byte	0x04, 0x2f
        /*015e*/ 	.short	(.L_68 - .L_67)
	.align		4
.L_67:
        /*0160*/ 	.word	index@(_Z17propagationKernelIdEvP17curandStateXORWOWPT_S3_S3_S3_i)
        /*0164*/ 	.word	0x00000020


	//----- nvinfo : EIATTR_FRAME_SIZE
	.align		4
.L_68:
        /*0168*/ 	.byte	0x04, 0x11
        /*016a*/ 	.short	(.L_70 - .L_69)
	.align		4
.L_69:
        /*016c*/ 	.word	index@($__internal_5_$__cuda_sm20_sqrt_rn_f32_slowpath)
        /*0170*/ 	.word	0x00000000


	//----- nvinfo : EIATTR_FRAME_SIZE
	.align		4
.L_70:
        /*0174*/ 	.byte	0x04, 0x11
        /*0176*/ 	.short	(.L_72 - .L_71)
	.align		4
.L_71:
        /*0178*/ 	.word	index@(_Z17propagationKernelIdEvP17curandStateXORWOWPT_S3_S3_S3_i)
        /*017c*/ 	.word	0x00000000


	//----- nvinfo : EIATTR_REGCOUNT
	.align		4
.L_72:
        /*0180*/ 	.byte	0x04, 0x2f
        /*0182*/ 	.short	(.L_74 - .L_73)
	.align		4
.L_73:
        /*0184*/ 	.word	index@(_Z16likelihoodKernelIdEvPT_S1_iPiiS1_Phiiii)
        /*0188*/ 	.word	0x0000001e


	//----- nvinfo : EIATTR_FRAME_SIZE
	.align		4
.L_74:
        /*018c*/ 	.byte	0x04, 0x11
        /*018e*/ 	.short	(.L_76 - .L_75)
	.align		4
.L_75:
        /*0190*/ 	.word	index@($__internal_4_$__cuda_sm20_dsqrt_rn_f64_mediumpath_v1)
        /*0194*/ 	.word	0x00000000


	//----- nvinfo : EIATTR_FRAME_SIZE
	.align		4
.L_76:
        /*0198*/ 	.byte	0x04, 0x11
        /*019a*/ 	.short	(.L_78 - .L_77)
	.align		4
.L_77:
        /*019c*/ 	.word	index@($__internal_3_$__cuda_sm20_div_rn_f64_full)
        /*01a0*/ 	.word	0x00000000


	//----- nvinfo : EIATTR_FRAME_SIZE
	.align		4
.L_78:
        /*01a4*/ 	.byte	0x04, 0x11
        /*01a6*/ 	.short	(.L_80 - .L_79)
	.align		4
.L_79:
        /*01a8*/ 	.word	index@(_Z16likelihoodKernelIdEvPT_S1_iPiiS1_Phiiii)
        /*01ac*/ 	.word	0x00000000


	//----- nvinfo : EIATTR_REGCOUNT
	.align		4
.L_80:
        /*01b0*/ 	.byte	0x04, 0x2f
        /*01b2*/ 	.short	(.L_82 - .L_81)
	.align		4
.L_81:
        /*01b4*/ 	.word	index@(_Z13findMaxKernelIdEvPT_S1_i)
        /*01b8*/ 	.word	0x0000001c


	//----- nvinfo : EIATTR_FRAME_SIZE
	.align		4
.L_82:
        /*01bc*/ 	.byte	0x04, 0x11
        /*01be*/ 	.short	(.L_84 - .L_83)
	.align		4
.L_83:
        /*01c0*/ 	.word	index@(_Z13findMaxKernelIdEvPT_S1_i)
        /*01c4*/ 	.word	0x00000000


	//----- nvinfo : EIATTR_REGCOUNT
	.align		4
.L_84:
        /*01c8*/ 	.byte	0x04, 0x2f
        /*01ca*/ 	.short	(.L_86 - .L_85)
	.align		4
.L_85:
        /*01cc*/ 	.word	index@(_Z15weightingKernelIdEvPT_S1_S1_S1_iS1_)
        /*01d0*/ 	.word	0x00000020


	//----- nvinfo : EIATTR_FRAME_SIZE
	.align		4
.L_86:
        /*01d4*/ 	.byte	0x04, 0x11
        /*01d6*/ 	.short	(.L_88 - .L_87)
	.align		4
.L_87:
        /*01d8*/ 	.word	index@($__internal_2_$__cuda_sm20_div_rn_f64_full)
        /*01dc*/ 	.word	0x00000000


	//----- nvinfo : EIATTR_FRAME_SIZE
	.align		4
.L_88:
        /*01e0*/ 	.byte	0x04, 0x11
        /*01e2*/ 	.short	(.L_90 - .L_89)
	.align		4
.L_89:
        /*01e4*/ 	.word	index@(_Z15weightingKernelIdEvPT_S1_S1_S1_iS1_)
        /*01e8*/ 	.word	0x00000000


	//----- nvinfo : EIATTR_REGCOUNT
	.align		4
.L_90:
        /*01ec*/ 	.byte	0x04, 0x2f
        /*01ee*/ 	.short	(.L_92 - .L_91)
	.align		4
.L_91:
        /*01f0*/ 	.word	index@(_Z16resamplingKernelIdEvP17curandStateXORWOWPT_S3_S3_S3_S3_S3_S3_i)
        /*01f4*/ 	.word	0x00000025


	//----- nvinfo : EIATTR_FRAME_SIZE
	.align		4
.L_92:
        /*01f8*/ 	.byte	0x04, 0x11
        /*01fa*/ 	.short	(.L_94 - .L_93)
	.align		4
.L_93:
        /*01fc*/ 	.word	index@($__internal_1_$__cuda_sm20_div_rn_f64_full)
        /*0200*/ 	.word	0x00000000


	//----- nvinfo : EIATTR_FRAME_SIZE
	.align		4
.L_94:
        /*0204*/ 	.byte	0x04, 0x11
        /*0206*/ 	.short	(.L_96 - .L_95)
	.align		4
.L_95:
        /*0208*/ 	.word	index@($__internal_0_$__cuda_sm20_dblrcp_rn_slowpath_v3)
        /*020c*/ 	.word	0x00000000


	//----- nvinfo : EIATTR_FRAME_SIZE
	.align		4
.L_96:
        /*0210*/ 	.byte	0x04, 0x11
        /*0212*/ 	.short	(.L_98 - .L_97)
	.align		4
.L_97:
        /*0214*/ 	.word	index@(_Z16resamplingKernelIdEvP17curandStateXORWOWPT_S3_S3_S3_S3_S3_S3_i)
        /*0218*/ 	.word	0x00000000


	//----- nvinfo : EIATTR_MIN_STACK_SIZE
	.align		4
.L_98:
        /*021c*/ 	.byte	0x04, 0x12
        /*021e*/ 	.short	(.L_100 - .L_99)
	.align		4
.L_99:
        /*0220*/ 	.word	index@(_Z16resamplingKernelIdEvP17curandStateXORWOWPT_S3_S3_S3_S3_S3_S3_i)
        /*0224*/ 	.word	0x00000000


	//----- nvinfo : EIATTR_MIN_STACK_SIZE
	.align		4
.L_100:
        /*0228*/ 	.byte	0x04, 0x12
        /*022a*/ 	.short	(.L_102 - .L_101)
	.align		4
.L_101:
        /*022c*/ 	.word	index@(_Z15weightingKernelIdEvPT_S1_S1_S1_iS1_)
        /*0230*/ 	.word	0x00000000


	//----- nvinfo : EIATTR_MIN_STACK_SIZE
	.align		4
.L_102:
        /*0234*/ 	.byte	0x04, 0x12
        /*0236*/ 	.short	(.L_104 - .L_103)
	.align		4
.L_103:
        /*0238*/ 	.word	index@(_Z13findMaxKernelIdEvPT_S1_i)
        /*023c*/ 	.word	0x00000000


	//----- nvinfo : EIATTR_MIN_STACK_SIZE
	.align		4
.L_104:
        /*0240*/ 	.byte	0x04, 0x12
        /*0242*/ 	.short	(.L_106 - .L_105)
	.align		4
.L_105:
        /*0244*/ 	.word	index@(_Z16likelihoodKernelIdEvPT_S1_iPiiS1_Phiiii)
        /*0248*/ 	.word	0x00000000


	//----- nvinfo : EIATTR_MIN_STACK_SIZE
	.align		4
.L_106:
        /*024c*/ 	.byte	0x04, 0x12
        /*024e*/ 	.short	(.L_108 - .L_107)
	.align		4
.L_107:
        /*0250*/ 	.word	index@(_Z17propagationKernelIdEvP17curandStateXORWOWPT_S3_S3_S3_i)
        /*0254*/ 	.word	0x00000000


	//----- nvinfo : EIATTR_MIN_STACK_SIZE
	.align		4
.L_108:
        /*0258*/ 	.byte	0x04, 0x12
        /*025a*/ 	.short	(.L_110 - .L_109)
	.align		4
.L_109:
        /*025c*/ 	.word	index@(_Z16resamplingKernelIfEvP17curandStateXORWOWPT_S3_S3_S3_S3_S3_S3_i)
        /*0260*/ 	.word	0x00000000


	//----- nvinfo : EIATTR_MIN_STACK_SIZE
	.align		4
.L_110:
        /*0264*/ 	.byte	0x04, 0x12
        /*0266*/ 	.short	(.L_112 - .L_111)
	.align		4
.L_111:
        /*0268*/ 	.word	index@(_Z15weightingKernelIfEvPT_S1_S1_S1_iS1_)
        /*026c*/ 	.word	0x00000000


	//----- nvinfo : EIATTR_MIN_STACK_SIZE
	.align		4
.L_112:
        /*0270*/ 	.byte	0x04, 0x12
        /*0272*/ 	.short	(.L_114 - .L_113)
	.align		4
.L_113:
        /*0274*/ 	.word	index@(_Z13findMaxKernelIfEvPT_S1_i)
        /*0278*/ 	.word	0x00000000


	//----- nvinfo : EIATTR_MIN_STACK_SIZE
	.align		4
.L_114:
        /*027c*/ 	.byte	0x04, 0x12
        /*027e*/ 	.short	(.L_116 - .L_115)
	.align		4
.L_115:
        /*0280*/ 	.word	index@(_Z16likelihoodKernelIfEvPT_S1_iPiiS1_Phiiii)
        /*0284*/ 	.word	0x00000000


	//----- nvinfo : EIATTR_MIN_STACK_SIZE
	.align		4
.L_116:
        /*0288*/ 	.byte	0x04, 0x12
        /*028a*/ 	.short	(.L_118 - .L_117)
	.align		4
.L_117:
        /*028c*/ 	.word	index@(_Z17propagationKernelIfEvP17curandStateXORWOWPT_S3_S3_S3_i)
        /*0290*/ 	.word	0x00000000


	//----- nvinfo : EIATTR_MIN_STACK_SIZE
	.align		4
.L_118:
        /*0294*/ 	.byte	0x04, 0x12
        /*0296*/ 	.short	(.L_120 - .L_119)
	.align		4
.L_119:
        /*0298*/ 	.word	index@(_Z13findMaxKernelI6__halfEvPT_S2_i)
        /*029c*/ 	.word	0x00000000


	//----- nvinfo : EIATTR_MIN_STACK_SIZE
	.align		4
.L_120:
        /*02a0*/ 	.byte	0x04, 0x12
        /*02a2*/ 	.short	(.L_122 - .L_121)
	.align		4
.L_121:
        /*02a4*/ 	.word	index@(_Z17propagationKernelI6__halfEvP17curandStateXORWOWPT_S4_S4_S4_i)
        /*02a8*/ 	.word	0x00000000


	//----- nvinfo : EIATTR_MIN_STACK_SIZE
	.align		4
.L_122:
        /*02ac*/ 	.byte	0x04, 0x12
        /*02ae*/ 	.short	(.L_124 - .L_123)
	.align		4
.L_123:
        /*02b0*/ 	.word	index@(_Z16resamplingKernelI6__halfEvP17curandStateXORWOWPT_S4_S4_S4_S4_S4_S4_i)
        /*02b4*/ 	.word	0x00000000


	//----- nvinfo : EIATTR_MIN_STACK_SIZE
	.align		4
.L_124:
        /*02b8*/ 	.byte	0x04, 0x12
        /*02ba*/ 	.short	(.L_126 - .L_125)
	.align		4
.L_125:
        /*02bc*/ 	.word	index@(_Z15weightingKernelI6__halfEvPT_S2_S2_S2_iS2_)
        /*02c0*/ 	.word	0x00000000


	//----- nvinfo : EIATTR_MIN_STACK_SIZE
	.align		4
.L_126:
        /*02c4*/ 	.byte	0x04, 0x12
        /*02c6*/ 	.short	(.L_128 - .L_127)
	.align		4
.L_127:
        /*02c8*/ 	.word	index@(_Z16likelihoodKernelI6__halfEvPT_S2_iPiiS2_Phiiii)
        /*02cc*/ 	.word	0x00000000


	//----- nvinfo : EIATTR_MIN_STACK_SIZE
	.align		4
.L_128:
        /*02d0*/ 	.byte	0x04, 0x12
        /*02d2*/ 	.short	(.L_130 - .L_129)
	.align		4
.L_129:
        /*02d4*/ 	.word	index@(_Z17curandSetupKernelP17curandStateXORWOWii)
        /*02d8*/ 	.word	0x00000000
.L_130:


//--------------------- .nv.compat                --------------------------
	.section	.nv.compat,"",@"SHT_CUDA_COMPAT_INFO"
	.align	4
        /*0000*/ 	.byte	0x02, 0x09, 0x00, 0x00, 0x02, 0x02, 0x01, 0x00, 0x02, 0x05, 0x05, 0x00, 0x03, 0x07, 0x01, 0x01
        /*0010*/ 	.byte	0x02, 0x03, 0x00, 0x00, 0x02, 0x06, 0x01, 0x00, 0x04, 0x0b, 0x08, 0x00, 0x01, 0x00, 0x00, 0x00
        /*0020*/ 	.byte	0x00, 0x00, 0x00, 0x00


//--------------------- .nv.info._Z16resamplingKernelIdEvP17curandStateXORWOWPT_S3_S3_S3_S3_S3_S3_i --------------------------
	.section	.nv.info._Z16resamplingKernelIdEvP17curandStateXORWOWPT_S3_S3_S3_S3_S3_S3_i,"",@"SHT_CUDA_INFO"
	.sectionflags	@""
	.align	4


	//----- nvinfo : EIATTR_CUDA_API_VERSION
	.align		4
        /*0000*/ 	.byte	0x04, 0x37
        /*0002*/ 	.short	(.L_132 - .L_131)
.L_131:
        /*0004*/ 	.word	0x00000082


	//----- nvinfo : EIATTR_KPARAM_INFO
	.align		4
.L_132:
        /*0008*/ 	.byte	0x04, 0x17
        /*000a*/ 	.short	(.L_134 - .L_133)
.L_133:
        /*000c*/ 	.word	0x00000000
        /*0010*/ 	.short	0x0008
        /*0012*/ 	.short	0x0040
        /*0014*/ 	.byte	0x00, 0xf0, 0x11, 0x00


	//----- nvinfo : EIATTR_KPARAM_INFO
	.align		4
.L_134:
        /*0018*/ 	.byte	0x04, 0x17
        /*001a*/ 	.short	(.L_136 - .L_135)
.L_135:
        /*001c*/ 	.word	0x00000000
        /*0020*/ 	.short	0x0007
        /*0022*/ 	.short	0x0038
        /*0024*/ 	.byte	0x00, 0xf5, 0x21, 0x00


	//----- nvinfo : EIATTR_KPARAM_INFO
	.align		4
.L_136:
        /*0028*/ 	.byte	0x04, 0x17
        /*002a*/ 	.short	(.L_138 - .L_137)
.L_137:
        /*002c*/ 	.word	0x00000000
        /*0030*/ 	.short	0x0006
        /*0032*/ 	.short	0x0030
        /*0034*/ 	.byte	0x00, 0xf5, 0x21, 0x00


	//----- nvinfo : EIATTR_KPARAM_INFO
	.align		4
.L_138:
        /*0038*/ 	.byte	0x04, 0x17
        /*003a*/ 	.short	(.L_140 - .L_139)
.L_139:
        /*003c*/ 	.word	0x00000000
        /*0040*/ 	.short	0x0005
        /*0042*/ 	.short	0x0028
        /*0044*/ 	.byte	0x00, 0xf5, 0x21, 0x00


	//----- nvinfo : EIATTR_KPARAM_INFO
	.align		4
.L_140:
        /*0048*/ 	.byte	0x04, 0x17
        /*004a*/ 	.short	(.L_142 - .L_141)
.L_141:
        /*004c*/ 	.word	0x00000000
        /*0050*/ 	.short	0x0004
        /*0052*/ 	.short	0x0020
        /*0054*/ 	.byte	0x00, 0xf5, 0x21, 0x00


	//----- nvinfo : EIATTR_KPARAM_INFO
	.align		4
.L_142:
        /*0058*/ 	.byte	0x04, 0x17
        /*005a*/ 	.short	(.L_144 - .L_143)
.L_143:
        /*005c*/ 	.word	0x00000000
        /*0060*/ 	.short	0x0003
        /*0062*/ 	.short	0x0018
        /*0064*/ 	.byte	0x00, 0xf5, 0x21, 0x00


	//----- nvinfo : EIATTR_KPARAM_INFO
	.align		4
.L_144:
        /*0068*/ 	.byte	0x04, 0x17
        /*006a*/ 	.short	(.L_146 - .L_145)
.L_145:
        /*006c*/ 	.word	0x00000000
        /*0070*/ 	.short	0x0002
        /*0072*/ 	.short	0x0010
        /*0074*/ 	.byte	0x00, 0xf5, 0x21, 0x00


	//----- nvinfo : EIATTR_KPARAM_INFO
	.align		4
.L_146:
        /*0078*/ 	.byte	0x04, 0x17
        /*007a*/ 	.short	(.L_148 - .L_147)
.L_147:
        /*007c*/ 	.word	0x00000000
        /*0080*/ 	.short	0x0001
        /*0082*/ 	.short	0x0008
        /*0084*/ 	.byte	0x00, 0xf5, 0x21, 0x00


	//----- nvinfo : EIATTR_KPARAM_INFO
	.align		4
.L_148:
        /*0088*/ 	.byte	0x04, 0x17
        /*008a*/ 	.short	(.L_150 - .L_149)
.L_149:
        /*008c*/ 	.word	0x00000000
        /*0090*/ 	.short	0x0000
        /*0092*/ 	.short	0x0000
        /*0094*/ 	.byte	0x00, 0xf5, 0x21, 0x00


	//----- nvinfo : EIATTR_SPARSE_MMA_MASK
	.align		4
.L_150:
        /*0098*/ 	.byte	0x03, 0x50
        /*009a*/ 	.short	0x0000


	//----- nvinfo : EIATTR_MAXREG_COUNT
	.align		4
        /*009c*/ 	.byte	0x03, 0x1b
        /*009e*/ 	.short	0x00ff


	//----- nvinfo : EIATTR_NUM_BARRIERS
	.align		4
        /*00a0*/ 	.byte	0x02, 0x4c
        /*00a2*/ 	.byte	0x01
	.zero		1


	//----- nvinfo : EIATTR_MERCURY_ISA_VERSION
	.align		4
        /*00a4*/ 	.byte	0x03, 0x5f
        /*00a6*/ 	.short	0x0101


	//----- nvinfo : EIATTR_VRC_CTA_INIT_COUNT
	.align		4
        /*00a8*/ 	.byte	0x02, 0x4a
	.zero		1
	.zero		1


	//----- nvinfo : EIATTR_EXIT_INSTR_OFFSETS
	.align		4
        /*00ac*/ 	.byte	0x04, 0x1c
        /*00ae*/ 	.short	(.L_152 - .L_151)


	//   ....[0]....
.L_151:
        /*00b0*/ 	.word	0x000006a0


	//   ....[1]....
        /*00b4*/ 	.word	0x000009f0


	//----- nvinfo : EIATTR_CRS_STACK_SIZE
	.align		4
.L_152:
        /*00b8*/ 	.byte	0x04, 0x1e
        /*00ba*/ 	.short	(.L_154 - .L_153)
.L_153:
        /*00bc*/ 	.word	0x00000000


	//----- nvinfo : EIATTR_CBANK_PARAM_SIZE
	.align		4
.L_154:
        /*00c0*/ 	.byte	0x03, 0x19
        /*00c2*/ 	.short	0x0044


	//----- nvinfo : EIATTR_PARAM_CBANK
	.align		4
        /*00c4*/ 	.byte	0x04, 0x0a
        /*00c6*/ 	.short	(.L_156 - .L_155)
	.align		4
.L_155:
        /*00c8*/ 	.word	index@(.nv.constant0._Z16resamplingKernelIdEvP17curandStateXORWOWPT_S3_S3_S3_S3_S3_S3_i)
        /*00cc*/ 	.short	0x0380
        /*00ce*/ 	.short	0x0044


	//----- nvinfo : EIATTR_SW_WAR
	.align		4
.L_156:
        /*00d0*/ 	.byte	0x04, 0x36
        /*00d2*/ 	.short	(.L_158 - .L_157)
.L_157:
        /*00d4*/ 	.word	0x00000008
.L_158:


//--------------------- .nv.info._Z15weightingKernelIdEvPT_S1_S1_S1_iS1_ --------------------------
	.section	.nv.info._Z15weightingKernelIdEvPT_S1_S1_S1_iS1_,"",@"SHT_CUDA_INFO"
	.sectionflags	@""
	.align	4


	//----- nvinfo : EIATTR_CUDA_API_VERSION
	.align		4
        /*0000*/ 	.byte	0x04, 0x37
        /*0002*/ 	.short	(.L_160 - .L_159)
.L_159:
        /*0004*/ 	.word	0x00000082


	//----- nvinfo : EIATTR_KPARAM_INFO
	.align		4
.L_160:
        /*0008*/ 	.byte	0x04, 0x17
        /*000a*/ 	.short	(.L_162 - .L_161)
.L_161:
        /*000c*/ 	.word	0x00000000
        /*0010*/ 	.short	0x0005
        /*0012*/ 	.short	0x0028
        /*0014*/ 	.byte	0x00, 0xf5, 0x21, 0x00


	//----- nvinfo : EIATTR_KPARAM_INFO
	.align		4
.L_162:
        /*0018*/ 	.byte	0x04, 0x17
        /*001a*/ 	.short	(.L_164 - .L_163)
.L_163:
        /*001c*/ 	.word	0x00000000
        /*0020*/ 	.short	0x0004
        /*0022*/ 	.short	0x0020
        /*0024*/ 	.byte	0x00, 0xf0, 0x11, 0x00


	//----- nvinfo : EIATTR_KPARAM_INFO
	.align		4
.L_164:
        /*0028*/ 	.byte	0x04, 0x17
        /*002a*/ 	.short	(.L_166 - .L_165)
.L_165:
        /*002c*/ 	.word	0x00000000
        /*0030*/ 	.short	0x0003
        /*0032*/ 	.short	0x0018
        /*0034*/ 	.byte	0x00, 0xf5, 0x21, 0x00


	//----- nvinfo : EIATTR_KPARAM_INFO
	.align		4
.L_166:
        /*0038*/ 	.byte	0x04, 0x17
        /*003a*/ 	.short	(.L_168 - .L_167)
.L_167:
        /*003c*/ 	.word	0x00000000
        /*0040*/ 	.short	0x0002
        /*0042*/ 	.short	0x0010
        /*0044*/ 	.byte	0x00, 0xf5, 0x21, 0x00


	//----- nvinfo : EIATTR_KPARAM_INFO
	.align		4
.L_168:
        /*0048*/ 	.byte	0x04, 0x17
        /*004a*/ 	.short	(.L_170 - .L_169)
.L_169:
        /*004c*/ 	.word	0x00000000
        /*0050*/ 	.short	0x0001
        /*0052*/ 	.short	0x0008
        /*0054*/ 	.byte	0x00, 0xf5, 0x21, 0x00


	//----- nvinfo : EIATTR_KPARAM_INFO
	.align		4
.L_170:
        /*0058*/ 	.byte	0x04, 0x17
        /*005a*/ 	.short	(.L_172 - .L_171)
.L_171:
        /*005c*/ 	.word	0x00000000
        /*0060*/ 	.short	0x0000
        /*0062*/ 	.short	0x0000
        /*0064*/ 	.byte	0x00, 0xf5, 0x21, 0x00


	//----- nvinfo : EIATTR_SPARSE_MMA_MASK
	.align		4
.L_172:
        /*0068*/ 	.byte	0x03, 0x50
        /*006a*/ 	.short	0x0000


	//----- nvinfo : EIATTR_MAXREG_COUNT
	.align		4
        /*006c*/ 	.byte	0x03, 0x1b
        /*006e*/ 	.short	0x00ff


	//----- nvinfo : EIATTR_NUM_BARRIERS
	.align		4
        /*0070*/ 	.byte	0x02, 0x4c
        /*0072*/ 	.byte	0x01
	.zero		1


	//----- nvinfo : EIATTR_MERCURY_ISA_VERSION
	.align		4
        /*0074*/ 	.byte	0x03, 0x5f
        /*0076*/ 	.short	0x0101


	//----- nvinfo : EIATTR_VRC_CTA_INIT_COUNT
	.align		4
        /*0078*/ 	.byte	0x02, 0x4a
	.zero		1
	.zero		1


	//----- nvinfo : EIATTR_EXIT_INSTR_OFFSETS
	.align		4
        /*007c*/ 	.byte	0x04, 0x1c
        /*007e*/ 	.short	(.L_174 - .L_173)


	//   ....[0]....
.L_173:
        /*0080*/ 	.word	0x00001600


	//----- nvinfo : EIATTR_CRS_STACK_SIZE
	.align		4
.L_174:
        /*0084*/ 	.byte	0x04, 0x1e
        /*0086*/ 	.short	(.L_176 - .L_175)
.L_175:
        /*0088*/ 	.word	0x00000000


	//----- nvinfo : EIATTR_CBANK_PARAM_SIZE
	.align		4
.L_176:
        /*008c*/ 	.byte	0x03, 0x19
        /*008e*/ 	.short	0x0030


	//----- nvinfo : EIATTR_PARAM_CBANK
	.align		4
        /*0090*/ 	.byte	0x04, 0x0a
        /*0092*/ 	.short	(.L_178 - .L_177)
	.align		4
.L_177:
        /*0094*/ 	.word	index@(.nv.constant0._Z15weightingKernelIdEvPT_S1_S1_S1_iS1_)
        /*0098*/ 	.short	0x0380
        /*009a*/ 	.short	0x0030


	//----- nvinfo : EIATTR_SW_WAR
	.align		4
.L_178:
        /*009c*/ 	.byte	0x04, 0x36
        /*009e*/ 	.short	(.L_180 - .L_179)
.L_179:
        /*00a0*/ 	.word	0x00000008
.L_180:


//--------------------- .nv.info._Z13findMaxKernelIdEvPT_S1_i --------------------------
	.section	.nv.info._Z13findMaxKernelIdEvPT_S1_i,"",@"SHT_CUDA_INFO"
	.sectionflags	@""
	.align	4


	//----- nvinfo : EIATTR_CUDA_API_VERSION
	.align		4
        /*0000*/ 	.byte	0x04, 0x37
        /*0002*/ 	.short	(.L_182 - .L_181)
.L_181:
        /*0004*/ 	.word	0x00000082


	//----- nvinfo : EIATTR_KPARAM_INFO
	.align		4
.L_182:
        /*0008*/ 	.byte	0x04, 0x17
        /*000a*/ 	.short	(.L_184 - .L_183)
.L_183:
        /*000c*/ 	.word	0x00000000
        /*0010*/ 	.short	0x0002
        /*0012*/ 	.short	0x0010
        /*0014*/ 	.byte	0x00, 0xf0, 0x11, 0x00


	//----- nvinfo : EIATTR_KPARAM_INFO
	.align		4
.L_184:
        /*0018*/ 	.byte	0x04, 0x17
        /*001a*/ 	.short	(.L_186 - .L_185)
.L_185:
        /*001c*/ 	.word	0x00000000
        /*0020*/ 	.short	0x0001
        /*0022*/ 	.short	0x0008
        /*0024*/ 	.byte	0x00, 0xf5, 0x21, 0x00


	//----- nvinfo : EIATTR_KPARAM_INFO
	.align		4
.L_186:
        /*0028*/ 	.byte	0x04, 0x17
        /*002a*/ 	.short	(.L_188 - .L_187)
.L_187:
        /*002c*/ 	.word	0x00000000
        /*0030*/ 	.short	0x0000
        /*0032*/ 	.short	0x0000
        /*0034*/ 	.byte	0x00, 0xf5, 0x21, 0x00


	//----- nvinfo : EIATTR_SPARSE_MMA_MASK
	.align		4
.L_188:
        /*0038*/ 	.byte	0x03, 0x50
        /*003a*/ 	.short	0x0000


	//----- nvinfo : EIATTR_MAXREG_COUNT
	.align		4
        /*003c*/ 	.byte	0x03, 0x1b
        /*003e*/ 	.short	0x00ff


	//----- nvinfo : EIATTR_NUM_BARRIERS
	.align		4
        /*0040*/ 	.byte	0x02, 0x4c
        /*0042*/ 	.byte	0x01
	.zero		1


	//----- nvinfo : EIATTR_MERCURY_ISA_VERSION
	.align		4
        /*0044*/ 	.byte	0x03, 0x5f
        /*0046*/ 	.short	0x0101


	//----- nvinfo : EIATTR_VRC_CTA_INIT_COUNT
	.align		4
        /*0048*/ 	.byte	0x02, 0x4a
	.zero		1
	.zero		1


	//----- nvinfo : EIATTR_EXIT_INSTR_OFFSETS
	.align		4
        /*004c*/ 	.byte	0x04, 0x1c
        /*004e*/ 	.short	(.L_190 - .L_189)


	//   ....[0]....
.L_189:
        /*0050*/ 	.word	0x00000de0


	//----- nvinfo : EIATTR_CRS_STACK_SIZE
	.align		4
.L_190:
        /*0054*/ 	.byte	0x04, 0x1e
        /*0056*/ 	.short	(.L_192 - .L_191)
.L_191:
        /*0058*/ 	.word	0x00000000


	//----- nvinfo : EIATTR_CBANK_PARAM_SIZE
	.align		4
.L_192:
        /*005c*/ 	.byte	0x03, 0x19
        /*005e*/ 	.short	0x0014


	//----- nvinfo : EIATTR_PARAM_CBANK
	.align		4
        /*0060*/ 	.byte	0x04, 0x0a
        /*0062*/ 	.short	(.L_194 - .L_193)
	.align		4
.L_193:
        /*0064*/ 	.word	index@(.nv.constant0._Z13findMaxKernelIdEvPT_S1_i)
        /*0068*/ 	.short	0x0380
        /*006a*/ 	.short	0x0014


	//----- nvinfo : EIATTR_SW_WAR
	.align		4
.L_194:
        /*006c*/ 	.byte	0x04, 0x36
        /*006e*/ 	.short	(.L_196 - .L_195)
.L_195:
        /*0070*/ 	.word	0x00000008
.L_196:


//--------------------- .nv.info._Z16likelihoodKernelIdEvPT_S1_iPiiS1_Phiiii --------------------------
	.section	.nv.info._Z16likelihoodKernelIdEvPT_S1_iPiiS1_Phiiii,"",@"SHT_CUDA_INFO"
	.sectionflags	@""
	.align	4


	//----- nvinfo : EIATTR_CUDA_API_VERSION
	.align		4
        /*0000*/ 	.byte	0x04, 0x37
        /*0002*/ 	.short	(.L_198 - .L_197)
.L_197:
        /*0004*/ 	.word	0x00000082


	//----- nvinfo : EIATTR_KPARAM_INFO
	.align		4
.L_198:
        /*0008*/ 	.byte	0x04, 0x17
        /*000a*/ 	.short	(.L_200 - .L_199)
.L_199:
        /*000c*/ 	.word	0x00000000
        /*0010*/ 	.short	0x000a
        /*0012*/ 	.short	0x0044
        /*0014*/ 	.byte	0x00, 0xf0, 0x11, 0x00


	//----- nvinfo : EIATTR_KPARAM_INFO
	.align		4
.L_200:
        /*0018*/ 	.byte	0x04, 0x17
        /*001a*/ 	.short	(.L_202 - .L_201)
.L_201:
        /*001c*/ 	.word	0x00000000
        /*0020*/ 	.short	0x0009
        /*0022*/ 	.short	0x0040
        /*0024*/ 	.byte	0x00, 0xf0, 0x11, 0x00


	//----- nvinfo : EIATTR_KPARAM_INFO
	.align		4
.L_202:
        /*0028*/ 	.byte	0x04, 0x17
        /*002a*/ 	.short	(.L_204 - .L_203)
.L_203:
        /*002c*/ 	.word	0x00000000
        /*0030*/ 	.short	0x0008
        /*0032*/ 	.short	0x003c
        /*0034*/ 	.byte	0x00, 0xf0, 0x11, 0x00


	//----- nvinfo : EIATTR_KPARAM_INFO
	.align		4
.L_204:
        /*0038*/ 	.byte	0x04, 0x17
        /*003a*/ 	.short	(.L_206 - .L_205)
.L_205:
        /*003c*/ 	.word	0x00000000
        /*0040*/ 	.short	0x0007
        /*0042*/ 	.short	0x0038
        /*0044*/ 	.byte	0x00, 0xf0, 0x11, 0x00


	//----- nvinfo : EIATTR_KPARAM_INFO
	.align		4
.L_206:
        /*0048*/ 	.byte	0x04, 0x17
        /*004a*/ 	.short	(.L_208 - .L_207)
.L_207:
        /*004c*/ 	.word	0x00000000
        /*0050*/ 	.short	0x0006
        /*0052*/ 	.short	0x0030
        /*0054*/ 	.byte	0x00, 0xf5, 0x21, 0x00


	//----- nvinfo : EIATTR_KPARAM_INFO
	.align		4
.L_208:
        /*0058*/ 	.byte	0x04, 0x17
        /*005a*/ 	.short	(.L_210 - .L_209)
.L_209:
        /*005c*/ 	.word	0x00000000
        /*0060*/ 	.short	0x0005
        /*0062*/ 	.short	0x0028
        /*0064*/ 	.byte	0x00, 0xf5, 0x21, 0x00


	//----- nvinfo : EIATTR_KPARAM_INFO
	.align		4
.L_210:
        /*0068*/ 	.byte	0x04, 0x17
        /*006a*/ 	.short	(.L_212 - .L_211)
.L_211:
        /*006c*/ 	.word	0x00000000
        /*0070*/ 	.short	0x0004
        /*0072*/ 	.short	0x0020
        /*0074*/ 	.byte	0x00, 0xf0, 0x11, 0x00


	//----- nvinfo : EIATTR_KPARAM_INFO
	.align		4
.L_212:
        /*0078*/ 	.byte	0x04, 0x17
        /*007a*/ 	.short	(.L_214 - .L_213)
.L_213:
        /*007c*/ 	.word	0x00000000
        /*0080*/ 	.short	0x0003
        /*0082*/ 	.short	0x0018
        /*0084*/ 	.byte	0x00, 0xf5, 0x21, 0x00


	//----- nvinfo : EIATTR_KPARAM_INFO
	.align		4
.L_214:
        /*0088*/ 	.byte	0x04, 0x17
        /*008a*/ 	.short	(.L_216 - .L_215)
.L_215:
        /*008c*/ 	.word	0x00000000
        /*0090*/ 	.short	0x0002
        /*0092*/ 	.short	0x0010
        /*0094*/ 	.byte	0x00, 0xf0, 0x11, 0x00


	//----- nvinfo : EIATTR_KPARAM_INFO
	.align		4
.L_216:
        /*0098*/ 	.byte	0x04, 0x17
        /*009a*/ 	.short	(.L_218 - .L_217)
.L_217:
        /*009c*/ 	.word	0x00000000
        /*00a0*/ 	.short	0x0001
        /*00a2*/ 	.short	0x0008
        /*00a4*/ 	.byte	0x00, 0xf5, 0x21, 0x00


	//----- nvinfo : EIATTR_KPARAM_INFO
	.align		4
.L_218:
        /*00a8*/ 	.byte	0x04, 0x17
        /*00aa*/ 	.short	(.L_220 - .L_219)
.L_219:
        /*00ac*/ 	.word	0x00000000
        /*00b0*/ 	.short	0x0000
        /*00b2*/ 	.short	0x0000
        /*00b4*/ 	.byte	0x00, 0xf5, 0x21, 0x00


	//----- nvinfo : EIATTR_SPARSE_MMA_MASK
	.align		4
.L_220:
        /*00b8*/ 	.byte	0x03, 0x50
        /*00ba*/ 	.short	0x0000


	//----- nvinfo : EIATTR_MAXREG_COUNT
	.align		4
        /*00bc*/ 	.byte	0x03, 0x1b
        /*00be*/ 	.short	0x00ff


	//----- nvinfo : EIATTR_NUM_BARRIERS
	.align		4
        /*00c0*/ 	.byte	0x02, 0x4c
        /*00c2*/ 	.byte	0x01
	.zero		1


	//----- nvinfo : EIATTR_MERCURY_ISA_VERSION
	.align		4
        /*00c4*/ 	.byte	0x03, 0x5f
        /*00c6*/ 	.short	0x0101


	//----- nvinfo : EIATTR_VRC_CTA_INIT_COUNT
	.align		4
        /*00c8*/ 	.byte	0x02, 0x4a
	.zero		1
	.zero		1


	//----- nvinfo : EIATTR_EXIT_INSTR_OFFSETS
	.align		4
        /*00cc*/ 	.byte	0x04, 0x1c
        /*00ce*/ 	.short	(.L_222 - .L_221)


	//   ....[0]....
.L_221:
        /*00d0*/ 	.word	0x00000270


	//   ....[1]....
        /*00d4*/ 	.word	0x00000980


	//----- nvinfo : EIATTR_CRS_STACK_SIZE
	.align		4
.L_222:
        /*00d8*/ 	.byte	0x04, 0x1e
        /*00da*/ 	.short	(.L_224 - .L_223)
.L_223:
        /*00dc*/ 	.word	0x00000000


	//----- nvinfo : EIATTR_CBANK_PARAM_SIZE
	.align		4
.L_224:
        /*00e0*/ 	.byte	0x03, 0x19
        /*00e2*/ 	.short	0x0048


	//----- nvinfo : EIATTR_PARAM_CBANK
	.align		4
        /*00e4*/ 	.byte	0x04, 0x0a
        /*00e6*/ 	.short	(.L_226 - .L_225)
	.align		4
.L_225:
        /*00e8*/ 	.word	index@(.nv.constant0._Z16likelihoodKernelIdEvPT_S1_iPiiS1_Phiiii)
        /*00ec*/ 	.short	0x0380
        /*00ee*/ 	.short	0x0048


	//----- nvinfo : EIATTR_SW_WAR
	.align		4
.L_226:
        /*00f0*/ 	.byte	0x04, 0x36
        /*00f2*/ 	.short	(.L_228 - .L_227)
.L_227:
        /*00f4*/ 	.word	0x00000008
.L_228:


//--------------------- .nv.info._Z17propagationKernelIdEvP17curandStateXORWOWPT_S3_S3_S3_i --------------------------
	.section	.nv.info._Z17propagationKernelIdEvP17curandStateXORWOWPT_S3_S3_S3_i,"",@"SHT_CUDA_INFO"
	.sectionflags	@""
	.align	4


	//----- nvinfo : EIATTR_CUDA_API_VERSION
	.align		4
        /*0000*/ 	.byte	0x04, 0x37
        /*0002*/ 	.short	(.L_230 - .L_229)
.L_229:
        /*0004*/ 	.word	0x00000082


	//----- nvinfo : EIATTR_KPARAM_INFO
	.align		4
.L_230:
        /*0008*/ 	.byte	0x04, 0x17
        /*000a*/ 	.short	(.L_232 - .L_231)
.L_231:
        /*000c*/ 	.word	0x00000000
        /*0010*/ 	.short	0x0005
        /*0012*/ 	.short	0x0028
        /*0014*/ 	.byte	0x00, 0xf0, 0x11, 0x00


	//----- nvinfo : EIATTR_KPARAM_INFO
	.align		4
.L_232:
        /*0018*/ 	.byte	0x04, 0x17
        /*001a*/ 	.short	(.L_234 - .L_233)
.L_233:
        /*001c*/ 	.word	0x00000000
        /*0020*/ 	.short	0x0004
        /*0022*/ 	.short	0x0020
        /*0024*/ 	.byte	0x00, 0xf5, 0x21, 0x00


	//----- nvinfo : EIATTR_KPARAM_INFO
	.align		4
.L_234:
        /*0028*/ 	.byte	0x04, 0x17
        /*002a*/ 	.short	(.L_236 - .L_235)
.L_235:
        /*002c*/ 	.word	0x00000000
        /*0030*/ 	.short	0x0003
        /*0032*/ 	.short	0x0018
        /*0034*/ 	.byte	0x00, 0xf5, 0x21, 0x00


	//----- nvinfo : EIATTR_KPARAM_INFO
	.align		4
.L_236:
        /*0038*/ 	.byte	0x04, 0x17
        /*003a*/ 	.short	(.L_238 - .L_237)
.L_237:
        /*003c*/ 	.word	0x00000000
        /*0040*/ 	.short	0x0002
        /*0042*/ 	.short	0x0010
        /*0044*/ 	.byte	0x00, 0xf5, 0x21, 0x00


	//----- nvinfo : EIATTR_KPARAM_INFO
	.align		4
.L_238:
        /*0048*/ 	.byte	0x04, 0x17
        /*004a*/ 	.short	(.L_240 - .L_239)
.L_239:
        /*004c*/ 	.word	0x00000000
        /*0050*/ 	.short	0x0001
        /*0052*/ 	.short	0x0008
        /*0054*/ 	.byte	0x00, 0xf5, 0x21, 0x00


	//----- nvinfo : EIATTR_KPARAM_INFO
	.align		4
.L_240:
        /*0058*/ 	.byte	0x04, 0x17
        /*005a*/ 	.short	(.L_242 - .L_241)
.L_241:
        /*005c*/ 	.word	0x00000000
        /*0060*/ 	.short	0x0000
        /*0062*/ 	.short	0x0000
        /*0064*/ 	.byte	0x00, 0xf5, 0x21, 0x00


	//----- nvinfo : EIATTR_SPARSE_MMA_MASK
	.align		4
.L_242:
        /*0068*/ 	.byte	0x03, 0x50
        /*006a*/ 	.short	0x0000


	//----- nvinfo : EIATTR_MAXREG_COUNT
	.align		4
        /*006c*/ 	.byte	0x03, 0x1b
        /*006e*/ 	.short	0x00ff


	//----- nvinfo : EIATTR_MERCURY_ISA_VERSION
	.align		4
        /*0070*/ 	.byte	0x03, 0x5f
        /*0072*/ 	.short	0x0101


	//----- nvinfo : EIATTR_VRC_CTA_INIT_COUNT
	.align		4
        /*0074*/ 	.byte	0x02, 0x4a
	.zero		1
	.zero		1


	//----- nvinfo : EIATTR_EXIT_INSTR_OFFSETS
	.align		4
        /*0078*/ 	.byte	0x04, 0x1c
        /*007a*/ 	.short	(.L_244 - .L_243)


	//   ....[0]....
.L_243:
        /*007c*/ 	.word	0x00000c90


	//----- nvinfo : EIATTR_CRS_STACK_SIZE
	.align		4
.L_244:
        /*0080*/ 	.byte	0x04, 0x1e
        /*0082*/ 	.short	(.L_246 - .L_245)
.L_245:
        /*0084*/ 	.word	0x00000000


	//----- nvinfo : EIATTR_CBANK_PARAM_SIZE
	.align		4
.L_246:
        /*0088*/ 	.byte	0x03, 0x19
        /*008a*/ 	.short	0x002c


	//----- nvinfo : EIATTR_PARAM_CBANK
	.align		4
        /*008c*/ 	.byte	0x04, 0x0a
        /*008e*/ 	.short	(.L_248 - .L_247)
	.align		4
.L_247:
        /*0090*/ 	.word	index@(.nv.constant0._Z17propagationKernelIdEvP17curandStateXORWOWPT_S3_S3_S3_i)
        /*0094*/ 	.short	0x0380
        /*0096*/ 	.short	0x002c


	//----- nvinfo : EIATTR_SW_WAR
	.align		4
.L_248:
        /*0098*/ 	.byte	0x04, 0x36
        /*009a*/ 	.short	(.L_250 - .L_249)
.L_249:
        /*009c*/ 	.word	0x00000008
.L_250:


//--------------------- .nv.info._Z16resamplingKernelIfEvP17curandStateXORWOWPT_S3_S3_S3_S3_S3_S3_i --------------------------
	.section	.nv.info._Z16resamplingKernelIfEvP17curandStateXORWOWPT_S3_S3_S3_S3_S3_S3_i,"",@"SHT_CUDA_INFO"
	.sectionflags	@""
	.align	4


	//----- nvinfo : EIATTR_CUDA_API_VERSION
	.align		4
        /*0000*/ 	.byte	0x04, 0x37
        /*0002*/ 	.short	(.L_252 - .L_251)
.L_251:
        /*0004*/ 	.word	0x00000082


	//----- nvinfo : EIATTR_KPARAM_INFO
	.align		4
.L_252:
        /*0008*/ 	.byte	0x04, 0x17
        /*000a*/ 	.short	(.L_254 - .L_253)
.L_253:
        /*000c*/ 	.word	0x00000000
        /*0010*/ 	.short	0x0008
        /*0012*/ 	.short	0x0040
        /*0014*/ 	.byte	0x00, 0xf0, 0x11, 0x00


	//----- nvinfo : EIATTR_KPARAM_INFO
	.align		4
.L_254:
        /*0018*/ 	.byte	0x04, 0x17
        /*001a*/ 	.short	(.L_256 - .L_255)
.L_255:
        /*001c*/ 	.word	0x00000000
        /*0020*/ 	.short	0x0007
        /*0022*/ 	.short	0x0038
        /*0024*/ 	.byte	0x00, 0xf5, 0x21, 0x00


	//----- nvinfo : EIATTR_KPARAM_INFO
	.align		4
.L_256:
        /*0028*/ 	.byte	0x04, 0x17
        /*002a*/ 	.short	(.L_258 - .L_257)
.L_257:
        /*002c*/ 	.word	0x00000000
        /*0030*/ 	.short	0x0006
        /*0032*/ 	.short	0x0030
        /*0034*/ 	.byte	0x00, 0xf5, 0x21, 0x00


	//----- nvinfo : EIATTR_KPARAM_INFO
	.align		4
.L_258:
        /*0038*/ 	.byte	0x04, 0x17
        /*003a*/ 	.short	(.L_260 - .L_259)
.L_259:
        /*003c*/ 	.word	0x00000000
        /*0040*/ 	.short	0x0005
        /*0042*/ 	.short	0x0028
        /*0044*/ 	.byte	0x00, 0xf5, 0x21, 0x00


	//----- nvinfo : EIATTR_KPARAM_INFO
	.align		4
.L_260:
        /*0048*/ 	.byte	0x04, 0x17
        /*004a*/ 	.short	(.L_262 - .L_261)
.L_261:
        /*004c*/ 	.word	0x00000000
        /*0050*/ 	.short	0x0004
        /*0052*/ 	.short	0x0020
        /*0054*/ 	.byte	0x00, 0xf5, 0x21, 0x00


	//----- nvinfo : EIATTR_KPARAM_INFO
	.align		4
.L_262:
        /*0058*/ 	.byte	0x04, 0x17
        /*005a*/ 	.short	(.L_264 - .L_263)
.L_263:
        /*005c*/ 	.word	0x00000000
        /*0060*/ 	.short	0x0003
        /*0062*/ 	.short	0x0018
        /*0064*/ 	.byte	0x00, 0xf5, 0x21, 0x00


	//----- nvinfo : EIATTR_KPARAM_INFO
	.align		4
.L_264:
        /*0068*/ 	.byte	0x04, 0x17
        /*006a*/ 	.short	(.L_266 - .L_265)
.L_265:
        /*006c*/ 	.word	0x00000000
        /*0070*/ 	.short	0x0002
        /*0072*/ 	.short	0x0010
        /*0074*/ 	.byte	0x00, 0xf5, 0x21, 0x00


	//----- nvinfo : EIATTR_KPARAM_INFO
	.align		4
.L_266:
        /*0078*/ 	.byte	0x04, 0x17
        /*007a*/ 	.short	(.L_268 - .L_267)
.L_267:
        /*007c*/ 	.word	0x00000000
        /*0080*/ 	.short	0x0001
        /*0082*/ 	.short	0x0008
        /*0084*/ 	.byte	0x00, 0xf5, 0x21, 0x00


	//----- nvinfo : EIATTR_KPARAM_INFO
	.align		4
.L_268:
        /*0088*/ 	.byte	0x04, 0x17
        /*008a*/ 	.short	(.L_270 - .L_269)
.L_269:
        /*008c*/ 	.word	0x00000000
        /*0090*/ 	.short	0x0000
        /*0092*/ 	.short	0x0000
        /*0094*/ 	.byte	0x00, 0xf5, 0x21, 0x00


	//----- nvinfo : EIATTR_SPARSE_MMA_MASK
	.align		4
.L_270:
        /*0098*/ 	.byte	0x03, 0x50
        /*009a*/ 	.short	0x0000


	//----- nvinfo : EIATTR_MAXREG_COUNT
	.align		4
        /*009c*/ 	.byte	0x03, 0x1b
        /*009e*/ 	.short	0x00ff


	//----- nvinfo : EIATTR_NUM_BARRIERS
	.align		4
        /*00a0*/ 	.byte	0x02, 0x4c
        /*00a2*/ 	.byte	0x01
	.zero		1


	//----- nvinfo : EIATTR_MERCURY_ISA_VERSION
	.align		4
        /*00a4*/ 	.byte	0x03, 0x5f
        /*00a6*/ 	.short	0x0101


	//----- nvinfo : EIATTR_VRC_CTA_INIT_COUNT
	.align		4
        /*00a8*/ 	.byte	0x02, 0x4a
	.zero		1
	.zero		1


	//----- nvinfo : EIATTR_EXIT_INSTR_OFFSETS
	.align		4
        /*00ac*/ 	.byte	0x04, 0x1c
        /*00ae*/ 	.short	(.L_272 - .L_271)


	//   ....[0]....
.L_271:
        /*00b0*/ 	.word	0x000005b0


	//   ....[1]....
        /*00b4*/ 	.word	0x000008b0


	//----- nvinfo : EIATTR_CRS_STACK_SIZE
	.align		4
.L_272:
        /*00b8*/ 	.byte	0x04, 0x1e
        /*00ba*/ 	.short	(.L_274 - .L_273)
.L_273:
        /*00bc*/ 	.word	0x00000000


	//----- nvinfo : EIATTR_CBANK_PARAM_SIZE
	.align		4
.L_274:
        /*00c0*/ 	.byte	0x03, 0x19
        /*00c2*/ 	.short	0x0044


	//----- nvinfo : EIATTR_PARAM_CBANK
	.align		4
        /*00c4*/ 	.byte	0x04, 0x0a
        /*00c6*/ 	.short	(.L_276 - .L_275)
	.align		4
.L_275:
        /*00c8*/ 	.word	index@(.nv.constant0._Z16resamplingKernelIfEvP17curandStateXORWOWPT_S3_S3_S3_S3_S3_S3_i)
        /*00cc*/ 	.short	0x0380
        /*00ce*/ 	.short	0x0044


	//----- nvinfo : EIATTR_SW_WAR
	.align		4
.L_276:
        /*00d0*/ 	.byte	0x04, 0x36
        /*00d2*/ 	.short	(.L_278 - .L_277)
.L_277:
        /*00d4*/ 	.word	0x00000008
.L_278:


//--------------------- .nv.info._Z15weightingKernelIfEvPT_S1_S1_S1_iS1_ --------------------------
	.section	.nv.info._Z15weightingKernelIfEvPT_S1_S1_S1_iS1_,"",@"SHT_CUDA_INFO"
	.sectionflags	@""
	.align	4


	//----- nvinfo : EIATTR_CUDA_API_VERSION
	.align		4
        /*0000*/ 	.byte	0x04, 0x37
        /*0002*/ 	.short	(.L_280 - .L_279)
.L_279:
        /*0004*/ 	.word	0x00000082


	//----- nvinfo : EIATTR_KPARAM_INFO
	.align		4
.L_280:
        /*0008*/ 	.byte	0x04, 0x17
        /*000a*/ 	.short	(.L_282 - .L_281)
.L_281:
        /*000c*/ 	.word	0x00000000
        /*0010*/ 	.short	0x0005
        /*0012*/ 	.short	0x0028
        /*0014*/ 	.byte	0x00, 0xf5, 0x21, 0x00


	//----- nvinfo : EIATTR_KPARAM_INFO
	.align		4
.L_282:
        /*0018*/ 	.byte	0x04, 0x17
        /*001a*/ 	.short	(.L_284 - .L_283)
.L_283:
        /*001c*/ 	.word	0x00000000
        /*0020*/ 	.short	0x0004
        /*0022*/ 	.short	0x0020
        /*0024*/ 	.byte	0x00, 0xf0, 0x11, 0x00


	//----- nvinfo : EIATTR_KPARAM_INFO
	.align		4
.L_284:
        /*0028*/ 	.byte	0x04, 0x17
        /*002a*/ 	.short	(.L_286 - .L_285)
.L_285:
        /*002c*/ 	.word	0x00000000
        /*0030*/ 	.short	0x0003
        /*0032*/ 	.short	0x0018
        /*0034*/ 	.byte	0x00, 0xf5, 0x21, 0x00


	//----- nvinfo : EIATTR_KPARAM_INFO
	.align		4
.L_286:
        /*0038*/ 	.byte	0x04, 0x17
        /*003a*/ 	.short	(.L_288 - .L_287)
.L_287:
        /*003c*/ 	.word	0x00000000
        /*0040*/ 	.short	0x0002
        /*0042*/ 	.short	0x0010
        /*0044*/ 	.byte	0x00, 0xf5, 0x21, 0x00


	//----- nvinfo : EIATTR_KPARAM_INFO
	.align		4
.L_288:
        /*0048*/ 	.byte	0x04, 0x17
        /*004a*/ 	.short	(.L_290 - .L_289)
.L_289:
        /*004c*/ 	.word	0x00000000
        /*0050*/ 	.short	0x0001
        /*0052*/ 	.short	0x0008
        /*0054*/ 	.byte	0x00, 0xf5, 0x21, 0x00


	//----- nvinfo : EIATTR_KPARAM_INFO
	.align		4
.L_290:
        /*0058*/ 	.byte	0x04, 0x17
        /*005a*/ 	.short	(.L_292 - .L_291)
.L_291:
        /*005c*/ 	.word	0x00000000
        /*0060*/ 	.short	0x0000
        /*0062*/ 	.short	0x0000
        /*0064*/ 	.byte	0x00, 0xf5, 0x21, 0x00


	//----- nvinfo : EIATTR_SPARSE_MMA_MASK
	.align		4
.L_292:
        /*0068*/ 	.byte	0x03, 0x50
        /*006a*/ 	.short	0x0000


	//----- nvinfo : EIATTR_MAXREG_COUNT
	.align		4
        /*006c*/ 	.byte	0x03, 0x1b
        /*006e*/ 	.short	0x00ff


	//----- nvinfo : EIATTR_NUM_BARRIERS
	.align		4
        /*0070*/ 	.byte	0x02, 0x4c
        /*0072*/ 	.byte	0x01
	.zero		1


	//----- nvinfo : EIATTR_MERCURY_ISA_VERSION
	.align		4
        /*0074*/ 	.byte	0x03, 0x5f
        /*0076*/ 	.short	0x0101


	//----- nvinfo : EIATTR_VRC_CTA_INIT_COUNT
	.align		4
        /*0078*/ 	.byte	0x02, 0x4a
	.zero		1
	.zero		1


	//----- nvinfo : EIATTR_EXIT_INSTR_OFFSETS
	.align		4
        /*007c*/ 	.byte	0x04, 0x1c
        /*007e*/ 	.short	(.L_294 - .L_293)


	//   ....[0]....
.L_293:
        /*0080*/ 	.word	0x00001290


	//----- nvinfo : EIATTR_CRS_STACK_SIZE
	.align		4
.L_294:
        /*0084*/ 	.byte	0x04, 0x1e
        /*0086*/ 	.short	(.L_296 - .L_295)
.L_295:
        /*0088*/ 	.word	0x00000000


	//----- nvinfo : EIATTR_CBANK_PARAM_SIZE
	.align		4
.L_296:
        /*008c*/ 	.byte	0x03, 0x19
        /*008e*/ 	.short	0x0030


	//----- nvinfo : EIATTR_PARAM_CBANK
	.align		4
        /*0090*/ 	.byte	0x04, 0x0a
        /*0092*/ 	.short	(.L_298 - .L_297)
	.align		4
.L_297:
        /*0094*/ 	.word	index@(.nv.constant0._Z15weightingKernelIfEvPT_S1_S1_S1_iS1_)
        /*0098*/ 	.short	0x0380
        /*009a*/ 	.short	0x0030


	//----- nvinfo : EIATTR_SW_WAR
	.align		4
.L_298:
        /*009c*/ 	.byte	0x04, 0x36
        /*009e*/ 	.short	(.L_300 - .L_299)
.L_299:
        /*00a0*/ 	.word	0x00000008
.L_300:


//--------------------- .nv.info._Z13findMaxKernelIfEvPT_S1_i --------------------------
	.section	.nv.info._Z13findMaxKernelIfEvPT_S1_i,"",@"SHT_CUDA_INFO"
	.sectionflags	@""
	.align	4


	//----- nvinfo : EIATTR_CUDA_API_VERSION
	.align		4
        /*0000*/ 	.byte	0x04, 0x37
        /*0002*/ 	.short	(.L_302 - .L_301)
.L_301:
        /*0004*/ 	.word	0x00000082


	//----- nvinfo : EIATTR_KPARAM_INFO
	.align		4
.L_302:
        /*0008*/ 	.byte	0x04, 0x17
        /*000a*/ 	.short	(.L_304 - .L_303)
.L_303:
        /*000c*/ 	.word	0x00000000
        /*0010*/ 	.short	0x0002
        /*0012*/ 	.short	0x0010
        /*0014*/ 	.byte	0x00, 0xf0, 0x11, 0x00


	//----- nvinfo : EIATTR_KPARAM_INFO
	.align		4
.L_304:
        /*0018*/ 	.byte	0x04, 0x17
        /*001a*/ 	.short	(.L_306 - .L_305)
.L_305:
        /*001c*/ 	.word	0x00000000
        /*0020*/ 	.short	0x0001
        /*0022*/ 	.short	0x0008
        /*0024*/ 	.byte	0x00, 0xf5, 0x21, 0x00


	//----- nvinfo : EIATTR_KPARAM_INFO
	.align		4
.L_306:
        /*0028*/ 	.byte	0x04, 0x17
        /*002a*/ 	.short	(.L_308 - .L_307)
.L_307:
        /*002c*/ 	.word	0x00000000
        /*0030*/ 	.short	0x0000
        /*0032*/ 	.short	0x0000
        /*0034*/ 	.byte	0x00, 0xf5, 0x21, 0x00


	//----- nvinfo : EIATTR_SPARSE_MMA_MASK
	.align		4
.L_308:
        /*0038*/ 	.byte	0x03, 0x50
        /*003a*/ 	.short	0x0000


	//----- nvinfo : EIATTR_MAXREG_COUNT
	.align		4
        /*003c*/ 	.byte	0x03, 0x1b
        /*003e*/ 	.short	0x00ff


	//----- nvinfo : EIATTR_NUM_BARRIERS
	.align		4
        /*0040*/ 	.byte	0x02, 0x4c
        /*0042*/ 	.byte	0x01
	.zero		1


	//----- nvinfo : EIATTR_MERCURY_ISA_VERSION
	.align		4
        /*0044*/ 	.byte	0x03, 0x5f
        /*0046*/ 	.short	0x0101


	//----- nvinfo : EIATTR_VRC_CTA_INIT_COUNT
	.align		4
        /*0048*/ 	.byte	0x02, 0x4a
	.zero		1
	.zero		1


	//----- nvinfo : EIATTR_EXIT_INSTR_OFFSETS
	.align		4
        /*004c*/ 	.byte	0x04, 0x1c
        /*004e*/ 	.short	(.L_310 - .L_309)


	//   ....[0]....
.L_309:
        /*0050*/ 	.word	0x00000bf0


	//----- nvinfo : EIATTR_CRS_STACK_SIZE
	.align		4
.L_310:
        /*0054*/ 	.byte	0x04, 0x1e
        /*0056*/ 	.short	(.L_312 - .L_311)
.L_311:
        /*0058*/ 	.word	0x00000000


	//----- nvinfo : EIATTR_CBANK_PARAM_SIZE
	.align		4
.L_312:
        /*005c*/ 	.byte	0x03, 0x19
        /*005e*/ 	.short	0x0014


	//----- nvinfo : EIATTR_PARAM_CBANK
	.align		4
        /*0060*/ 	.byte	0x04, 0x0a
        /*0062*/ 	.short	(.L_314 - .L_313)
	.align		4
.L_313:
        /*0064*/ 	.word	index@(.nv.constant0._Z13findMaxKernelIfEvPT_S1_i)
        /*0068*/ 	.short	0x0380
        /*006a*/ 	.short	0x0014


	//----- nvinfo : EIATTR_SW_WAR
	.align		4
.L_314:
        /*006c*/ 	.byte	0x04, 0x36
        /*006e*/ 	.short	(.L_316 - .L_315)
.L_315:
        /*0070*/ 	.word	0x00000008
.L_316:


//--------------------- .nv.info._Z16likelihoodKernelIfEvPT_S1_iPiiS1_Phiiii --------------------------
	.section	.nv.info._Z16likelihoodKernelIfEvPT_S1_iPiiS1_Phiiii,"",@"SHT_CUDA_INFO"
	.sectionflags	@""
	.align	4


	//----- nvinfo : EIATTR_CUDA_API_VERSION
	.align		4
        /*0000*/ 	.byte	0x04, 0x37
        /*0002*/ 	.short	(.L_318 - .L_317)
.L_317:
        /*0004*/ 	.word	0x00000082


	//----- nvinfo : EIATTR_KPARAM_INFO
	.align		4
.L_318:
        /*0008*/ 	.byte	0x04, 0x17
        /*000a*/ 	.short	(.L_320 - .L_319)
.L_319:
        /*000c*/ 	.word	0x00000000
        /*0010*/ 	.short	0x000a
        /*0012*/ 	.short	0x0044
        /*0014*/ 	.byte	0x00, 0xf0, 0x11, 0x00


	//----- nvinfo : EIATTR_KPARAM_INFO
	.align		4
.L_320:
        /*0018*/ 	.byte	0x04, 0x17
        /*001a*/ 	.short	(.L_322 - .L_321)
.L_321:
        /*001c*/ 	.word	0x00000000
        /*0020*/ 	.short	0x0009
        /*0022*/ 	.short	0x0040
        /*0024*/ 	.byte	0x00, 0xf0, 0x11, 0x00


	//----- nvinfo : EIATTR_KPARAM_INFO
	.align		4
.L_322:
        /*0028*/ 	.byte	0x04, 0x17
        /*002a*/ 	.short	(.L_324 - .L_323)
.L_323:
        /*002c*/ 	.word	0x00000000
        /*0030*/ 	.short	0x0008
        /*0032*/ 	.short	0x003c
        /*0034*/ 	.byte	0x00, 0xf0, 0x11, 0x00


	//----- nvinfo : EIATTR_KPARAM_INFO
	.align		4
.L_324:
        /*0038*/ 	.byte	0x04, 0x17
        /*003a*/ 	.short	(.L_326 - .L_325)
.L_325:
        /*003c*/ 	.word	0x00000000
        /*0040*/ 	.short	0x0007
        /*0042*/ 	.short	0x0038
        /*0044*/ 	.byte	0x00, 0xf0, 0x11, 0x00


	//----- nvinfo : EIATTR_KPARAM_INFO
	.align		4
.L_326:
        /*0048*/ 	.byte	0x04, 0x17
        /*004a*/ 	.short	(.L_328 - .L_327)
.L_327:
        /*004c*/ 	.word	0x00000000
        /*0050*/ 	.short	0x0006
        /*0052*/ 	.short	0x0030
        /*0054*/ 	.byte	0x00, 0xf5, 0x21, 0x00


	//----- nvinfo : EIATTR_KPARAM_INFO
	.align		4
.L_328:
        /*0058*/ 	.byte	0x04, 0x17
        /*005a*/ 	.short	(.L_330 - .L_329)
.L_329:
        /*005c*/ 	.word	0x00000000
        /*0060*/ 	.short	0x0005
        /*0062*/ 	.short	0x0028
        /*0064*/ 	.byte	0x00, 0xf5, 0x21, 0x00


	//----- nvinfo : EIATTR_KPARAM_INFO
	.align		4
.L_330:
        /*0068*/ 	.byte	0x04, 0x17
        /*006a*/ 	.short	(.L_332 - .L_331)
.L_331:
        /*006c*/ 	.word	0x00000000
        /*0070*/ 	.short	0x0004
        /*0072*/ 	.short	0x0020
        /*0074*/ 	.byte	0x00, 0xf0, 0x11, 0x00


	//----- nvinfo : EIATTR_KPARAM_INFO
	.align		4
.L_332:
        /*0078*/ 	.byte	0x04, 0x17
        /*007a*/ 	.short	(.L_334 - .L_333)
.L_333:
        /*007c*/ 	.word	0x00000000
        /*0080*/ 	.short	0x0003
        /*0082*/ 	.short	0x0018
        /*0084*/ 	.byte	0x00, 0xf5, 0x21, 0x00


	//----- nvinfo : EIATTR_KPARAM_INFO
	.align		4
.L_334:
        /*0088*/ 	.byte	0x04, 0x17
        /*008a*/ 	.short	(.L_336 - .L_335)
.L_335:
        /*008c*/ 	.word	0x00000000
        /*0090*/ 	.short	0x0002
        /*0092*/ 	.short	0x0010
        /*0094*/ 	.byte	0x00, 0xf0, 0x11, 0x00


	//----- nvinfo : EIATTR_KPARAM_INFO
	.align		4
.L_336:
        /*0098*/ 	.byte	0x04, 0x17
        /*009a*/ 	.short	(.L_338 - .L_337)
.L_337:
        /*009c*/ 	.word	0x00000000
        /*00a0*/ 	.short	0x0001
        /*00a2*/ 	.short	0x0008
        /*00a4*/ 	.byte	0x00, 0xf5, 0x21, 0x00


	//----- nvinfo : EIATTR_KPARAM_INFO
	.align		4
.L_338:
        /*00a8*/ 	.byte	0x04, 0x17
        /*00aa*/ 	.short	(.L_340 - .L_339)
.L_339:
        /*00ac*/ 	.word	0x00000000
        /*00b0*/ 	.short	0x0000
        /*00b2*/ 	.short	0x0000
        /*00b4*/ 	.byte	0x00, 0xf5, 0x21, 0x00


	//----- nvinfo : EIATTR_SPARSE_MMA_MASK
	.align		4
.L_340:
        /*00b8*/ 	.byte	0x03, 0x50
        /*00ba*/ 	.short	0x0000


	//----- nvinfo : EIATTR_MAXREG_COUNT
	.align		4
        /*00bc*/ 	.byte	0x03, 0x1b
        /*00be*/ 	.short	0x00ff


	//----- nvinfo : EIATTR_NUM_BARRIERS
	.align		4
        /*00c0*/ 	.byte	0x02, 0x4c
        /*00c2*/ 	.byte	0x01
	.zero		1


	//----- nvinfo : EIATTR_MERCURY_ISA_VERSION
	.align		4
        /*00c4*/ 	.byte	0x03, 0x5f
        /*00c6*/ 	.short	0x0101


	//----- nvinfo : EIATTR_VRC_CTA_INIT_COUNT
	.align		4
        /*00c8*/ 	.byte	0x02, 0x4a
	.zero		1
	.zero		1


	//----- nvinfo : EIATTR_EXIT_INSTR_OFFSETS
	.align		4
        /*00cc*/ 	.byte	0x04, 0x1c
        /*00ce*/ 	.short	(.L_342 - .L_341)


	//   ....[0]....
.L_341:
        /*00d0*/ 	.word	0x00000280


	//   ....[1]....
        /*00d4*/ 	.word	0x000007f0


	//----- nvinfo : EIATTR_CRS_STACK_SIZE
	.align		4
.L_342:
        /*00d8*/ 	.byte	0x04, 0x1e
        /*00da*/ 	.short	(.L_344 - .L_343)
.L_343:
        /*00dc*/ 	.word	0x00000000


	//----- nvinfo : EIATTR_CBANK_PARAM_SIZE
	.align		4
.L_344:
        /*00e0*/ 	.byte	0x03, 0x19
        /*00e2*/ 	.short	0x0048


	//----- nvinfo : EIATTR_PARAM_CBANK
	.align		4
        /*00e4*/ 	.byte	0x04, 0x0a
        /*00e6*/ 	.short	(.L_346 - .L_345)
	.align		4
.L_345:
        /*00e8*/ 	.word	index@(.nv.constant0._Z16likelihoodKernelIfEvPT_S1_iPiiS1_Phiiii)
        /*00ec*/ 	.short	0x0380
        /*00ee*/ 	.short	0x0048


	//----- nvinfo : EIATTR_SW_WAR
	.align		4
.L_346:
        /*00f0*/ 	.byte	0x04, 0x36
        /*00f2*/ 	.short	(.L_348 - .L_347)
.L_347:
        /*00f4*/ 	.word	0x00000008
.L_348:


//--------------------- .nv.info._Z17propagationKernelIfEvP17curandStateXORWOWPT_S3_S3_S3_i --------------------------
	.section	.nv.info._Z17propagationKernelIfEvP17curandStateXORWOWPT_S3_S3_S3_i,"",@"SHT_CUDA_INFO"
	.sectionflags	@""
	.align	4


	//----- nvinfo : EIATTR_CUDA_API_VERSION
	.align		4
        /*0000*/ 	.byte	0x04, 0x37
        /*0002*/ 	.short	(.L_350 - .L_349)
.L_349:
        /*0004*/ 	.word	0x00000082


	//----- nvinfo : EIATTR_KPARAM_INFO
	.align		4
.L_350:
        /*0008*/ 	.byte	0x04, 0x17
        /*000a*/ 	.short	(.L_352 - .L_351)
.L_351:
        /*000c*/ 	.word	0x00000000
        /*0010*/ 	.short	0x0005
        /*0012*/ 	.short	0x0028
        /*0014*/ 	.byte	0x00, 0xf0, 0x11, 0x00


	//----- nvinfo : EIATTR_KPARAM_INFO
	.align		4
.L_352:
        /*0018*/ 	.byte	0x04, 0x17
        /*001a*/ 	.short	(.L_354 - .L_353)
.L_353:
        /*001c*/ 	.word	0x00000000
        /*0020*/ 	.short	0x0004
        /*0022*/ 	.short	0x0020
        /*0024*/ 	.byte	0x00, 0xf5, 0x21, 0x00


	//----- nvinfo : EIATTR_KPARAM_INFO
	.align		4
.L_354:
        /*0028*/ 	.byte	0x04, 0x17
        /*002a*/ 	.short	(.L_356 - .L_355)
.L_355:
        /*002c*/ 	.word	0x00000000
        /*0030*/ 	.short	0x0003
        /*0032*/ 	.short	0x0018
        /*0034*/ 	.byte	0x00, 0xf5, 0x21, 0x00


	//----- nvinfo : EIATTR_KPARAM_INFO
	.align		4
.L_356:
        /*0038*/ 	.byte	0x04, 0x17
        /*003a*/ 	.short	(.L_358 - .L_357)
.L_357:
        /*003c*/ 	.word	0x00000000
        /*0040*/ 	.short	0x0002
        /*0042*/ 	.short	0x0010
        /*0044*/ 	.byte	0x00, 0xf5, 0x21, 0x00


	//----- nvinfo : EIATTR_KPARAM_INFO
	.align		4
.L_358:
        /*0048*/ 	.byte	0x04, 0x17
        /*004a*/ 	.short	(.L_360 - .L_359)
.L_359:
        /*004c*/ 	.word	0x00000000
        /*0050*/ 	.short	0x0001
        /*0052*/ 	.short	0x0008
        /*0054*/ 	.byte	0x00, 0xf5, 0x21, 0x00


	//----- nvinfo : EIATTR_KPARAM_INFO
	.align		4
.L_360:
        /*0058*/ 	.byte	0x04, 0x17
        /*005a*/ 	.short	(.L_362 - .L_361)
.L_361:
        /*005c*/ 	.word	0x00000000
        /*0060*/ 	.short	0x0000
        /*0062*/ 	.short	0x0000
        /*0064*/ 	.byte	0x00, 0xf5, 0x21, 0x00


	//----- nvinfo : EIATTR_SPARSE_MMA_MASK
	.align		4
.L_362:
        /*0068*/ 	.byte	0x03, 0x50
        /*006a*/ 	.short	0x0000


	//----- nvinfo : EIATTR_MAXREG_COUNT
	.align		4
        /*006c*/ 	.byte	0x03, 0x1b
        /*006e*/ 	.short	0x00ff


	//----- nvinfo : EIATTR_MERCURY_ISA_VERSION
	.align		4
        /*0070*/ 	.byte	0x03, 0x5f
        /*0072*/ 	.short	0x0101


	//----- nvinfo : EIATTR_VRC_CTA_INIT_COUNT
	.align		4
        /*0074*/ 	.byte	0x02, 0x4a
	.zero		1
	.zero		1


	//----- nvinfo : EIATTR_EXIT_INSTR_OFFSETS
	.align		4
        /*0078*/ 	.byte	0x04, 0x1c
        /*007a*/ 	.short	(.L_364 - .L_363)


	//   ....[0]....
.L_363:
        /*007c*/ 	.word	0x00000c70


	//----- nvinfo : EIATTR_CRS_STACK_SIZE
	.align		4
.L_364:
        /*0080*/ 	.byte	0x04, 0x1e
        /*0082*/ 	.short	(.L_366 - .L_365)
.L_365:
        /*0084*/ 	.word	0x00000000


	//----- nvinfo : EIATTR_CBANK_PARAM_SIZE
	.align		4
.L_366:
        /*0088*/ 	.byte	0x03, 0x19
        /*008a*/ 	.short	0x002c


	//----- nvinfo : EIATTR_PARAM_CBANK
	.align		4
        /*008c*/ 	.byte	0x04, 0x0a
        /*008e*/ 	.short	(.L_368 - .L_367)
	.align		4
.L_367:
        /*0090*/ 	.word	index@(.nv.constant0._Z17propagationKernelIfEvP17curandStateXORWOWPT_S3_S3_S3_i)
        /*0094*/ 	.short	0x0380
        /*0096*/ 	.short	0x002c


	//----- nvinfo : EIATTR_SW_WAR
	.align		4
.L_368:
        /*0098*/ 	.byte	0x04, 0x36
        /*009a*/ 	.short	(.L_370 - .L_369)
.L_369:
        /*009c*/ 	.word	0x00000008
.L_370:


//--------------------- .nv.info._Z13findMaxKernelI6__halfEvPT_S2_i --------------------------
	.section	.nv.info._Z13findMaxKernelI6__halfEvPT_S2_i,"",@"SHT_CUDA_INFO"
	.sectionflags	@""
	.align	4


	//----- nvinfo : EIATTR_CUDA_API_VERSION
	.align		4
        /*0000*/ 	.byte	0x04, 0x37
        /*0002*/ 	.short	(.L_372 - .L_371)
.L_371:
        /*0004*/ 	.word	0x00000082


	//----- nvinfo : EIATTR_KPARAM_INFO
	.align		4
.L_372:
        /*0008*/ 	.byte	0x04, 0x17
        /*000a*/ 	.short	(.L_374 - .L_373)
.L_373:
        /*000c*/ 	.word	0x00000000
        /*0010*/ 	.short	0x0002
        /*0012*/ 	.short	0x0010
        /*0014*/ 	.byte	0x00, 0xf0, 0x11, 0x00


	//----- nvinfo : EIATTR_KPARAM_INFO
	.align		4
.L_374:
        /*0018*/ 	.byte	0x04, 0x17
        /*001a*/ 	.short	(.L_376 - .L_375)
.L_375:
        /*001c*/ 	.word	0x00000000
        /*0020*/ 	.short	0x0001
        /*0022*/ 	.short	0x0008
        /*0024*/ 	.byte	0x00, 0xf5, 0x21, 0x00


	//----- nvinfo : EIATTR_KPARAM_INFO
	.align		4
.L_376:
        /*0028*/ 	.byte	0x04, 0x17
        /*002a*/ 	.short	(.L_378 - .L_377)
.L_377:
        /*002c*/ 	.word	0x00000000
        /*0030*/ 	.short	0x0000
        /*0032*/ 	.short	0x0000
        /*0034*/ 	.byte	0x00, 0xf5, 0x21, 0x00


	//----- nvinfo : EIATTR_SPARSE_MMA_MASK
	.align		4
.L_378:
        /*0038*/ 	.byte	0x03, 0x50
        /*003a*/ 	.short	0x0000


	//----- nvinfo : EIATTR_MAXREG_COUNT
	.align		4
        /*003c*/ 	.byte	0x03, 0x1b
        /*003e*/ 	.short	0x00ff


	//----- nvinfo : EIATTR_NUM_BARRIERS
	.align		4
        /*0040*/ 	.byte	0x02, 0x4c
        /*0042*/ 	.byte	0x01
	.zero		1


	//----- nvinfo : EIATTR_MERCURY_ISA_VERSION
	.align		4
        /*0044*/ 	.byte	0x03, 0x5f
        /*0046*/ 	.short	0x0101


	//----- nvinfo : EIATTR_VRC_CTA_INIT_COUNT
	.align		4
        /*0048*/ 	.byte	0x02, 0x4a
	.zero		1
	.zero		1


	//----- nvinfo : EIATTR_EXIT_INSTR_OFFSETS
	.align		4
        /*004c*/ 	.byte	0x04, 0x1c
        /*004e*/ 	.short	(.L_380 - .L_379)


	//   ....[0]....
.L_379:
        /*0050*/ 	.word	0x00000c30


	//----- nvinfo : EIATTR_CRS_STACK_SIZE
	.align		4
.L_380:
        /*0054*/ 	.byte	0x04, 0x1e
        /*0056*/ 	.short	(.L_382 - .L_381)
.L_381:
        /*0058*/ 	.word	0x00000000


	//----- nvinfo : EIATTR_CBANK_PARAM_SIZE
	.align		4
.L_382:
        /*005c*/ 	.byte	0x03, 0x19
        /*005e*/ 	.short	0x0014


	//----- nvinfo : EIATTR_PARAM_CBANK
	.align		4
        /*0060*/ 	.byte	0x04, 0x0a
        /*0062*/ 	.short	(.L_384 - .L_383)
	.align		4
.L_383:
        /*0064*/ 	.word	index@(.nv.constant0._Z13findMaxKernelI6__halfEvPT_S2_i)
        /*0068*/ 	.short	0x0380
        /*006a*/ 	.short	0x0014


	//----- nvinfo : EIATTR_SW_WAR
	.align		4
.L_384:
        /*006c*/ 	.byte	0x04, 0x36
        /*006e*/ 	.short	(.L_386 - .L_385)
.L_385:
        /*0070*/ 	.word	0x00000008
.L_386:


//--------------------- .nv.info._Z17propagationKernelI6__halfEvP17curandStateXORWOWPT_S4_S4_S4_i --------------------------
	.section	.nv.info._Z17propagationKernelI6__halfEvP17curandStateXORWOWPT_S4_S4_S4_i,"",@"SHT_CUDA_INFO"
	.sectionflags	@""
	.align	4


	//----- nvinfo : EIATTR_CUDA_API_VERSION
	.align		4
        /*0000*/ 	.byte	0x04, 0x37
        /*0002*/ 	.short	(.L_388 - .L_387)
.L_387:
        /*0004*/ 	.word	0x00000082


	//----- nvinfo : EIATTR_KPARAM_INFO
	.align		4
.L_388:
        /*0008*/ 	.byte	0x04, 0x17
        /*000a*/ 	.short	(.L_390 - .L_389)
.L_389:
        /*000c*/ 	.word	0x00000000
        /*0010*/ 	.short	0x0005
        /*0012*/ 	.short	0x0028
        /*0014*/ 	.byte	0x00, 0xf0, 0x11, 0x00


	//----- nvinfo : EIATTR_KPARAM_INFO
	.align		4
.L_390:
        /*0018*/ 	.byte	0x04, 0x17
        /*001a*/ 	.short	(.L_392 - .L_391)
.L_391:
        /*001c*/ 	.word	0x00000000
        /*0020*/ 	.short	0x0004
        /*0022*/ 	.short	0x0020
        /*0024*/ 	.byte	0x00, 0xf5, 0x21, 0x00


	//----- nvinfo : EIATTR_KPARAM_INFO
	.align		4
.L_392:
        /*0028*/ 	.byte	0x04, 0x17
        /*002a*/ 	.short	(.L_394 - .L_393)
.L_393:
        /*002c*/ 	.word	0x00000000
        /*0030*/ 	.short	0x0003
        /*0032*/ 	.short	0x0018
        /*0034*/ 	.byte	0x00, 0xf5, 0x21, 0x00


	//----- nvinfo : EIATTR_KPARAM_INFO
	.align		4
.L_394:
        /*0038*/ 	.byte	0x04, 0x17
        /*003a*/ 	.short	(.L_396 - .L_395)
.L_395:
        /*003c*/ 	.word	0x00000000
        /*0040*/ 	.short	0x0002
        /*0042*/ 	.short	0x0010
        /*0044*/ 	.byte	0x00, 0xf5, 0x21, 0x00


	//----- nvinfo : EIATTR_KPARAM_INFO
	.align		4
.L_396:
        /*0048*/ 	.byte	0x04, 0x17
        /*004a*/ 	.short	(.L_398 - .L_397)
.L_397:
        /*004c*/ 	.word	0x00000000
        /*0050*/ 	.short	0x0001
        /*0052*/ 	.short	0x0008
        /*0054*/ 	.byte	0x00, 0xf5, 0x21, 0x00


	//----- nvinfo : EIATTR_KPARAM_INFO
	.align		4
.L_398:
        /*0058*/ 	.byte	0x04, 0x17
        /*005a*/ 	.short	(.L_400 - .L_399)
.L_399:
        /*005c*/ 	.word	0x00000000
        /*0060*/ 	.short	0x0000
        /*0062*/ 	.short	0x0000
        /*0064*/ 	.byte	0x00, 0xf5, 0x21, 0x00


	//----- nvinfo : EIATTR_SPARSE_MMA_MASK
	.align		4
.L_400:
        /*0068*/ 	.byte	0x03, 0x50
        /*006a*/ 	.short	0x0000


	//----- nvinfo : EIATTR_MAXREG_COUNT
	.align		4
        /*006c*/ 	.byte	0x03, 0x1b
        /*006e*/ 	.short	0x00ff


	//----- nvinfo : EIATTR_MERCURY_ISA_VERSION
	.align		4
        /*0070*/ 	.byte	0x03, 0x5f
        /*0072*/ 	.short	0x0101


	//----- nvinfo : EIATTR_VRC_CTA_INIT_COUNT
	.align		4
        /*0074*/ 	.byte	0x02, 0x4a
	.zero		1
	.zero		1


	//----- nvinfo : EIATTR_EXIT_INSTR_OFFSETS
	.align		4
        /*0078*/ 	.byte	0x04, 0x1c
        /*007a*/ 	.short	(.L_402 - .L_401)


	//   ....[0]....
.L_401:
        /*007c*/ 	.word	0x00000ca0


	//----- nvinfo : EIATTR_CRS_STACK_SIZE
	.align		4
.L_402:
        /*0080*/ 	.byte	0x04, 0x1e
        /*0082*/ 	.short	(.L_404 - .L_403)
.L_403:
        /*0084*/ 	.word	0x00000000


	//----- nvinfo : EIATTR_CBANK_PARAM_SIZE
	.align		4
.L_404:
        /*0088*/ 	.byte	0x03, 0x19
        /*008a*/ 	.short	0x002c


	//----- nvinfo : EIATTR_PARAM_CBANK
	.align		4
        /*008c*/ 	.byte	0x04, 0x0a
        /*008e*/ 	.short	(.L_406 - .L_405)
	.align		4
.L_405:
        /*0090*/ 	.word	index@(.nv.constant0._Z17propagationKernelI6__halfEvP17curandStateXORWOWPT_S4_S4_S4_i)
        /*0094*/ 	.short	0x0380
        /*0096*/ 	.short	0x002c


	//----- nvinfo : EIATTR_SW_WAR
	.align		4
.L_406:
        /*0098*/ 	.byte	0x04, 0x36
        /*009a*/ 	.short	(.L_408 - .L_407)
.L_407:
        /*009c*/ 	.word	0x00000008
.L_408:


//--------------------- .nv.info._Z16resamplingKernelI6__halfEvP17curandStateXORWOWPT_S4_S4_S4_S4_S4_S4_i --------------------------
	.section	.nv.info._Z16resamplingKernelI6__halfEvP17curandStateXORWOWPT_S4_S4_S4_S4_S4_S4_i,"",@"SHT_CUDA_INFO"
	.sectionflags	@""
	.align	4


	//----- nvinfo : EIATTR_CUDA_API_VERSION
	.align		4
        /*0000*/ 	.byte	0x04, 0x37
        /*0002*/ 	.short	(.L_410 - .L_409)
.L_409:
        /*0004*/ 	.word	0x00000082


	//----- nvinfo : EIATTR_KPARAM_INFO
	.align		4
.L_410:
        /*0008*/ 	.byte	0x04, 0x17
        /*000a*/ 	.short	(.L_412 - .L_411)
.L_411:
        /*000c*/ 	.word	0x00000000
        /*0010*/ 	.short	0x0008
        /*0012*/ 	.short	0x0040
        /*0014*/ 	.byte	0x00, 0xf0, 0x11, 0x00


	//----- nvinfo : EIATTR_KPARAM_INFO
	.align		4
.L_412:
        /*0018*/ 	.byte	0x04, 0x17
        /*001a*/ 	.short	(.L_414 - .L_413)
.L_413:
        /*001c*/ 	.word	0x00000000
        /*0020*/ 	.short	0x0007
        /*0022*/ 	.short	0x0038
        /*0024*/ 	.byte	0x00, 0xf5, 0x21, 0x00


	//----- nvinfo : EIATTR_KPARAM_INFO
	.align		4
.L_414:
        /*0028*/ 	.byte	0x04, 0x17
        /*002a*/ 	.short	(.L_416 - .L_415)
.L_415:
        /*002c*/ 	.word	0x00000000
        /*0030*/ 	.short	0x0006
        /*0032*/ 	.short	0x0030
        /*0034*/ 	.byte	0x00, 0xf5, 0x21, 0x00


	//----- nvinfo : EIATTR_KPARAM_INFO
	.align		4
.L_416:
        /*0038*/ 	.byte	0x04, 0x17
        /*003a*/ 	.short	(.L_418 - .L_417)
.L_417:
        /*003c*/ 	.word	0x00000000
        /*0040*/ 	.short	0x0005
        /*0042*/ 	.short	0x0028
        /*0044*/ 	.byte	0x00, 0xf5, 0x21, 0x00


	//----- nvinfo : EIATTR_KPARAM_INFO
	.align		4
.L_418:
        /*0048*/ 	.byte	0x04, 0x17
        /*004a*/ 	.short	(.L_420 - .L_419)
.L_419:
        /*004c*/ 	.word	0x00000000
        /*0050*/ 	.short	0x0004
        /*0052*/ 	.short	0x0020
        /*0054*/ 	.byte	0x00, 0xf5, 0x21, 0x00


	//----- nvinfo : EIATTR_KPARAM_INFO
	.align		4
.L_420:
        /*0058*/ 	.byte	0x04, 0x17
        /*005a*/ 	.short	(.L_422 - .L_421)
.L_421:
        /*005c*/ 	.word	0x00000000
        /*0060*/ 	.short	0x0003
        /*0062*/ 	.short	0x0018
        /*0064*/ 	.byte	0x00, 0xf5, 0x21, 0x00


	//----- nvinfo : EIATTR_KPARAM_INFO
	.align		4
.L_422:
        /*0068*/ 	.byte	0x04, 0x17
        /*006a*/ 	.short	(.L_424 - .L_423)
.L_423:
        /*006c*/ 	.word	0x00000000
        /*0070*/ 	.short	0x0002
        /*0072*/ 	.short	0x0010
        /*0074*/ 	.byte	0x00, 0xf5, 0x21, 0x00


	//----- nvinfo : EIATTR_KPARAM_INFO
	.align		4
.L_424:
        /*0078*/ 	.byte	0x04, 0x17
        /*007a*/ 	.short	(.L_426 - .L_425)
.L_425:
        /*007c*/ 	.word	0x00000000
        /*0080*/ 	.short	0x0001
        /*0082*/ 	.short	0x0008
        /*0084*/ 	.byte	0x00, 0xf5, 0x21, 0x00


	//----- nvinfo : EIATTR_KPARAM_INFO
	.align		4
.L_426:
        /*0088*/ 	.byte	0x04, 0x17
        /*008a*/ 	.short	(.L_428 - .L_427)
.L_427:
        /*008c*/ 	.word	0x00000000
        /*0090*/ 	.short	0x0000
        /*0092*/ 	.short	0x0000
        /*0094*/ 	.byte	0x00, 0xf5, 0x21, 0x00


	//----- nvinfo : EIATTR_SPARSE_MMA_MASK
	.align		4
.L_428:
        /*0098*/ 	.byte	0x03, 0x50
        /*009a*/ 	.short	0x0000


	//----- nvinfo : EIATTR_MAXREG_COUNT
	.align		4
        /*009c*/ 	.byte	0x03, 0x1b
        /*009e*/ 	.short	0x00ff


	//----- nvinfo : EIATTR_NUM_BARRIERS
	.align		4
        /*00a0*/ 	.byte	0x02, 0x4c
        /*00a2*/ 	.byte	0x01
	.zero		1


	//----- nvinfo : EIATTR_MERCURY_ISA_VERSION
	.align		4
        /*00a4*/ 	.byte	0x03, 0x5f
        /*00a6*/ 	.short	0x0101


	//----- nvinfo : EIATTR_VRC_CTA_INIT_COUNT
	.align		4
        /*00a8*/ 	.byte	0x02, 0x4a
	.zero		1
	.zero		1


	//----- nvinfo : EIATTR_EXIT_INSTR_OFFSETS
	.align		4
        /*00ac*/ 	.byte	0x04, 0x1c
        /*00ae*/ 	.short	(.L_430 - .L_429)


	//   ....[0]....
.L_429:
        /*00b0*/ 	.word	0x000005c0


	//   ....[1]....
        /*00b4*/ 	.word	0x00000970


	//----- nvinfo : EIATTR_CRS_STACK_SIZE
	.align		4
.L_430:
        /*00b8*/ 	.byte	0x04, 0x1e
        /*00ba*/ 	.short	(.L_432 - .L_431)
.L_431:
        /*00bc*/ 	.word	0x00000000


	//----- nvinfo : EIATTR_CBANK_PARAM_SIZE
	.align		4
.L_432:
        /*00c0*/ 	.byte	0x03, 0x19
        /*00c2*/ 	.short	0x0044


	//----- nvinfo : EIATTR_PARAM_CBANK
	.align		4
        /*00c4*/ 	.byte	0x04, 0x0a
        /*00c6*/ 	.short	(.L_434 - .L_433)
	.align		4
.L_433:
        /*00c8*/ 	.word	index@(.nv.constant0._Z16resamplingKernelI6__halfEvP17curandStateXORWOWPT_S4_S4_S4_S4_S4_S4_i)
        /*00cc*/ 	.short	0x0380
        /*00ce*/ 	.short	0x0044


	//----- nvinfo : EIATTR_SW_WAR
	.align		4
.L_434:
        /*00d0*/ 	.byte	0x04, 0x36
        /*00d2*/ 	.short	(.L_436 - .L_435)
.L_435:
        /*00d4*/ 	.word	0x00000008
.L_436:


//--------------------- .nv.info._Z15weightingKernelI6__halfEvPT_S2_S2_S2_iS2_ --------------------------
	.section	.nv.info._Z15weightingKernelI6__halfEvPT_S2_S2_S2_iS2_,"",@"SHT_CUDA_INFO"
	.sectionflags	@""
	.align	4


	//----- nvinfo : EIATTR_CUDA_API_VERSION
	.align		4
        /*0000*/ 	.byte	0x04, 0x37
        /*0002*/ 	.short	(.L_438 - .L_437)
.L_437:
        /*0004*/ 	.word	0x00000082


	//----- nvinfo : EIATTR_KPARAM_INFO
	.align		4
.L_438:
        /*0008*/ 	.byte	0x04, 0x17
        /*000a*/ 	.short	(.L_440 - .L_439)
.L_439:
        /*000c*/ 	.word	0x00000000
        /*0010*/ 	.short	0x0005
        /*0012*/ 	.short	0x0028
        /*0014*/ 	.byte	0x00, 0xf5, 0x21, 0x00


	//----- nvinfo : EIATTR_KPARAM_INFO
	.align		4
.L_440:
        /*0018*/ 	.byte	0x04, 0x17
        /*001a*/ 	.short	(.L_442 - .L_441)
.L_441:
        /*001c*/ 	.word	0x00000000
        /*0020*/ 	.short	0x0004
        /*0022*/ 	.short	0x0020
        /*0024*/ 	.byte	0x00, 0xf0, 0x11, 0x00


	//----- nvinfo : EIATTR_KPARAM_INFO
	.align		4
.L_442:
        /*0028*/ 	.byte	0x04, 0x17
        /*002a*/ 	.short	(.L_444 - .L_443)
.L_443:
        /*002c*/ 	.word	0x00000000
        /*0030*/ 	.short	0x0003
        /*0032*/ 	.short	0x0018
        /*0034*/ 	.byte	0x00, 0xf5, 0x21, 0x00


	//----- nvinfo : EIATTR_KPARAM_INFO
	.align		4
.L_444:
        /*0038*/ 	.byte	0x04, 0x17
        /*003a*/ 	.short	(.L_446 - .L_445)
.L_445:
        /*003c*/ 	.word	0x00000000
        /*0040*/ 	.short	0x0002
        /*0042*/ 	.short	0x0010
        /*0044*/ 	.byte	0x00, 0xf5, 0x21, 0x00


	//----- nvinfo : EIATTR_KPARAM_INFO
	.align		4
.L_446:
        /*0048*/ 	.byte	0x04, 0x17
        /*004a*/ 	.short	(.L_448 - .L_447)
.L_447:
        /*004c*/ 	.word	0x00000000
        /*0050*/ 	.short	0x0001
        /*0052*/ 	.short	0x0008
        /*0054*/ 	.byte	0x00, 0xf5, 0x21, 0x00


	//----- nvinfo : EIATTR_KPARAM_INFO
	.align		4
.L_448:
        /*0058*/ 	.byte	0x04, 0x17
        /*005a*/ 	.short	(.L_450 - .L_449)
.L_449:
        /*005c*/ 	.word	0x00000000
        /*0060*/ 	.short	0x0000
        /*0062*/ 	.short	0x0000
        /*0064*/ 	.byte	0x00, 0xf5, 0x21, 0x00


	//----- nvinfo : EIATTR_SPARSE_MMA_MASK
	.align		4
.L_450:
        /*0068*/ 	.byte	0x03, 0x50
        /*006a*/ 	.short	0x0000


	//----- nvinfo : EIATTR_MAXREG_COUNT
	.align		4
        /*006c*/ 	.byte	0x03, 0x1b
        /*006e*/ 	.short	0x00ff


	//----- nvinfo : EIATTR_NUM_BARRIERS
	.align		4
        /*0070*/ 	.byte	0x02, 0x4c
        /*0072*/ 	.byte	0x01
	.zero		1


	//----- nvinfo : EIATTR_MERCURY_ISA_VERSION
	.align		4
        /*0074*/ 	.byte	0x03, 0x5f
        /*0076*/ 	.short	0x0101


	//----- nvinfo : EIATTR_VRC_CTA_INIT_COUNT
	.align		4
        /*0078*/ 	.byte	0x02, 0x4a
	.zero		1
	.zero		1


	//----- nvinfo : EIATTR_ATOM16_EMUL_INSTR_REG_MAP
	.align		4
        /*007c*/ 	.byte	0x04, 0x2e
        /*007e*/ 	.short	(.L_452 - .L_451)


	//   ....[0]....
.L_451:
        /*0080*/ 	.word	0x000004a0
        /*0084*/ 	.short	0x000a
        /*0086*/ 	.short	0x0000


	//   ....[1]....
        /*0088*/ 	.word	0x00000510
        /*008c*/ 	.short	0x000a
        /*008e*/ 	.short	0x0000


	//----- nvinfo : EIATTR_EXIT_INSTR_OFFSETS
	.align		4
.L_452:
        /*0090*/ 	.byte	0x04, 0x1c
        /*0092*/ 	.short	(.L_454 - .L_453)


	//   ....[0]....
.L_453:
        /*0094*/ 	.word	0x00001700


	//----- nvinfo : EIATTR_CRS_STACK_SIZE
	.align		4
.L_454:
        /*0098*/ 	.byte	0x04, 0x1e
        /*009a*/ 	.short	(.L_456 - .L_455)
.L_455:
        /*009c*/ 	.word	0x00000000


	//----- nvinfo : EIATTR_CBANK_PARAM_SIZE
	.align		4
.L_456:
        /*00a0*/ 	.byte	0x03, 0x19
        /*00a2*/ 	.short	0x0030


	//----- nvinfo : EIATTR_PARAM_CBANK
	.align		4
        /*00a4*/ 	.byte	0x04, 0x0a
        /*00a6*/ 	.short	(.L_458 - .L_457)
	.align		4
.L_457:
        /*00a8*/ 	.word	index@(.nv.constant0._Z15weightingKernelI6__halfEvPT_S2_S2_S2_iS2_)
        /*00ac*/ 	.short	0x0380
        /*00ae*/ 	.short	0x0030


	//----- nvinfo : EIATTR_SW_WAR
	.align		4
.L_458:
        /*00b0*/ 	.byte	0x04, 0x36
        /*00b2*/ 	.short	(.L_460 - .L_459)
.L_459:
        /*00b4*/ 	.word	0x00000008
.L_460:


//--------------------- .nv.info._Z16likelihoodKernelI6__halfEvPT_S2_iPiiS2_Phiiii --------------------------
	.section	.nv.info._Z16likelihoodKernelI6__halfEvPT_S2_iPiiS2_Phiiii,"",@"SHT_CUDA_INFO"
	.sectionflags	@""
	.align	4


	//----- nvinfo : EIATTR_CUDA_API_VERSION
	.align		4
        /*0000*/ 	.byte	0x04, 0x37
        /*0002*/ 	.short	(.L_462 - .L_461)
.L_461:
        /*0004*/ 	.word	0x00000082


	//----- nvinfo : EIATTR_KPARAM_INFO
	.align		4
.L_462:
        /*0008*/ 	.byte	0x04, 0x17
        /*000a*/ 	.short	(.L_464 - .L_463)
.L_463:
        /*000c*/ 	.word	0x00000000
        /*0010*/ 	.short	0x000a
        /*0012*/ 	.short	0x0044
        /*0014*/ 	.byte	0x00, 0xf0, 0x11, 0x00


	//----- nvinfo : EIATTR_KPARAM_INFO
	.align		4
.L_464:
        /*0018*/ 	.byte	0x04, 0x17
        /*001a*/ 	.short	(.L_466 - .L_465)
.L_465:
        /*001c*/ 	.word	0x00000000
        /*0020*/ 	.short	0x0009
        /*0022*/ 	.short	0x0040
        /*0024*/ 	.byte	0x00, 0xf0, 0x11, 0x00


	//----- nvinfo : EIATTR_KPARAM_INFO
	.align		4
.L_466:
        /*0028*/ 	.byte	0x04, 0x17
        /*002a*/ 	.short	(.L_468 - .L_467)
.L_467:
        /*002c*/ 	.word	0x00000000
        /*0030*/ 	.short	0x0008
        /*0032*/ 	.short	0x003c
        /*0034*/ 	.byte	0x00, 0xf0, 0x11, 0x00


	//----- nvinfo : EIATTR_KPARAM_INFO
	.align		4
.L_468:
        /*0038*/ 	.byte	0x04, 0x17
        /*003a*/ 	.short	(.L_470 - .L_469)
.L_469:
        /*003c*/ 	.word	0x00000000
        /*0040*/ 	.short	0x0007
        /*0042*/ 	.short	0x0038
        /*0044*/ 	.byte	0x00, 0xf0, 0x11, 0x00


	//----- nvinfo : EIATTR_KPARAM_INFO
	.align		4
.L_470:
        /*0048*/ 	.byte	0x04, 0x17
        /*004a*/ 	.short	(.L_472 - .L_471)
.L_471:
        /*004c*/ 	.word	0x00000000
        /*0050*/ 	.short	0x0006
        /*0052*/ 	.short	0x0030
        /*0054*/ 	.byte	0x00, 0xf5, 0x21, 0x00


	//----- nvinfo : EIATTR_KPARAM_INFO
	.align		4
.L_472:
        /*0058*/ 	.byte	0x04, 0x17
        /*005a*/ 	.short	(.L_474 - .L_473)
.L_473:
        /*005c*/ 	.word	0x00000000
        /*0060*/ 	.short	0x0005
        /*0062*/ 	.short	0x0028
        /*0064*/ 	.byte	0x00, 0xf5, 0x21, 0x00


	//----- nvinfo : EIATTR_KPARAM_INFO
	.align		4
.L_474:
        /*0068*/ 	.byte	0x04, 0x17
        /*006a*/ 	.short	(.L_476 - .L_475)
.L_475:
        /*006c*/ 	.word	0x00000000
        /*0070*/ 	.short	0x0004
        /*0072*/ 	.short	0x0020
        /*0074*/ 	.byte	0x00, 0xf0, 0x11, 0x00


	//----- nvinfo : EIATTR_KPARAM_INFO
	.align		4
.L_476:
        /*0078*/ 	.byte	0x04, 0x17
        /*007a*/ 	.short	(.L_478 - .L_477)
.L_477:
        /*007c*/ 	.word	0x00000000
        /*0080*/ 	.short	0x0003
        /*0082*/ 	.short	0x0018
        /*0084*/ 	.byte	0x00, 0xf5, 0x21, 0x00


	//----- nvinfo : EIATTR_KPARAM_INFO
	.align		4
.L_478:
        /*0088*/ 	.byte	0x04, 0x17
        /*008a*/ 	.short	(.L_480 - .L_479)
.L_479:
        /*008c*/ 	.word	0x00000000
        /*0090*/ 	.short	0x0002
        /*0092*/ 	.short	0x0010
        /*0094*/ 	.byte	0x00, 0xf0, 0x11, 0x00


	//----- nvinfo : EIATTR_KPARAM_INFO
	.align		4
.L_480:
        /*0098*/ 	.byte	0x04, 0x17
        /*009a*/ 	.short	(.L_482 - .L_481)
.L_481:
        /*009c*/ 	.word	0x00000000
        /*00a0*/ 	.short	0x0001
        /*00a2*/ 	.short	0x0008
        /*00a4*/ 	.byte	0x00, 0xf5, 0x21, 0x00


	//----- nvinfo : EIATTR_KPARAM_INFO
	.align		4
.L_482:
        /*00a8*/ 	.byte	0x04, 0x17
        /*00aa*/ 	.short	(.L_484 - .L_483)
.L_483:
        /*00ac*/ 	.word	0x00000000
        /*00b0*/ 	.short	0x0000
        /*00b2*/ 	.short	0x0000
        /*00b4*/ 	.byte	0x00, 0xf5, 0x21, 0x00


	//----- nvinfo : EIATTR_SPARSE_MMA_MASK
	.align		4
.L_484:
        /*00b8*/ 	.byte	0x03, 0x50
        /*00ba*/ 	.short	0x0000


	//----- nvinfo : EIATTR_MAXREG_COUNT
	.align		4
        /*00bc*/ 	.byte	0x03, 0x1b
        /*00be*/ 	.short	0x00ff


	//----- nvinfo : EIATTR_NUM_BARRIERS
	.align		4
        /*00c0*/ 	.byte	0x02, 0x4c
        /*00c2*/ 	.byte	0x01
	.zero		1


	//----- nvinfo : EIATTR_MERCURY_ISA_VERSION
	.align		4
        /*00c4*/ 	.byte	0x03, 0x5f
        /*00c6*/ 	.short	0x0101


	//----- nvinfo : EIATTR_VRC_CTA_INIT_COUNT
	.align		4
        /*00c8*/ 	.byte	0x02, 0x4a
	.zero		1
	.zero		1


	//----- nvinfo : EIATTR_EXIT_INSTR_OFFSETS
	.align		4
        /*00cc*/ 	.byte	0x04, 0x1c
        /*00ce*/ 	.short	(.L_486 - .L_485)


	//   ....[0]....
.L_485:
        /*00d0*/ 	.word	0x000002a0


	//   ....[1]....
        /*00d4*/ 	.word	0x00000660


	//   ....[2]....
        /*00d8*/ 	.word	0x000006e0


	//   ....[3]....
        /*00dc*/ 	.word	0x00000720


	//----- nvinfo : EIATTR_CRS_STACK_SIZE
	.align		4
.L_486:
        /*00e0*/ 	.byte	0x04, 0x1e
        /*00e2*/ 	.short	(.L_488 - .L_487)
.L_487:
        /*00e4*/ 	.word	0x00000000


	//----- nvinfo : EIATTR_CBANK_PARAM_SIZE
	.align		4
.L_488:
        /*00e8*/ 	.byte	0x03, 0x19
        /*00ea*/ 	.short	0x0048


	//----- nvinfo : EIATTR_PARAM_CBANK
	.align		4
        /*00ec*/ 	.byte	0x04, 0x0a
        /*00ee*/ 	.short	(.L_490 - .L_489)
	.align		4
.L_489:
        /*00f0*/ 	.word	index@(.nv.constant0._Z16likelihoodKernelI6__halfEvPT_S2_iPiiS2_Phiiii)
        /*00f4*/ 	.short	0x0380
        /*00f6*/ 	.short	0x0048


	//----- nvinfo : EIATTR_SW_WAR
	.align		4
.L_490:
        /*00f8*/ 	.byte	0x04, 0x36
        /*00fa*/ 	.short	(.L_492 - .L_491)
.L_491:
        /*00fc*/ 	.word	0x00000008
.L_492:


//--------------------- .nv.info._Z17curandSetupKernelP17curandStateXORWOWii --------------------------
	.section	.nv.info._Z17curandSetupKernelP17curandStateXORWOWii,"",@"SHT_CUDA_INFO"
	.sectionflags	@""
	.align	4


	//----- nvinfo : EIATTR_CUDA_API_VERSION
	.align		4
        /*0000*/ 	.byte	0x04, 0x37
        /*0002*/ 	.short	(.L_494 - .L_493)
.L_493:
        /*0004*/ 	.word	0x00000082


	//----- nvinfo : EIATTR_KPARAM_INFO
	.align		4
.L_494:
        /*0008*/ 	.byte	0x04, 0x17
        /*000a*/ 	.short	(.L_496 - .L_495)
.L_495:
        /*000c*/ 	.word	0x00000000
        /*0010*/ 	.short	0x0002
        /*0012*/ 	.short	0x000c
        /*0014*/ 	.byte	0x00, 0xf0, 0x11, 0x00


	//----- nvinfo : EIATTR_KPARAM_INFO
	.align		4
.L_496:
        /*0018*/ 	.byte	0x04, 0x17
        /*001a*/ 	.short	(.L_498 - .L_497)
.L_497:
        /*001c*/ 	.word	0x00000000
        /*0020*/ 	.short	0x0001
        /*0022*/ 	.short	0x0008
        /*0024*/ 	.byte	0x00, 0xf0, 0x11, 0x00


	//----- nvinfo : EIATTR_KPARAM_INFO
	.align		4
.L_498:
        /*0028*/ 	.byte	0x04, 0x17
        /*002a*/ 	.short	(.L_500 - .L_499)
.L_499:
        /*002c*/ 	.word	0x00000000
        /*0030*/ 	.short	0x0000
        /*0032*/ 	.short	0x0000
        /*0034*/ 	.byte	0x00, 0xf5, 0x21, 0x00


	//----- nvinfo : EIATTR_SPARSE_MMA_MASK
	.align		4
.L_500:
        /*0038*/ 	.byte	0x03, 0x50
        /*003a*/ 	.short	0x0000


	//----- nvinfo : EIATTR_MAXREG_COUNT
	.align		4
        /*003c*/ 	.byte	0x03, 0x1b
        /*003e*/ 	.short	0x00ff


	//----- nvinfo : EIATTR_MERCURY_ISA_VERSION
	.align		4
        /*0040*/ 	.byte	0x03, 0x5f
        /*0042*/ 	.short	0x0101


	//----- nvinfo : EIATTR_VRC_CTA_INIT_COUNT
	.align		4
        /*0044*/ 	.byte	0x02, 0x4a
	.zero		1
	.zero		1


	//----- nvinfo : EIATTR_EXIT_INSTR_OFFSETS
	.align		4
        /*0048*/ 	.byte	0x04, 0x1c
        /*004a*/ 	.short	(.L_502 - .L_501)


	//   ....[0]....
.L_501:
        /*004c*/ 	.word	0x00000070


	//   ....[1]....
        /*0050*/ 	.word	0x00000f10


	//----- nvinfo : EIATTR_CRS_STACK_SIZE
	.align		4
.L_502:
        /*0054*/ 	.byte	0x04, 0x1e
        /*0056*/ 	.short	(.L_504 - .L_503)
.L_503:
        /*0058*/ 	.word	0x00000000


	//----- nvinfo : EIATTR_CBANK_PARAM_SIZE
	.align		4
.L_504:
        /*005c*/ 	.byte	0x03, 0x19
        /*005e*/ 	.short	0x0010


	//----- nvinfo : EIATTR_PARAM_CBANK
	.align		4
        /*0060*/ 	.byte	0x04, 0x0a
        /*0062*/ 	.short	(.L_506 - .L_505)
	.align		4
.L_505:
        /*0064*/ 	.word	index@(.nv.constant0._Z17curandSetupKernelP17curandStateXORWOWii)
        /*0068*/ 	.short	0x0380
        /*006a*/ 	.short	0x0010


	//----- nvinfo : EIATTR_SW_WAR
	.align		4
.L_506:
        /*006c*/ 	.byte	0x04, 0x36
        /*006e*/ 	.short	(.L_508 - .L_507)
.L_507:
        /*0070*/ 	.word	0x00000008
.L_508:


//--------------------- .nv.callgraph             --------------------------
	.section	.nv.callgraph,"",@"SHT_CUDA_CALLGRAPH"
	.align	4
	.sectionentsize	8
	.align		4
        /*0000*/ 	.word	0x00000000
	.align		4
        /*0004*/ 	.word	0xffffffff
	.align		4
        /*0008*/ 	.word	0x00000000
	.align		4
        /*000c*/ 	.word	0xfffffffe
	.align		4
        /*0010*/ 	.word	0x00000000
	.align		4
        /*0014*/ 	.word	0xfffffffd
	.align		4
        /*0018*/ 	.word	0x00000000
	.align		4
        /*001c*/ 	.word	0xfffffffc


//--------------------- .nv.constant4             --------------------------
	.section	.nv.constant4,"a",@progbits
	.align	8
	.align		8
.nv.constant4:
        /*0000*/ 	.dword	precalc_xorwow_matrix
	.align		8
        /*0008*/ 	.dword	precalc_xorwow_offset_matrix
	.align		8
        /*0010*/ 	.dword	mrg32k3aM1
	.align		8
        /*0018*/ 	.dword	mrg32k3aM2
	.align		8
        /*0020*/ 	.dword	mrg32k3aM1SubSeq
	.align		8
        /*0028*/ 	.dword	mrg32k3aM2SubSeq
	.align		8
        /*0030*/ 	.dword	mrg32k3aM1Seq
	.align		8
        /*0038*/ 	.dword	mrg32k3aM2Seq


//--------------------- .nv.constant3             --------------------------
	.section	.nv.constant3,"a",@progbits
	.align	8
.nv.constant3:
	.type		__cr_lgamma_table,@object
	.size		__cr_lgamma_table,(.L_8 - __cr_lgamma_table)
__cr_lgamma_table:
        /*0000*/ 	.byte	0x00, 0x00, 0x00, 0x00, 0x00, 0x00, 0x00, 0x00, 0x00, 0x00, 0x00, 0x00, 0x00, 0x00, 0x00, 0x00
        /*0010*/ 	.byte	0xef, 0x39, 0xfa, 0xfe, 0x42, 0x2e, 0xe6, 0x3f, 0x02, 0x20, 0x2a, 0xfa, 0x0b, 0xab, 0xfc, 0x3f
        /*0020*/ 	.byte	0xf9, 0x2c, 0x92, 0x7c, 0xa7, 0x6c, 0x09, 0x40, 0xc9, 0x79, 0x44, 0x3c, 0x64, 0x26, 0x13, 0x40
        /*0030*/ 	.byte	0xca, 0x01, 0xcf, 0x3a, 0x27, 0x51, 0x1a, 0x40, 0x30, 0xcc, 0x2d, 0xf3, 0xe1, 0x0c, 0x21, 0x40
        /*0040*/ 	.byte	0x0d, 0xb7, 0xfc, 0x82, 0x8e, 0x35, 0x25, 0x40
.L_8:


//--------------------- .text._Z16resamplingKernelIdEvP17curandStateXORWOWPT_S3_S3_S3_S3_S3_S3_i --------------------------
	.section	.text._Z16resamplingKernelIdEvP17curandStateXORWOWPT_S3_S3_S3_S3_S3_S3_i,"ax",@progbits
	.align	128
        .global         _Z16resamplingKernelIdEvP17curandStateXORWOWPT_S3_S3_S3_S3_S3_S3_i
        .type           _Z16resamplingKernelIdEvP17curandStateXORWOWPT_S3_S3_S3_S3_S3_S3_i,@function
        .size           _Z16resamplingKernelIdEvP17curandStateXORWOWPT_S3_S3_S3_S3_S3_S3_i,(.L_x_243 - _Z16resamplingKernelIdEvP17curandStateXORWOWPT_S3_S3_S3_S3_S3_S3_i)
        .other          _Z16resamplingKernelIdEvP17curandStateXORWOWPT_S3_S3_S3_S3_S3_S3_i,@"STO_CUDA_ENTRY STV_DEFAULT"
_Z16resamplingKernelIdEvP17curandStateXORWOWPT_S3_S3_S3_S3_S3_S3_i:
.text._Z16resamplingKernelIdEvP17curandStateXORWOWPT_S3_S3_S3_S3_S3_S3_i:
[----:B------:R-:W-:Y:S08]  /*0000*/  LDC R1, c[0x0][0x37c] ;  /* 0x0000df00ff017b82 */ /* 0x000ff00000000800 */
[----:B------:R-:W0:Y:S01]  /*0010*/  LDC R21, c[0x0][0x3c0] ;  /* 0x0000f000ff157b82 */ /* 0x000e220000000800 */
[----:B------:R-:W1:Y:S07]  /*0020*/  LDCU.64 UR4, c[0x0][0x358] ;  /* 0x00006b00ff0477ac */ /* 0x000e6e0008000a00 */
[----:B------:R-:W0:Y:S02]  /*0030*/  LDC.64 R6, c[0x0][0x3b0] ;  /* 0x0000ec00ff067b82 */ /* 0x000e240000000a00 */
[----:B0-----:R-:W-:-:S06]  /*0040*/  IMAD.WIDE R6, R21, 0x8, R6 ;  /* 0x0000000815067825 */ /* 0x001fcc00078e0206 */
[----:B-1----:R-:W5:Y:S01]  /*0050*/  LDG.E.64 R6, desc[UR4][R6.64+-0x8] ;  /* 0xfffff80406067981 */ /* 0x002f62000c1e1b00 */
[----:B------:R-:W0:Y:S01]  /*0060*/  S2UR UR6, SR_CTAID.X ;  /* 0x00000000000679c3 */ /* 0x000e220000002500 */
[----:B------:R-:W-:Y:S01]  /*0070*/  BSSY.RECONVERGENT B0, `(.L_x_0) ;  /* 0x000003a000007945 */ /* 0x000fe20003800200 */
[----:B------:R-:W0:Y:S06]  /*0080*/  S2R R3, SR_TID.X ;  /* 0x0000000000037919 */ /* 0x000e2c0000002100 */
[----:B------:R-:W0:Y:S02]  /*0090*/  LDC R0, c[0x0][0x360] ;  /* 0x0000d800ff007b82 */ /* 0x000e240000000800 */
[----:B0-----:R-:W-:-:S05]  /*00a0*/  IMAD R0, R0, UR6, R3 ;  /* 0x0000000600007c24 */ /* 0x001fca000f8e0203 */
[----:B------:R-:W-:-:S13]  /*00b0*/  ISETP.NE.AND P0, PT, R0, RZ, PT ;  /* 0x000000ff0000720c */ /* 0x000fda0003f05270 */
[----:B------:R-:W-:Y:S05]  /*00c0*/  @P0 BRA `(.L_x_1) ;  /* 0x0000000000d00947 */ /* 0x000fea0003800000 */
[----:B------:R-:W0:Y:S02]  /*00d0*/  LDC.64 R16, c[0x0][0x380] ;  /* 0x0000e000ff107b82 */ /* 0x000e240000000a00 */
[----:B0-----:R-:W2:Y:S04]  /*00e0*/  LDG.E.64 R4, desc[UR4][R16.64] ;  /* 0x0000000410047981 */ /* 0x001ea8000c1e1b00 */
[----:B------:R-:W3:Y:S01]  /*00f0*/  LDG.E.64 R8, desc[UR4][R16.64+0x10] ;  /* 0x0000100410087981 */ /* 0x000ee2000c1e1b00 */
[----:B------:R-:W0:Y:S03]  /*0100*/  I2F.F64 R20, R21 ;  /* 0x0000001500147312 */ /* 0x000e260000201c00 */
[----:B------:R-:W5:Y:S04]  /*0110*/  LDG.E R2, desc[UR4][R16.64+0x20] ;  /* 0x0000200410027981 */ /* 0x000f68000c1e1900 */
[----:B------:R-:W5:Y:S04]  /*0120*/  LDG.E.64 R10, desc[UR4][R16.64+0x28] ;  /* 0x00002804100a7981 */ /* 0x000f68000c1e1b00 */
[----:B------:R-:W5:Y:S01]  /*0130*/  LDG.E.64 R12, desc[UR4][R16.64+0x8] ;  /* 0x00000804100c7981 */ /* 0x000f62000c1e1b00 */
[----:B0-----:R-:W0:Y:S03]  /*0140*/  MUFU.RCP64H R19, R21 ;  /* 0x0000001500137308 */ /* 0x001e260000001800 */
[----:B------:R1:W5:Y:S01]  /*0150*/  LDG.E.64 R14, desc[UR4][R16.64+0x18] ;  /* 0x00001804100e7981 */ /* 0x000362000c1e1b00 */
[----:B--2---:R-:W-:Y:S01]  /*0160*/  SHF.R.U32.HI R18, RZ, 0x2, R5 ;  /* 0x00000002ff127819 */ /* 0x004fe20000011605 */
[----:B-1----:R-:W-:-:S02]  /*0170*/  VIADD R16, R4, 0x587c5 ;  /* 0x000587c504107836 */ /* 0x002fc40000000000 */
[----:B------:R-:W-:Y:S01]  /*0180*/  IMAD.MOV.U32 R4, RZ, RZ, 0x2f800000 ;  /* 0x2f800000ff047424 */ /* 0x000fe200078e00ff */
[----:B------:R-:W-:Y:S01]  /*0190*/  LOP3.LUT R5, R18, R5, RZ, 0x3c, !PT ;  /* 0x0000000512057212 */ /* 0x000fe200078e3cff */
[----:B---3--:R-:W-:-:S04]  /*01a0*/  IMAD.SHL.U32 R18, R9, 0x10, RZ ;  /* 0x0000001009127824 */ /* 0x008fc800078e00ff */
[----:B------:R-:W-:-:S05]  /*01b0*/  IMAD.SHL.U32 R3, R5, 0x2, RZ ;  /* 0x0000000205037824 */ /* 0x000fca00078e00ff */
[----:B------:R-:W-:-:S04]  /*01c0*/  LOP3.LUT R18, R9, R18, R3, 0x96, !PT ;  /* 0x0000001209127212 */ /* 0x000fc800078e9603 */
[----:B------:R-:W-:Y:S01]  /*01d0*/  LOP3.LUT R5, R18, R5, RZ, 0x3c, !PT ;  /* 0x0000000512057212 */ /* 0x000fe200078e3cff */
[----:B------:R-:W-:-:S04]  /*01e0*/  IMAD.MOV.U32 R18, RZ, RZ, 0x1 ;  /* 0x00000001ff127424 */ /* 0x000fc800078e00ff */
[----:B------:R-:W-:Y:S02]  /*01f0*/  IMAD.IADD R3, R5, 0x1, R16 ;  /* 0x0000000105037824 */ /* 0x000fe400078e0210 */
[----:B0-----:R-:W-:-:S03]  /*0200*/  DFMA R22, -R20, R18, 1 ;  /* 0x3ff000001416742b */ /* 0x001fc60000000112 */
[----:B------:R-:W-:-:S05]  /*0210*/  I2FP.F32.U32 R3, R3 ;  /* 0x0000000300037245 */ /* 0x000fca0000201000 */
[----:B------:R-:W-:Y:S01]  /*0220*/  DFMA R22, R22, R22, R22 ;  /* 0x000000161616722b */ /* 0x000fe20000000016 */
[----:B------:R-:W-:-:S07]  /*0230*/  FFMA R3, R3, R4, 1.1641532182693481445e-10 ;  /* 0x2f00000003037423 */ /* 0x000fce0000000004 */
[----:B------:R-:W-:Y:S01]  /*0240*/  DFMA R22, R18, R22, R18 ;  /* 0x000000161216722b */ /* 0x000fe20000000012 */
[----:B------:R-:W0:Y:S07]  /*0250*/  F2F.F64.F32 R18, R3 ;  /* 0x0000000300127310 */ /* 0x000e2e0000201800 */
[----:B------:R-:W-:-:S08]  /*0260*/  DFMA R24, -R20, R22, 1 ;  /* 0x3ff000001418742b */ /* 0x000fd00000000116 */
[----:B------:R-:W-:Y:S02]  /*0270*/  DFMA R24, R22, R24, R22 ;  /* 0x000000181618722b */ /* 0x000fe40000000016 */
[----:B0----5:R-:W-:-:S08]  /*0280*/  DMUL R22, R6, R18 ;  /* 0x0000001206167228 */ /* 0x021fd00000000000 */
[----:B------:R-:W-:Y:S02]  /*0290*/  DMUL R18, R22, R24 ;  /* 0x0000001816127228 */ /* 0x000fe40000000000 */
[----:B------:R-:W-:-:S06]  /*02a0*/  FSETP.GEU.AND P1, PT, |R23|, 6.5827683646048100446e-37, PT ;  /* 0x036000001700780b */ /* 0x000fcc0003f2e200 */
[----:B------:R-:W-:-:S08]  /*02b0*/  DFMA R26, -R20, R18, R22 ;  /* 0x00000012141a722b */ /* 0x000fd00000000116 */
[----:B------:R-:W-:-:S10]  /*02c0*/  DFMA R18, R24, R26, R18 ;  /* 0x0000001a1812722b */ /* 0x000fd40000000012 */
[----:B------:R-:W-:-:S05]  /*02d0*/  FFMA R4, RZ, R21, R19 ;  /* 0x00000015ff047223 */ /* 0x000fca0000000013 */
[----:B------:R-:W-:-:S13]  /*02e0*/  FSETP.GT.AND P0, PT, |R4|, 1.469367938527859385e-39, PT ;  /* 0x001000000400780b */ /* 0x000fda0003f04200 */
[----:B------:R-:W-:Y:S05]  /*02f0*/  @P0 BRA P1, `(.L_x_2) ;  /* 0x0000000000100947 */ /* 0x000fea0000800000 */
[----:B------:R-:W-:-:S07]  /*0300*/  MOV R4, 0x320 ;  /* 0x0000032000047802 */ /* 0x000fce0000000f00 */
[----:B------:R-:W-:Y:S05]  /*0310*/  CALL.REL.NOINC `($__internal_1_$__cuda_sm20_div_rn_f64_full) ;  /* 0x0000000800547944 */ /* 0x000fea0003c00000 */
[----:B------:R-:W-:Y:S02]  /*0320*/  IMAD.MOV.U32 R18, RZ, RZ, R26 ;  /* 0x000000ffff127224 */ /* 0x000fe400078e001a */
[----:B------:R-:W-:-:S07]  /*0330*/  IMAD.MOV.U32 R19, RZ, RZ, R27 ;  /* 0x000000ffff137224 */ /* 0x000fce00078e001b */
.L_x_2:
[----:B------:R-:W0:Y:S01]  /*0340*/  LDC.64 R20, c[0x0][0x3b8] ;  /* 0x0000ee00ff147b82 */ /* 0x000e220000000a00 */
[----:B------:R-:W-:Y:S01]  /*0350*/  IMAD.MOV.U32 R17, RZ, RZ, R12 ;  /* 0x000000ffff117224 */ /* 0x000fe200078e000c */
[----:B------:R-:W-:Y:S01]  /*0360*/  MOV R4, R9 ;  /* 0x0000000900047202 */ /* 0x000fe20000000f00 */
[----:B------:R-:W-:Y:S02]  /*0370*/  IMAD.MOV.U32 R12, RZ, RZ, R13 ;  /* 0x000000ffff0c7224 */ /* 0x000fe400078e000d */
[----:B------:R-:W-:-:S03]  /*0380*/  IMAD.MOV.U32 R13, RZ, RZ, R8 ;  /* 0x000000ffff0d7224 */ /* 0x000fc600078e0008 */
[----:B------:R-:W1:Y:S01]  /*0390*/  LDC.64 R22, c[0x0][0x380] ;  /* 0x0000e000ff167b82 */ /* 0x000e620000000a00 */
[----:B0-----:R0:W-:Y:S04]  /*03a0*/  STG.E.64 desc[UR4][R20.64], R18 ;  /* 0x0000001214007986 */ /* 0x0011e8000c101b04 */
[----:B-1----:R0:W-:Y:S04]  /*03b0*/  STG.E.64 desc[UR4][R22.64], R16 ;  /* 0x0000001016007986 */ /* 0x0021e8000c101b04 */
[----:B------:R0:W-:Y:S04]  /*03c0*/  STG.E.64 desc[UR4][R22.64+0x8], R12 ;  /* 0x0000080c16007986 */ /* 0x0001e8000c101b04 */
[----:B------:R0:W-:Y:S04]  /*03d0*/  STG.E.64 desc[UR4][R22.64+0x10], R4 ;  /* 0x0000100416007986 */ /* 0x0001e8000c101b04 */
[----:B------:R0:W-:Y:S04]  /*03e0*/  STG.E.64 desc[UR4][R22.64+0x18], R14 ;  /* 0x0000180e16007986 */ /* 0x0001e8000c101b04 */
[----:B------:R0:W-:Y:S04]  /*03f0*/  STG.E.64 desc[UR4][R22.64+0x28], R10 ;  /* 0x0000280a16007986 */ /* 0x0001e8000c101b04 */
[----:B------:R0:W-:Y:S02]  /*0400*/  STG.E desc[UR4][R22.64+0x20], R2 ;  /* 0x0000200216007986 */ /* 0x0001e4000c101904 */
.L_x_1:
[----:B------:R-:W-:Y:S05]  /*0410*/  BSYNC.RECONVERGENT B0 ;  /* 0x0000000000007941 */ /* 0x000fea0003800200 */
.L_x_0:
[----:B------:R-:W1:Y:S01]  /*0420*/  LDCU UR6, c[0x0][0x3c0] ;  /* 0x00007800ff0677ac */ /* 0x000e620008000800 */
[----:B0-----:R-:W0:Y:S01]  /*0430*/  LDC.64 R10, c[0x0][0x3b8] ;  /* 0x0000ee00ff0a7b82 */ /* 0x001e220000000a00 */
[----:B------:R-:W-:Y:S07]  /*0440*/  BSSY.RECONVERGENT B0, `(.L_x_3) ;  /* 0x0000023000007945 */ /* 0x000fee0003800200 */
[----:B------:R-:W-:Y:S01]  /*0450*/  BAR.SYNC.DEFER_BLOCKING 0x0 ;  /* 0x0000000000007b1d */ /* 0x000fe20000010000 */
[----:B-1----:R-:W-:-:S04]  /*0460*/  ISETP.GE.AND P0, PT, R0, UR6, PT ;  /* 0x0000000600007c0c */ /* 0x002fc8000bf06270 */
[C---:B------:R-:W-:Y:S01]  /*0470*/  ISETP.EQ.OR P0, PT, R0.reuse, RZ, P0 ;  /* 0x000000ff0000720c */ /* 0x040fe20000702670 */
[----:B0-----:R-:W-:-:S12]  /*0480*/  IMAD.WIDE R10, R0, 0x8, R10 ;  /* 0x00000008000a7825 */ /* 0x001fd800078e020a */
[----:B------:R-:W-:Y:S05]  /*0490*/  @P0 BRA `(.L_x_4) ;  /* 0x0000000000740947 */ /* 0x000fea0003800000 */
[----:B------:R-:W0:Y:S02]  /*04a0*/  LDC.64 R8, c[0x0][0x3b8] ;  /* 0x0000ee00ff087b82 */ /* 0x000e240000000a00 */
[----:B0-----:R-:W5:Y:S01]  /*04b0*/  LDG.E.64 R8, desc[UR4][R8.64] ;  /* 0x0000000408087981 */ /* 0x001f62000c1e1b00 */
[----:B------:R-:W0:Y:S01]  /*04c0*/  I2F.F64 R4, UR6 ;  /* 0x0000000600047d12 */ /* 0x000e220008201c00 */
[----:B------:R-:W-:Y:S01]  /*04d0*/  IMAD.MOV.U32 R12, RZ, RZ, 0x1 ;  /* 0x00000001ff0c7424 */ /* 0x000fe200078e00ff */
[----:B------:R-:W-:Y:S06]  /*04e0*/  BSSY.RECONVERGENT B1, `(.L_x_5) ;  /* 0x0000016000017945 */ /* 0x000fec0003800200 */
[----:B0-----:R-:W0:Y:S02]  /*04f0*/  MUFU.RCP64H R13, R5 ;  /* 0x00000005000d7308 */ /* 0x001e240000001800 */
[----:B0-----:R-:W-:-:S08]  /*0500*/  DFMA R2, -R4, R12, 1 ;  /* 0x3ff000000402742b */ /* 0x001fd0000000010c */
[----:B------:R-:W-:Y:S02]  /*0510*/  DFMA R14, R2, R2, R2 ;  /* 0x00000002020e722b */ /* 0x000fe40000000002 */
[----:B------:R-:W0:Y:S06]  /*0520*/  I2F.F64 R2, R0 ;  /* 0x0000000000027312 */ /* 0x000e2c0000201c00 */
[----:B------:R-:W-:-:S08]  /*0530*/  DFMA R14, R12, R14, R12 ;  /* 0x0000000e0c0e722b */ /* 0x000fd0000000000c */
[----:B------:R-:W-:Y:S02]  /*0540*/  DFMA R12, -R4, R14, 1 ;  /* 0x3ff00000040c742b */ /* 0x000fe4000000010e */
[----:B0----5:R-:W-:-:S06]  /*0550*/  DMUL R22, R6, R2 ;  /* 0x0000000206167228 */ /* 0x021fcc0000000000 */
[----:B------:R-:W-:-:S04]  /*0560*/  DFMA R12, R14, R12, R14 ;  /* 0x0000000c0e0c722b */ /* 0x000fc8000000000e */
[----:B------:R-:W-:-:S04]  /*0570*/  FSETP.GEU.AND P1, PT, |R23|, 6.5827683646048100446e-37, PT ;  /* 0x036000001700780b */ /* 0x000fc80003f2e200 */
[----:B------:R-:W-:-:S08]  /*0580*/  DMUL R2, R12, R22 ;  /* 0x000000160c027228 */ /* 0x000fd00000000000 */
[----:B------:R-:W-:-:S08]  /*0590*/  DFMA R6, -R4, R2, R22 ;  /* 0x000000020406722b */ /* 0x000fd00000000116 */
[----:B------:R-:W-:-:S10]  /*05a0*/  DFMA R2, R12, R6, R2 ;  /* 0x000000060c02722b */ /* 0x000fd40000000002 */
[----:B------:R-:W-:-:S05]  /*05b0*/  FFMA R6, RZ, R5, R3 ;  /* 0x00000005ff067223 */ /* 0x000fca0000000003 */
[----:B------:R-:W-:-:S13]  /*05c0*/  FSETP.GT.AND P0, PT, |R6|, 1.469367938527859385e-39, PT ;  /* 0x001000000600780b */ /* 0x000fda0003f04200 */
[----:B------:R-:W-:Y:S05]  /*05d0*/  @P0 BRA P1, `(.L_x_6) ;  /* 0x0000000000180947 */ /* 0x000fea0000800000 */
[----:B------:R-:W-:Y:S01]  /*05e0*/  IMAD.MOV.U32 R20, RZ, RZ, R4 ;  /* 0x000000ffff147224 */ /* 0x000fe200078e0004 */
[----:B------:R-:W-:Y:S01]  /*05f0*/  MOV R4, 0x620 ;  /* 0x0000062000047802 */ /* 0x000fe20000000f00 */
[----:B------:R-:W-:-:S07]  /*0600*/  IMAD.MOV.U32 R21, RZ, RZ, R5 ;  /* 0x000000ffff157224 */ /* 0x000fce00078e0005 */
[----:B------:R-:W-:Y:S05]  /*0610*/  CALL.REL.NOINC `($__internal_1_$__cuda_sm20_div_rn_f64_full) ;  /* 0x0000000400947944 */ /* 0x000fea0003c00000 */
[----:B------:R-:W-:Y:S02]  /*0620*/  IMAD.MOV.U32 R2, RZ, RZ, R26 ;  /* 0x000000ffff027224 */ /* 0x000fe400078e001a */
[----:B------:R-:W-:-:S07]  /*0630*/  IMAD.MOV.U32 R3, RZ, RZ, R27 ;  /* 0x000000ffff037224 */ /* 0x000fce00078e001b */
.L_x_6:
[----:B------:R-:W-:Y:S05]  /*0640*/  BSYNC.RECONVERGENT B1 ;  /* 0x0000000000017941 */ /* 0x000fea0003800200 */
.L_x_5:
[----:B------:R-:W-:-:S07]  /*0650*/  DADD R8, R8, R2 ;  /* 0x0000000008087229 */ /* 0x000fce0000000002 */
[----:B------:R0:W-:Y:S04]  /*0660*/  STG.E.64 desc[UR4][R10.64], R8 ;  /* 0x000000080a007986 */ /* 0x0001e8000c101b04 */
.L_x_4:
[----:B------:R-:W-:Y:S05]  /*0670*/  BSYNC.RECONVERGENT B0 ;  /* 0x0000000000007941 */ /* 0x000fea0003800200 */
.L_x_3:
[----:B------:R-:W1:Y:S02]  /*0680*/  LDCU UR7, c[0x0][0x3c0] ;  /* 0x00007800ff0777ac */ /* 0x000e640008000800 */
[----:B-1----:R-:W-:-:S13]  /*0690*/  ISETP.GE.AND P0, PT, R0, UR7, PT ;  /* 0x0000000700007c0c */ /* 0x002fda000bf06270 */
[----:B------:R-:W-:Y:S05]  /*06a0*/  @P0 EXIT ;  /* 0x000000000000094d */ /* 0x000fea0003800000 */
[----:B------:R-:W-:Y:S01]  /*06b0*/  UISETP.GE.AND UP0, UPT, UR7, 0x1, UPT ;  /* 0x000000010700788c */ /* 0x000fe2000bf06270 */
[----:B-----5:R-:W-:-:S08]  /*06c0*/  IMAD.MOV.U32 R6, RZ, RZ, -0x1 ;  /* 0xffffffffff067424 */ /* 0x020fd000078e00ff */
[----:B------:R-:W-:Y:S05]  /*06d0*/  BRA.U !UP0, `(.L_x_7) ;  /* 0x0000000108387547 */ /* 0x000fea000b800000 */
[----:B0-----:R-:W5:Y:S01]  /*06e0*/  LDG.E.64 R10, desc[UR4][R10.64] ;  /* 0x000000040a0a7981 */ /* 0x001f62000c1e1b00 */
[----:B------:R-:W0:Y:S01]  /*06f0*/  LDC.64 R4, c[0x0][0x3b0] ;  /* 0x0000ec00ff047b82 */ /* 0x000e220000000a00 */
[----:B------:R-:W-:Y:S01]  /*0700*/  BSSY.RECONVERGENT B0, `(.L_x_7) ;  /* 0x000000b000007945 */ /* 0x000fe20003800200 */
[----:B------:R-:W-:Y:S01]  /*0710*/  IMAD.MOV.U32 R6, RZ, RZ, RZ ;  /* 0x000000ffff067224 */ /* 0x000fe200078e00ff */
[----:B------:R-:W1:Y:S06]  /*0720*/  LDCU UR6, c[0x0][0x3c0] ;  /* 0x00007800ff0677ac */ /* 0x000e6c0008000800 */
.L_x_9:
[----:B0-----:R-:W-:-:S06]  /*0730*/  IMAD.WIDE.U32 R2, R6, 0x8, R4 ;  /* 0x0000000806027825 */ /* 0x001fcc00078e0004 */
[----:B------:R-:W2:Y:S02]  /*0740*/  LDG.E.64 R2, desc[UR4][R2.64] ;  /* 0x0000000402027981 */ /* 0x000ea4000c1e1b00 */
[----:B--2--5:R-:W-:-:S14]  /*0750*/  DSETP.GE.AND P0, PT, R2, R10, PT ;  /* 0x0000000a0200722a */ /* 0x024fdc0003f06000 */
[----:B------:R-:W-:Y:S05]  /*0760*/  @P0 BRA `(.L_x_8) ;  /* 0x0000000000100947 */ /* 0x000fea0003800000 */
[----:B------:R-:W-:-:S05]  /*0770*/  VIADD R6, R6, 0x1 ;  /* 0x0000000106067836 */ /* 0x000fca0000000000 */
[----:B-1----:R-:W-:-:S13]  /*0780*/  ISETP.NE.AND P0, PT, R6, UR6, PT ;  /* 0x0000000606007c0c */ /* 0x002fda000bf05270 */
[----:B------:R-:W-:Y:S05]  /*0790*/  @P0 BRA `(.L_x_9) ;  /* 0xfffffffc00e40947 */ /* 0x000fea000383ffff */
[----:B------:R-:W-:-:S07]  /*07a0*/  IMAD.MOV.U32 R6, RZ, RZ, -0x1 ;  /* 0xffffffffff067424 */ /* 0x000fce00078e00ff */
.L_x_8:
[----:B-1----:R-:W-:Y:S05]  /*07b0*/  BSYNC.RECONVERGENT B0 ;  /* 0x0000000000007941 */ /* 0x002fea0003800200 */
.L_x_7:
[----:B------:R-:W1:Y:S01]  /*07c0*/  LDC R16, c[0x0][0x3c0] ;  /* 0x0000f000ff107b82 */ /* 0x000e620000000800 */
[----:B0-----:R-:W-:-:S04]  /*07d0*/  MOV R9, R6 ;  /* 0x0000000600097202 */ /* 0x001fc80000000f00 */
[----:B------:R-:W-:-:S03]  /*07e0*/  ISETP.NE.AND P0, PT, R9, -0x1, PT ;  /* 0xffffffff0900780c */ /* 0x000fc60003f05270 */
[----:B------:R-:W0:Y:S08]  /*07f0*/  LDC.64 R2, c[0x0][0x388] ;  /* 0x0000e200ff027b82 */ /* 0x000e300000000a00 */
[----:B------:R-:W2:Y:S02]  /*0800*/  LDC.64 R4, c[0x0][0x398] ;  /* 0x0000e600ff047b82 */ /* 0x000ea40000000a00 */
[----:B-1----:R-:W-:-:S06]  /*0810*/  @!P0 VIADD R9, R16, 0xffffffff ;  /* 0xffffffff10098836 */ /* 0x002fcc0000000000 */
[----:B------:R-:W1:Y:S01]  /*0820*/  LDC.64 R6, c[0x0][0x390] ;  /* 0x0000e400ff067b82 */ /* 0x000e620000000a00 */
[----:B0-----:R-:W-:-:S07]  /*0830*/  IMAD.WIDE R2, R9, 0x8, R2 ;  /* 0x0000000809027825 */ /* 0x001fce00078e0202 */
[----:B------:R-:W0:Y:S01]  /*0840*/  LDC.64 R14, c[0x0][0x3a0] ;  /* 0x0000e800ff0e7b82 */ /* 0x000e220000000a00 */
[----:B------:R-:W3:Y:S01]  /*0850*/  LDG.E.64 R2, desc[UR4][R2.64] ;  /* 0x0000000402027981 */ /* 0x000ee2000c1e1b00 */
[----:B--2---:R-:W-:-:S04]  /*0860*/  IMAD.WIDE R4, R0, 0x8, R4 ;  /* 0x0000000800047825 */ /* 0x004fc800078e0204 */
[----:B-1----:R-:W-:Y:S01]  /*0870*/  IMAD.WIDE R6, R9, 0x8, R6 ;  /* 0x0000000809067825 */ /* 0x002fe200078e0206 */
[----:B------:R-:W1:Y:S08]  /*0880*/  I2F.F64 R16, R16 ;  /* 0x0000001000107312 */ /* 0x000e700000201c00 */
[----:B-1----:R-:W1:Y:S01]  /*0890*/  MUFU.RCP64H R11, R17 ;  /* 0x00000011000b7308 */ /* 0x002e620000001800 */
[----:B---3--:R2:W-:Y:S04]  /*08a0*/  STG.E.64 desc[UR4][R4.64], R2 ;  /* 0x0000000204007986 */ /* 0x0085e8000c101b04 */
[----:B------:R-:W3:Y:S01]  /*08b0*/  LDG.E.64 R6, desc[UR4][R6.64] ;  /* 0x0000000406067981 */ /* 0x000ee2000c1e1b00 */
[----:B------:R-:W-:-:S05]  /*08c0*/  VIADD R10, R17, 0x300402 ;  /* 0x00300402110a7836 */ /* 0x000fca0000000000 */
[----:B------:R-:W-:Y:S01]  /*08d0*/  FSETP.GEU.AND P0, PT, |R10|, 5.8789094863358348022e-39, PT ;  /* 0x004004020a00780b */ /* 0x000fe20003f0e200 */
[----:B-1----:R-:W-:-:S08]  /*08e0*/  DFMA R8, -R16, R10, 1 ;  /* 0x3ff000001008742b */ /* 0x002fd0000000010a */
[----:B------:R-:W-:Y:S01]  /*08f0*/  DFMA R12, R8, R8, R8 ;  /* 0x00000008080c722b */ /* 0x000fe20000000008 */
[----:B0-----:R-:W-:-:S07]  /*0900*/  IMAD.WIDE R8, R0, 0x8, R14 ;  /* 0x0000000800087825 */ /* 0x001fce00078e020e */
[----:B------:R-:W-:-:S08]  /*0910*/  DFMA R12, R10, R12, R10 ;  /* 0x0000000c0a0c722b */ /* 0x000fd0000000000a */
[----:B--2---:R-:W-:-:S08]  /*0920*/  DFMA R2, -R16, R12, 1 ;  /* 0x3ff000001002742b */ /* 0x004fd0000000010c */
[----:B------:R-:W-:Y:S01]  /*0930*/  DFMA R2, R12, R2, R12 ;  /* 0x000000020c02722b */ /* 0x000fe2000000000c */
[----:B---3--:R0:W-:Y:S01]  /*0940*/  STG.E.64 desc[UR4][R8.64], R6 ;  /* 0x0000000608007986 */ /* 0x0081e2000c101b04 */
[----:B------:R-:W-:Y:S09]  /*0950*/  @P0 BRA `(.L_x_10) ;  /* 0x0000000000180947 */ /* 0x000ff20003800000 */
[----:B------:R-:W-:-:S05]  /*0960*/  LOP3.LUT R2, R17, 0x7fffffff, RZ, 0xc0, !PT ;  /* 0x7fffffff11027812 */ /* 0x000fca00078ec0ff */
[----:B0-----:R-:W-:Y:S01]  /*0970*/  VIADD R8, R2, 0xfff00000 ;  /* 0xfff0000002087836 */ /* 0x001fe20000000000 */
[----:B------:R-:W-:-:S07]  /*0980*/  MOV R2, 0x9a0 ;  /* 0x000009a000027802 */ /* 0x000fce0000000f00 */
[----:B------:R-:W-:Y:S05]  /*0990*/  CALL.REL.NOINC `($__internal_0_$__cuda_sm20_dblrcp_rn_slowpath_v3) ;  /* 0x0000000000187944 */ /* 0x000fea0003c00000 */
[----:B------:R-:W-:Y:S02]  /*09a0*/  IMAD.MOV.U32 R2, RZ, RZ, R6 ;  /* 0x000000ffff027224 */ /* 0x000fe400078e0006 */
[----:B------:R-:W-:-:S07]  /*09b0*/  IMAD.MOV.U32 R3, RZ, RZ, R7 ;  /* 0x000000ffff037224 */ /* 0x000fce00078e0007 */
.L_x_10:
[----:B------:R-:W1:Y:S02]  /*09c0*/  LDC.64 R4, c[0x0][0x3a8] ;  /* 0x0000ea00ff047b82 */ /* 0x000e640000000a00 */
[----:B-1----:R-:W-:-:S05]  /*09d0*/  IMAD.WIDE R4, R0, 0x8, R4 ;  /* 0x0000000800047825 */ /* 0x002fca00078e0204 */
[----:B------:R-:W-:Y:S01]  /*09e0*/  STG.E.64 desc[UR4][R4.64], R2 ;  /* 0x0000000204007986 */ /* 0x000fe2000c101b04 */
[----:B------:R-:W-:Y:S05]  /*09f0*/  EXIT ;  /* 0x000000000000794d */ /* 0x000fea0003800000 */
        .weak           $__internal_0_$__cuda_sm20_dblrcp_rn_slowpath_v3
        .type           $__internal_0_$__cuda_sm20_dblrcp_rn_slowpath_v3,@function
        .size           $__internal_0_$__cuda_sm20_dblrcp_rn_slowpath_v3,($__internal_1_$__cuda_sm20_div_rn_f64_full - $__internal_0_$__cuda_sm20_dblrcp_rn_slowpath_v3)
$__internal_0_$__cuda_sm20_dblrcp_rn_slowpath_v3:
[----:B------:R-:W-:Y:S02]  /*0a00*/  IMAD.MOV.U32 R4, RZ, RZ, R16 ;  /* 0x000000ffff047224 */ /* 0x000fe400078e0010 */
[----:B------:R-:W-:-:S06]  /*0a10*/  IMAD.MOV.U32 R5, RZ, RZ, R17 ;  /* 0x000000ffff057224 */ /* 0x000fcc00078e0011 */
[----:B------:R-:W-:-:S14]  /*0a20*/  DSETP.GTU.AND P0, PT, |R4|, +INF , PT ;  /* 0x7ff000000400742a */ /* 0x000fdc0003f0c200 */
[----:B------:R-:W-:Y:S05]  /*0a30*/  @P0 BRA `(.L_x_11) ;  /* 0x00000000007c0947 */ /* 0x000fea0003800000 */
[----:B------:R-:W-:-:S05]  /*0a40*/  LOP3.LUT R16, R17, 0x7fffffff, RZ, 0xc0, !PT ;  /* 0x7fffffff11107812 */ /* 0x000fca00078ec0ff */
[----:B------:R-:W-:-:S05]  /*0a50*/  VIADD R3, R16, 0xffffffff ;  /* 0xffffffff10037836 */ /* 0x000fca0000000000 */
[----:B------:R-:W-:-:S13]  /*0a60*/  ISETP.GE.U32.AND P0, PT, R3, 0x7fefffff, PT ;  /* 0x7fefffff0300780c */ /* 0x000fda0003f06070 */
[----:B------:R-:W-:Y:S01]  /*0a70*/  @P0 LOP3.LUT R7, R5, 0x7ff00000, RZ, 0x3c, !PT ;  /* 0x7ff0000005070812 */ /* 0x000fe200078e3cff */
[----:B------:R-:W-:Y:S01]  /*0a80*/  @P0 IMAD.MOV.U32 R6, RZ, RZ, RZ ;  /* 0x000000ffff060224 */ /* 0x000fe200078e00ff */
[----:B------:R-:W-:Y:S06]  /*0a90*/  @P0 BRA `(.L_x_12) ;  /* 0x00000000006c0947 */ /* 0x000fec0003800000 */
[----:B------:R-:W-:-:S13]  /*0aa0*/  ISETP.GE.U32.AND P0, PT, R16, 0x1000001, PT ;  /* 0x010000011000780c */ /* 0x000fda0003f06070 */
[----:B------:R-:W-:Y:S05]  /*0ab0*/  @!P0 BRA `(.L_x_13) ;  /* 0x0000000000348947 */ /* 0x000fea0003800000 */
[----:B------:R-:W-:Y:S01]  /*0ac0*/  IADD3 R7, PT, PT, R5, -0x3fe00000, RZ ;  /* 0xc020000005077810 */ /* 0x000fe20007ffe0ff */
[----:B------:R-:W-:-:S03]  /*0ad0*/  IMAD.MOV.U32 R6, RZ, RZ, R4 ;  /* 0x000000ffff067224 */ /* 0x000fc600078e0004 */
[----:B------:R-:W0:Y:S03]  /*0ae0*/  MUFU.RCP64H R9, R7 ;  /* 0x0000000700097308 */ /* 0x000e260000001800 */
[----:B0-----:R-:W-:-:S08]  /*0af0*/  DFMA R10, -R6, R8, 1 ;  /* 0x3ff00000060a742b */ /* 0x001fd00000000108 */
[----:B------:R-:W-:-:S08]  /*0b00*/  DFMA R10, R10, R10, R10 ;  /* 0x0000000a0a0a722b */ /* 0x000fd0000000000a */
[----:B------:R-:W-:-:S08]  /*0b10*/  DFMA R10, R8, R10, R8 ;  /* 0x0000000a080a722b */ /* 0x000fd00000000008 */
[----:B------:R-:W-:-:S08]  /*0b20*/  DFMA R8, -R6, R10, 1 ;  /* 0x3ff000000608742b */ /* 0x000fd0000000010a */
[----:B------:R-:W-:-:S08]  /*0b30*/  DFMA R8, R10, R8, R10 ;  /* 0x000000080a08722b */ /* 0x000fd0000000000a */
[----:B------:R-:W-:-:S08]  /*0b40*/  DMUL R8, R8, 2.2250738585072013831e-308 ;  /* 0x0010000008087828 */ /* 0x000fd00000000000 */
[----:B------:R-:W-:-:S08]  /*0b50*/  DFMA R4, -R4, R8, 1 ;  /* 0x3ff000000404742b */ /* 0x000fd00000000108 */
[----:B------:R-:W-:-:S08]  /*0b60*/  DFMA R4, R4, R4, R4 ;  /* 0x000000040404722b */ /* 0x000fd00000000004 */
[----:B------:R-:W-:Y:S01]  /*0b70*/  DFMA R6, R8, R4, R8 ;  /* 0x000000040806722b */ /* 0x000fe20000000008 */
[----:B------:R-:W-:Y:S10]  /*0b80*/  BRA `(.L_x_12) ;  /* 0x0000000000307947 */ /* 0x000ff40003800000 */
.L_x_13:
[----:B------:R-:W-:Y:S01]  /*0b90*/  DMUL R4, R4, 8.11296384146066816958e+31 ;  /* 0x4690000004047828 */ /* 0x000fe20000000000 */
[----:B------:R-:W-:-:S05]  /*0ba0*/  IMAD.MOV.U32 R6, RZ, RZ, R8 ;  /* 0x000000ffff067224 */ /* 0x000fca00078e0008 */
[----:B------:R-:W0:Y:S02]  /*0bb0*/  MUFU.RCP64H R7, R5 ;  /* 0x0000000500077308 */ /* 0x000e240000001800 */
[----:B0-----:R-:W-:-:S08]  /*0bc0*/  DFMA R8, -R4, R6, 1 ;  /* 0x3ff000000408742b */ /* 0x001fd00000000106 */
[----:B------:R-:W-:-:S08]  /*0bd0*/  DFMA R8, R8, R8, R8 ;  /* 0x000000080808722b */ /* 0x000fd00000000008 */
[----:B------:R-:W-:-:S08]  /*0be0*/  DFMA R8, R6, R8, R6 ;  /* 0x000000080608722b */ /* 0x000fd00000000006 */
[----:B------:R-:W-:-:S08]  /*0bf0*/  DFMA R6, -R4, R8, 1 ;  /* 0x3ff000000406742b */ /* 0x000fd00000000108 */
[----:B------:R-:W-:-:S08]  /*0c00*/  DFMA R6, R8, R6, R8 ;  /* 0x000000060806722b */ /* 0x000fd00000000008 */
[----:B------:R-:W-:Y:S01]  /*0c10*/  DMUL R6, R6, 8.11296384146066816958e+31 ;  /* 0x4690000006067828 */ /* 0x000fe20000000000 */
[----:B------:R-:W-:Y:S10]  /*0c20*/  BRA `(.L_x_12) ;  /* 0x0000000000087947 */ /* 0x000ff40003800000 */
.L_x_11:
[----:B------:R-:W-:Y:S01]  /*0c30*/  LOP3.LUT R7, R5, 0x80000, RZ, 0xfc, !PT ;  /* 0x0008000005077812 */ /* 0x000fe200078efcff */
[----:B------:R-:W-:-:S07]  /*0c40*/  IMAD.MOV.U32 R6, RZ, RZ, R4 ;  /* 0x000000ffff067224 */ /* 0x000fce00078e0004 */
.L_x_12:
[----:B------:R-:W-:-:S04]  /*0c50*/  IMAD.MOV.U32 R3, RZ, RZ, 0x0 ;  /* 0x00000000ff037424 */ /* 0x000fc800078e00ff */
[----:B------:R-:W-:Y:S05]  /*0c60*/  RET.REL.NODEC R2 `(_Z16resamplingKernelIdEvP17curandStateXORWOWPT_S3_S3_S3_S3_S3_S3_i) ;  /* 0xfffffff002e47950 */ /* 0x000fea0003c3ffff */
        .weak           $__internal_1_$__cuda_sm20_div_rn_f64_full
        .type           $__internal_1_$__cuda_sm20_div_rn_f64_full,@function
        .size           $__internal_1_$__cuda_sm20_div_rn_f64_full,(.L_x_243 - $__internal_1_$__cuda_sm20_div_rn_f64_full)
$__internal_1_$__cuda_sm20_div_rn_f64_full:
[C---:B------:R-:W-:Y:S01]  /*0c70*/  FSETP.GEU.AND P0, PT, |R21|.reuse, 1.469367938527859385e-39, PT ;  /* 0x001000001500780b */ /* 0x040fe20003f0e200 */
[----:B------:R-:W-:Y:S01]  /*0c80*/  IMAD.MOV.U32 R24, RZ, RZ, 0x1 ;  /* 0x00000001ff187424 */ /* 0x000fe200078e00ff */
[----:B------:R-:W-:Y:S01]  /*0c90*/  LOP3.LUT R18, R21, 0x800fffff, RZ, 0xc0, !PT ;  /* 0x800fffff15127812 */ /* 0x000fe200078ec0ff */
[----:B------:R-:W-:Y:S01]  /*0ca0*/  IMAD.MOV.U32 R3, RZ, RZ, 0x1ca00000 ;  /* 0x1ca00000ff037424 */ /* 0x000fe200078e00ff */
[C---:B------:R-:W-:Y:S01]  /*0cb0*/  FSETP.GEU.AND P2, PT, |R23|.reuse, 1.469367938527859385e-39, PT ;  /* 0x001000001700780b */ /* 0x040fe20003f4e200 */
[----:B------:R-:W-:Y:S01]  /*0cc0*/  BSSY.RECONVERGENT B2, `(.L_x_14) ;  /* 0x0000052000027945 */ /* 0x000fe20003800200 */
[----:B------:R-:W-:Y:S01]  /*0cd0*/  LOP3.LUT R19, R18, 0x3ff00000, RZ, 0xfc, !PT ;  /* 0x3ff0000012137812 */ /* 0x000fe200078efcff */
[----:B------:R-:W-:Y:S01]  /*0ce0*/  IMAD.MOV.U32 R18, RZ, RZ, R20 ;  /* 0x000000ffff127224 */ /* 0x000fe200078e0014 */
[----:B------:R-:W-:Y:S02]  /*0cf0*/  LOP3.LUT R17, R23, 0x7ff00000, RZ, 0xc0, !PT ;  /* 0x7ff0000017117812 */ /* 0x000fe400078ec0ff */
[----:B------:R-:W-:-:S02]  /*0d00*/  LOP3.LUT R32, R21, 0x7ff00000, RZ, 0xc0, !PT ;  /* 0x7ff0000015207812 */ /* 0x000fc400078ec0ff */
[----:B------:R-:W-:Y:S01]  /*0d10*/  MOV R33, R17 ;  /* 0x0000001100217202 */ /* 0x000fe20000000f00 */
[----:B------:R-:W-:Y:S01]  /*0d20*/  @!P0 DMUL R18, R20, 8.98846567431157953865e+307 ;  /* 0x7fe0000014128828 */ /* 0x000fe20000000000 */
[----:B------:R-:W-:-:S03]  /*0d30*/  ISETP.GE.U32.AND P1, PT, R17, R32, PT ;  /* 0x000000201100720c */ /* 0x000fc60003f26070 */
[----:B------:R-:W-:Y:S02]  /*0d40*/  @!P2 LOP3.LUT R28, R21, 0x7ff00000, RZ, 0xc0, !PT ;  /* 0x7ff00000151ca812 */ /* 0x000fe400078ec0ff */
[----:B------:R-:W0:Y:S02]  /*0d50*/  MUFU.RCP64H R25, R19 ;  /* 0x0000001300197308 */ /* 0x000e240000001800 */
[----:B------:R-:W-:Y:S01]  /*0d60*/  @!P2 ISETP.GE.U32.AND P3, PT, R17, R28, PT ;  /* 0x0000001c1100a20c */ /* 0x000fe20003f66070 */
[----:B------:R-:W-:Y:S01]  /*0d70*/  @!P2 IMAD.MOV.U32 R28, RZ, RZ, RZ ;  /* 0x000000ffff1ca224 */ /* 0x000fe200078e00ff */
[----:B------:R-:W-:Y:S02]  /*0d80*/  @!P0 LOP3.LUT R32, R19, 0x7ff00000, RZ, 0xc0, !PT ;  /* 0x7ff0000013208812 */ /* 0x000fe400078ec0ff */
[----:B------:R-:W-:-:S03]  /*0d90*/  @!P2 SEL R29, R3, 0x63400000, !P3 ;  /* 0x63400000031da807 */ /* 0x000fc60005800000 */
[----:B------:R-:W-:Y:S01]  /*0da0*/  VIADD R34, R32, 0xffffffff ;  /* 0xffffffff20227836 */ /* 0x000fe20000000000 */
[----:B------:R-:W-:-:S04]  /*0db0*/  @!P2 LOP3.LUT R29, R29, 0x80000000, R23, 0xf8, !PT ;  /* 0x800000001d1da812 */ /* 0x000fc800078ef817 */
[----:B------:R-:W-:Y:S01]  /*0dc0*/  @!P2 LOP3.LUT R29, R29, 0x100000, RZ, 0xfc, !PT ;  /* 0x001000001d1da812 */ /* 0x000fe200078efcff */
[----:B0-----:R-:W-:-:S08]  /*0dd0*/  DFMA R26, R24, -R18, 1 ;  /* 0x3ff00000181a742b */ /* 0x001fd00000000812 */
[----:B------:R-:W-:-:S08]  /*0de0*/  DFMA R26, R26, R26, R26 ;  /* 0x0000001a1a1a722b */ /* 0x000fd0000000001a */
[----:B------:R-:W-:Y:S01]  /*0df0*/  DFMA R26, R24, R26, R24 ;  /* 0x0000001a181a722b */ /* 0x000fe20000000018 */
[----:B------:R-:W-:Y:S01]  /*0e00*/  SEL R25, R3, 0x63400000, !P1 ;  /* 0x6340000003197807 */ /* 0x000fe20004800000 */
[----:B------:R-:W-:-:S03]  /*0e10*/  IMAD.MOV.U32 R24, RZ, RZ, R22 ;  /* 0x000000ffff187224 */ /* 0x000fc600078e0016 */
[----:B------:R-:W-:-:S03]  /*0e20*/  LOP3.LUT R25, R25, 0x800fffff, R23, 0xf8, !PT ;  /* 0x800fffff19197812 */ /* 0x000fc600078ef817 */
[----:B------:R-:W-:-:S03]  /*0e30*/  DFMA R30, R26, -R18, 1 ;  /* 0x3ff000001a1e742b */ /* 0x000fc60000000812 */
[----:B------:R-:W-:-:S05]  /*0e40*/  @!P2 DFMA R24, R24, 2, -R28 ;  /* 0x400000001818a82b */ /* 0x000fca000000081c */
[----:B------:R-:W-:-:S05]  /*0e50*/  DFMA R30, R26, R30, R26 ;  /* 0x0000001e1a1e722b */ /* 0x000fca000000001a */
[----:B------:R-:W-:-:S03]  /*0e60*/  @!P2 LOP3.LUT R33, R25, 0x7ff00000, RZ, 0xc0, !PT ;  /* 0x7ff000001921a812 */ /* 0x000fc600078ec0ff */
[----:B------:R-:W-:Y:S02]  /*0e70*/  DMUL R26, R30, R24 ;  /* 0x000000181e1a7228 */ /* 0x000fe40000000000 */
[----:B------:R-:W-:-:S05]  /*0e80*/  VIADD R28, R33, 0xffffffff ;  /* 0xffffffff211c7836 */ /* 0x000fca0000000000 */
[----:B------:R-:W-:Y:S01]  /*0e90*/  ISETP.GT.U32.AND P0, PT, R28, 0x7feffffe, PT ;  /* 0x7feffffe1c00780c */ /* 0x000fe20003f04070 */
[----:B------:R-:W-:-:S03]  /*0ea0*/  DFMA R28, R26, -R18, R24 ;  /* 0x800000121a1c722b */ /* 0x000fc60000000018 */
[----:B------:R-:W-:-:S05]  /*0eb0*/  ISETP.GT.U32.OR P0, PT, R34, 0x7feffffe, P0 ;  /* 0x7feffffe2200780c */ /* 0x000fca0000704470 */
[----:B------:R-:W-:-:S08]  /*0ec0*/  DFMA R28, R30, R28, R26 ;  /* 0x0000001c1e1c722b */ /* 0x000fd0000000001a */
[----:B------:R-:W-:Y:S05]  /*0ed0*/  @P0 BRA `(.L_x_15) ;  /* 0x00000000006c0947 */ /* 0x000fea0003800000 */
[----:B------:R-:W-:-:S04]  /*0ee0*/  LOP3.LUT R26, R21, 0x7ff00000, RZ, 0xc0, !PT ;  /* 0x7ff00000151a7812 */ /* 0x000fc800078ec0ff */
[CC--:B------:R-:W-:Y:S02]  /*0ef0*/  VIADDMNMX R22, R17.reuse, -R26.reuse, 0xb9600000, !PT ;  /* 0xb960000011167446 */ /* 0x0c0fe4000780091a */
[----:B------:R-:W-:Y:S02]  /*0f00*/  ISETP.GE.U32.AND P0, PT, R17, R26, PT ;  /* 0x0000001a1100720c */ /* 0x000fe40003f06070 */
[----:B------:R-:W-:Y:S02]  /*0f10*/  VIMNMX R22, PT, PT, R22, 0x46a00000, PT ;  /* 0x46a0000016167848 */ /* 0x000fe40003fe0100 */
[----:B------:R-:W-:-:S05]  /*0f20*/  SEL R3, R3, 0x63400000, !P0 ;  /* 0x6340000003037807 */ /* 0x000fca0004000000 */
[----:B------:R-:W-:Y:S02]  /*0f30*/  IMAD.IADD R3, R22, 0x1, -R3 ;  /* 0x0000000116037824 */ /* 0x000fe400078e0a03 */
[----:B------:R-:W-:Y:S02]  /*0f40*/  IMAD.MOV.U32 R22, RZ, RZ, RZ ;  /* 0x000000ffff167224 */ /* 0x000fe400078e00ff */
[----:B------:R-:W-:-:S06]  /*0f50*/  VIADD R23, R3, 0x7fe00000 ;  /* 0x7fe0000003177836 */ /* 0x000fcc0000000000 */
[----:B------:R-:W-:-:S10]  /*0f60*/  DMUL R26, R28, R22 ;  /* 0x000000161c1a7228 */ /* 0x000fd40000000000 */
[----:B------:R-:W-:-:S13]  /*0f70*/  FSETP.GTU.AND P0, PT, |R27|, 1.469367938527859385e-39, PT ;  /* 0x001000001b00780b */ /* 0x000fda0003f0c200 */
[----:B------:R-:W-:Y:S05]  /*0f80*/  @P0 BRA `(.L_x_16) ;  /* 0x0000000000940947 */ /* 0x000fea0003800000 */
[----:B------:R-:W-:Y:S01]  /*0f90*/  DFMA R18, R28, -R18, R24 ;  /* 0x800000121c12722b */ /* 0x000fe20000000018 */
[----:B------:R-:W-:-:S09]  /*0fa0*/  IMAD.MOV.U32 R22, RZ, RZ, RZ ;  /* 0x000000ffff167224 */ /* 0x000fd200078e00ff */
[C---:B------:R-:W-:Y:S02]  /*0fb0*/  FSETP.NEU.AND P0, PT, R19.reuse, RZ, PT ;  /* 0x000000ff1300720b */ /* 0x040fe40003f0d000 */
[----:B------:R-:W-:-:S04]  /*0fc0*/  LOP3.LUT R21, R19, 0x80000000, R21, 0x48, !PT ;  /* 0x8000000013157812 */ /* 0x000fc800078e4815 */
[----:B------:R-:W-:-:S07]  /*0fd0*/  LOP3.LUT R23, R21, R23, RZ, 0xfc, !PT ;  /* 0x0000001715177212 */ /* 0x000fce00078efcff */
[----:B------:R-:W-:Y:S05]  /*0fe0*/  @!P0 BRA `(.L_x_16) ;  /* 0x00000000007c8947 */ /* 0x000fea0003800000 */
[----:B------:R-:W-:Y:S01]  /*0ff0*/  IMAD.MOV R19, RZ, RZ, -R3 ;  /* 0x000000ffff137224 */ /* 0x000fe200078e0a03 */
[----:B------:R-:W-:Y:S01]  /*1000*/  DMUL.RP R22, R28, R22 ;  /* 0x000000161c167228 */ /* 0x000fe20000008000 */
[----:B------:R-:W-:Y:S01]  /*1010*/  IMAD.MOV.U32 R18, RZ, RZ, RZ ;  /* 0x000000ffff127224 */ /* 0x000fe200078e00ff */
[----:B------:R-:W-:-:S05]  /*1020*/  IADD3 R3, PT, PT, -R3, -0x43300000, RZ ;  /* 0xbcd0000003037810 */ /* 0x000fca0007ffe1ff */
[----:B------:R-:W-:-:S03]  /*1030*/  DFMA R18, R26, -R18, R28 ;  /* 0x800000121a12722b */ /* 0x000fc6000000001c */
[----:B------:R-:W-:-:S07]  /*1040*/  LOP3.LUT R21, R23, R21, RZ, 0x3c, !PT ;  /* 0x0000001517157212 */ /* 0x000fce00078e3cff */
[----:B------:R-:W-:-:S04]  /*1050*/  FSETP.NEU.AND P0, PT, |R19|, R3, PT ;  /* 0x000000031300720b */ /* 0x000fc80003f0d200 */
[----:B------:R-:W-:Y:S02]  /*1060*/  FSEL R26, R22, R26, !P0 ;  /* 0x0000001a161a7208 */ /* 0x000fe40004000000 */
[----:B------:R-:W-:Y:S01]  /*1070*/  FSEL R27, R21, R27, !P0 ;  /* 0x0000001b151b7208 */ /* 0x000fe20004000000 */
[----:B------:R-:W-:Y:S06]  /*1080*/  BRA `(.L_x_16) ;  /* 0x0000000000547947 */ /* 0x000fec0003800000 */
.L_x_15:
[----:B------:R-:W-:-:S14]  /*1090*/  DSETP.NAN.AND P0, PT, R22, R22, PT ;  /* 0x000000161600722a */ /* 0x000fdc0003f08000 */
[----:B------:R-:W-:Y:S05]  /*10a0*/  @P0 BRA `(.L_x_17) ;  /* 0x0000000000440947 */ /* 0x000fea0003800000 */
[----:B------:R-:W-:-:S14]  /*10b0*/  DSETP.NAN.AND P0, PT, R20, R20, PT ;  /* 0x000000141400722a */ /* 0x000fdc0003f08000 */
[----:B------:R-:W-:Y:S05]  /*10c0*/  @P0 BRA `(.L_x_18) ;  /* 0x0000000000300947 */ /* 0x000fea0003800000 */
[----:B------:R-:W-:Y:S01]  /*10d0*/  ISETP.NE.AND P0, PT, R33, R32, PT ;  /* 0x000000202100720c */ /* 0x000fe20003f05270 */
[----:B------:R-:W-:Y:S01]  /*10e0*/  IMAD.MOV.U32 R26, RZ, RZ, 0x0 ;  /* 0x00000000ff1a7424 */ /* 0x000fe200078e00ff */
[----:B------:R-:W-:-:S11]  /*10f0*/  MOV R27, 0xfff80000 ;  /* 0xfff80000001b7802 */ /* 0x000fd60000000f00 */
[----:B------:R-:W-:Y:S05]  /*1100*/  @!P0 BRA `(.L_x_16) ;  /* 0x0000000000348947 */ /* 0x000fea0003800000 */
[----:B------:R-:W-:Y:S02]  /*1110*/  ISETP.NE.AND P0, PT, R33, 0x7ff00000, PT ;  /* 0x7ff000002100780c */ /* 0x000fe40003f05270 */
[----:B------:R-:W-:Y:S02]  /*1120*/  LOP3.LUT R27, R23, 0x80000000, R21, 0x48, !PT ;  /* 0x80000000171b7812 */ /* 0x000fe400078e4815 */
[----:B------:R-:W-:-:S13]  /*1130*/  ISETP.EQ.OR P0, PT, R32, RZ, !P0 ;  /* 0x000000ff2000720c */ /* 0x000fda0004702670 */
[----:B------:R-:W-:Y:S01]  /*1140*/  @P0 LOP3.LUT R3, R27, 0x7ff00000, RZ, 0xfc, !PT ;  /* 0x7ff000001b030812 */ /* 0x000fe200078efcff */
[----:B------:R-:W-:Y:S02]  /*1150*/  @!P0 IMAD.MOV.U32 R26, RZ, RZ, RZ ;  /* 0x000000ffff1a8224 */ /* 0x000fe400078e00ff */
[----:B------:R-:W-:Y:S02]  /*1160*/  @P0 IMAD.MOV.U32 R26, RZ, RZ, RZ ;  /* 0x000000ffff1a0224 */ /* 0x000fe400078e00ff */
[----:B------:R-:W-:Y:S01]  /*1170*/  @P0 IMAD.MOV.U32 R27, RZ, RZ, R3 ;  /* 0x000000ffff1b0224 */ /* 0x000fe200078e0003 */
[----:B------:R-:W-:Y:S06]  /*1180*/  BRA `(.L_x_16) ;  /* 0x0000000000147947 */ /* 0x000fec0003800000 */
.L_x_18:
[----:B------:R-:W-:Y:S01]  /*1190*/  LOP3.LUT R27, R21, 0x80000, RZ, 0xfc, !PT ;  /* 0x00080000151b7812 */ /* 0x000fe200078efcff */
[----:B------:R-:W-:Y:S01]  /*11a0*/  IMAD.MOV.U32 R26, RZ, RZ, R20 ;  /* 0x000000ffff1a7224 */ /* 0x000fe200078e0014 */
[----:B------:R-:W-:Y:S06]  /*11b0*/  BRA `(.L_x_16) ;  /* 0x0000000000087947 */ /* 0x000fec0003800000 */
.L_x_17:
[----:B------:R-:W-:Y:S01]  /*11c0*/  LOP3.LUT R27, R23, 0x80000, RZ, 0xfc, !PT ;  /* 0x00080000171b7812 */ /* 0x000fe200078efcff */
[----:B------:R-:W-:-:S07]  /*11d0*/  IMAD.MOV.U32 R26, RZ, RZ, R22 ;  /* 0x000000ffff1a7224 */ /* 0x000fce00078e0016 */
.L_x_16:
[----:B------:R-:W-:Y:S05]  /*11e0*/  BSYNC.RECONVERGENT B2 ;  /* 0x0000000000027941 */ /* 0x000fea0003800200 */
.L_x_14:
[----:B------:R-:W-:Y:S02]  /*11f0*/  IMAD.MOV.U32 R18, RZ, RZ, R4 ;  /* 0x000000ffff127224 */ /* 0x000fe400078e0004 */
[----:B------:R-:W-:-:S04]  /*1200*/  IMAD.MOV.U32 R19, RZ, RZ, 0x0 ;  /* 0x00000000ff137424 */ /* 0x000fc800078e00ff */
[----:B------:R-:W-:Y:S05]  /*1210*/  RET.REL.NODEC R18 `(_Z16resamplingKernelIdEvP17curandStateXORWOWPT_S3_S3_S3_S3_S3_S3_i) ;  /* 0xffffffec12787950 */ /* 0x000fea0003c3ffff */
.L_x_19:
[----:B------:R-:W-:-:S00]  /*1220*/  BRA `(.L_x_19) ;  /* 0xfffffffc00fc7947 */ /* 0x000fc0000383ffff */
[----:B------:R-:W-:-:S00]  /*1230*/  NOP ;  /* 0x0000000000007918 */ /* 0x000fc00000000000 */
        /* <DEDUP_REMOVED lines=12> */
.L_x_243:


//--------------------- .text._Z15weightingKernelIdEvPT_S1_S1_S1_iS1_ --------------------------
	.section	.text._Z15weightingKernelIdEvPT_S1_S1_S1_iS1_,"ax",@progbits
	.align	128
        .global         _Z15weightingKernelIdEvPT_S1_S1_S1_iS1_
        .type           _Z15weightingKernelIdEvPT_S1_S1_S1_iS1_,@function
        .size           _Z15weightingKernelIdEvPT_S1_S1_S1_iS1_,(.L_x_244 - _Z15weightingKernelIdEvPT_S1_S1_S1_iS1_)
        .other          _Z15weightingKernelIdEvPT_S1_S1_S1_iS1_,@"STO_CUDA_ENTRY STV_DEFAULT"
_Z15weightingKernelIdEvPT_S1_S1_S1_iS1_:
.text._Z15weightingKernelIdEvPT_S1_S1_S1_iS1_:
[----:B------:R-:W-:Y:S01]  /*0000*/  LDC R1, c[0x0][0x37c] ;  /* 0x0000df00ff017b82 */ /* 0x000fe20000000800 */
[----:B------:R-:W0:Y:S07]  /*0010*/  S2R R0, SR_TID.X ;  /* 0x0000000000007919 */ /* 0x000e2e0000002100 */
[----:B------:R-:W0:Y:S01]  /*0020*/  S2UR UR4, SR_CTAID.X ;  /* 0x00000000000479c3 */ /* 0x000e220000002500 */
[----:B------:R-:W1:Y:S01]  /*0030*/  LDCU UR6, c[0x0][0x3a0] ;  /* 0x00007400ff0677ac */ /* 0x000e620008000800 */
[----:B------:R-:W-:Y:S01]  /*0040*/  BSSY.RECONVERGENT B0, `(.L_x_20) ;  /* 0x0000052000007945 */ /* 0x000fe20003800200 */
[----:B------:R-:W2:Y:S05]  /*0050*/  LDCU.64 UR10, c[0x0][0x358] ;  /* 0x00006b00ff0a77ac */ /* 0x000eaa0008000a00 */
[----:B------:R-:W0:Y:S08]  /*0060*/  LDC R3, c[0x0][0x360] ;  /* 0x0000d800ff037b82 */ /* 0x000e300000000800 */
[----:B------:R-:W3:Y:S01]  /*0070*/  S2UR UR5, SR_CgaCtaId ;  /* 0x00000000000579c3 */ /* 0x000ee20000008800 */
[----:B0-----:R-:W-:Y:S01]  /*0080*/  IMAD R7, R3, UR4, R0 ;  /* 0x0000000403077c24 */ /* 0x001fe2000f8e0200 */
[----:B------:R-:W-:-:S04]  /*0090*/  UMOV UR4, 0x400 ;  /* 0x0000040000047882 */ /* 0x000fc80000000000 */
[----:B-1----:R-:W-:Y:S01]  /*00a0*/  ISETP.GE.AND P0, PT, R7, UR6, PT ;  /* 0x0000000607007c0c */ /* 0x002fe2000bf06270 */
[----:B---3--:R-:W-:-:S06]  /*00b0*/  ULEA UR4, UR5, UR4, 0x18 ;  /* 0x0000000405047291 */ /* 0x008fcc000f8ec0ff */
[----:B------:R-:W-:-:S06]  /*00c0*/  LEA R2, R0, UR4, 0x3 ;  /* 0x0000000400027c11 */ /* 0x000fcc000f8e18ff */
[----:B--2---:R-:W-:Y:S05]  /*00d0*/  @P0 BRA `(.L_x_21) ;  /* 0x00000004001c0947 */ /* 0x004fea0003800000 */
[----:B------:R-:W0:Y:S08]  /*00e0*/  LDC.64 R12, c[0x0][0x380] ;  /* 0x0000e000ff0c7b82 */ /* 0x000e300000000a00 */
[----:B------:R-:W1:Y:S08]  /*00f0*/  LDC.64 R14, c[0x0][0x3a8] ;  /* 0x0000ea00ff0e7b82 */ /* 0x000e700000000a00 */
[----:B------:R-:W2:Y:S01]  /*0100*/  LDC.64 R4, c[0x0][0x388] ;  /* 0x0000e200ff047b82 */ /* 0x000ea20000000a00 */
[----:B0-----:R-:W-:-:S05]  /*0110*/  IMAD.WIDE R12, R7, 0x8, R12 ;  /* 0x00000008070c7825 */ /* 0x001fca00078e020c */
[----:B------:R-:W3:Y:S04]  /*0120*/  LDG.E.64 R8, desc[UR10][R12.64] ;  /* 0x0000000a0c087981 */ /* 0x000ee8000c1e1b00 */
[----:B-1----:R-:W3:Y:S01]  /*0130*/  LDG.E.64 R14, desc[UR10][R14.64] ;  /* 0x0000000a0e0e7981 */ /* 0x002ee2000c1e1b00 */
[----:B--2---:R-:W-:-:S06]  /*0140*/  IMAD.WIDE R4, R7, 0x8, R4 ;  /* 0x0000000807047825 */ /* 0x004fcc00078e0204 */
[----:B------:R-:W5:Y:S01]  /*0150*/  LDG.E.64 R4, desc[UR10][R4.64] ;  /* 0x0000000a04047981 */ /* 0x000f62000c1e1b00 */
[----:B------:R-:W-:Y:S02]  /*0160*/  IMAD.MOV.U32 R10, RZ, RZ, 0x652b82fe ;  /* 0x652b82feff0a7424 */ /* 0x000fe400078e00ff */
[----:B------:R-:W-:Y:S01]  /*0170*/  IMAD.MOV.U32 R11, RZ, RZ, 0x3ff71547 ;  /* 0x3ff71547ff0b7424 */ /* 0x000fe200078e00ff */
[----:B------:R-:W-:Y:S01]  /*0180*/  UMOV UR4, 0xfefa39ef ;  /* 0xfefa39ef00047882 */ /* 0x000fe20000000000 */
[----:B------:R-:W-:Y:S01]  /*0190*/  UMOV UR5, 0x3fe62e42 ;  /* 0x3fe62e4200057882 */ /* 0x000fe20000000000 */
[----:B------:R-:W-:Y:S01]  /*01a0*/  BSSY.RECONVERGENT B1, `(.L_x_22) ;  /* 0x0000037000017945 */ /* 0x000fe20003800200 */
[----:B---3--:R-:W-:-:S08]  /*01b0*/  DADD R8, R8, -R14 ;  /* 0x0000000008087229 */ /* 0x008fd0000000080e */
[----:B------:R-:W-:-:S08]  /*01c0*/  DFMA R10, R8, R10, 6.75539944105574400000e+15 ;  /* 0x43380000080a742b */ /* 0x000fd0000000000a */
[----:B------:R-:W-:-:S08]  /*01d0*/  DADD R16, R10, -6.75539944105574400000e+15 ;  /* 0xc33800000a107429 */ /* 0x000fd00000000000 */
[----:B------:R-:W-:Y:S01]  /*01e0*/  DFMA R18, R16, -UR4, R8 ;  /* 0x8000000410127c2b */ /* 0x000fe20008000008 */
[----:B------:R-:W-:Y:S01]  /*01f0*/  UMOV UR4, 0x3b39803f ;  /* 0x3b39803f00047882 */ /* 0x000fe20000000000 */
[----:B------:R-:W-:Y:S01]  /*0200*/  UMOV UR5, 0x3c7abc9e ;  /* 0x3c7abc9e00057882 */ /* 0x000fe20000000000 */
[----:B------:R-:W-:Y:S01]  /*0210*/  IMAD.MOV.U32 R14, RZ, RZ, -0x35dec16 ;  /* 0xfca213eaff0e7424 */ /* 0x000fe200078e00ff */
[----:B------:R-:W-:-:S04]  /*0220*/  MOV R15, 0x3e928af3 ;  /* 0x3e928af3000f7802 */ /* 0x000fc80000000f00 */
[----:B------:R-:W-:Y:S01]  /*0230*/  DFMA R12, R16, -UR4, R18 ;  /* 0x80000004100c7c2b */ /* 0x000fe20008000012 */
[----:B------:R-:W-:Y:S01]  /*0240*/  UMOV UR4, 0x69ce2bdf ;  /* 0x69ce2bdf00047882 */ /* 0x000fe20000000000 */
[----:B------:R-:W-:-:S06]  /*0250*/  UMOV UR5, 0x3e5ade15 ;  /* 0x3e5ade1500057882 */ /* 0x000fcc0000000000 */
[----:B------:R-:W-:Y:S01]  /*0260*/  DFMA R14, R12, UR4, R14 ;  /* 0x000000040c0e7c2b */ /* 0x000fe2000800000e */
[----:B------:R-:W-:Y:S01]  /*0270*/  UMOV UR4, 0x62401315 ;  /* 0x6240131500047882 */ /* 0x000fe20000000000 */
[----:B------:R-:W-:-:S06]  /*0280*/  UMOV UR5, 0x3ec71dee ;  /* 0x3ec71dee00057882 */ /* 0x000fcc0000000000 */
[----:B------:R-:W-:Y:S01]  /*0290*/  DFMA R14, R12, R14, UR4 ;  /* 0x000000040c0e7e2b */ /* 0x000fe2000800000e */
        /* <DEDUP_REMOVED lines=21> */
[----:B------:R-:W-:-:S07]  /*03f0*/  FSETP.GEU.AND P0, PT, |R9|, 4.1917929649353027344, PT ;  /* 0x4086232b0900780b */ /* 0x000fce0003f0e200 */
[----:B------:R-:W-:-:S08]  /*0400*/  DFMA R14, R12, R14, 1 ;  /* 0x3ff000000c0e742b */ /* 0x000fd0000000000e */
[----:B------:R-:W-:-:S10]  /*0410*/  DFMA R14, R12, R14, 1 ;  /* 0x3ff000000c0e742b */ /* 0x000fd4000000000e */
[----:B------:R-:W-:Y:S02]  /*0420*/  IMAD R13, R10, 0x100000, R15 ;  /* 0x001000000a0d7824 */ /* 0x000fe400078e020f */
[----:B------:R-:W-:Y:S01]  /*0430*/  IMAD.MOV.U32 R12, RZ, RZ, R14 ;  /* 0x000000ffff0c7224 */ /* 0x000fe200078e000e */
[----:B------:R-:W-:Y:S06]  /*0440*/  @!P0 BRA `(.L_x_23) ;  /* 0x0000000000308947 */ /* 0x000fec0003800000 */
[----:B------:R-:W-:Y:S01]  /*0450*/  FSETP.GEU.AND P1, PT, |R9|, 4.2275390625, PT ;  /* 0x408748000900780b */ /* 0x000fe20003f2e200 */
[C---:B------:R-:W-:Y:S02]  /*0460*/  DADD R12, R8.reuse, +INF ;  /* 0x7ff00000080c7429 */ /* 0x040fe40000000000 */
[----:B------:R-:W-:-:S08]  /*0470*/  DSETP.GEU.AND P0, PT, R8, RZ, PT ;  /* 0x000000ff0800722a */ /* 0x000fd00003f0e000 */
[----:B------:R-:W-:Y:S02]  /*0480*/  FSEL R12, R12, RZ, P0 ;  /* 0x000000ff0c0c7208 */ /* 0x000fe40000000000 */
[----:B------:R-:W-:Y:S02]  /*0490*/  @!P1 LEA.HI R6, R10, R10, RZ, 0x1 ;  /* 0x0000000a0a069211 */ /* 0x000fe400078f08ff */
[----:B------:R-:W-:Y:S02]  /*04a0*/  FSEL R13, R13, RZ, P0 ;  /* 0x000000ff0d0d7208 */ /* 0x000fe40000000000 */
[----:B------:R-:W-:-:S04]  /*04b0*/  @!P1 SHF.R.S32.HI R9, RZ, 0x1, R6 ;  /* 0x00000001ff099819 */ /* 0x000fc80000011406 */
[----:B------:R-:W-:Y:S01]  /*04c0*/  @!P1 LEA R15, R9, R15, 0x14 ;  /* 0x0000000f090f9211 */ /* 0x000fe200078ea0ff */
[----:B------:R-:W-:-:S05]  /*04d0*/  @!P1 IMAD.IADD R8, R10, 0x1, -R9 ;  /* 0x000000010a089824 */ /* 0x000fca00078e0a09 */
[----:B------:R-:W-:Y:S01]  /*04e0*/  @!P1 LEA R9, R8, 0x3ff00000, 0x14 ;  /* 0x3ff0000008099811 */ /* 0x000fe200078ea0ff */
[----:B------:R-:W-:-:S06]  /*04f0*/  @!P1 IMAD.MOV.U32 R8, RZ, RZ, RZ ;  /* 0x000000ffff089224 */ /* 0x000fcc00078e00ff */
[----:B------:R-:W-:-:S11]  /*0500*/  @!P1 DMUL R12, R14, R8 ;  /* 0x000000080e0c9228 */ /* 0x000fd60000000000 */
.L_x_23:
[----:B------:R-:W-:Y:S05]  /*0510*/  BSYNC.RECONVERGENT B1 ;  /* 0x0000000000017941 */ /* 0x000fea0003800200 */
.L_x_22:
[----:B-----5:R-:W-:-:S07]  /*0520*/  DMUL R8, R4, R12 ;  /* 0x0000000c04087228 */ /* 0x020fce0000000000 */
[----:B------:R0:W-:Y:S01]  /*0530*/  STS.64 [R2], R8 ;  /* 0x0000000802007388 */ /* 0x0001e20000000a00 */
[----:B------:R-:W-:Y:S05]  /*0540*/  BRA `(.L_x_24) ;  /* 0x0000000000047947 */ /* 0x000fea0003800000 */
.L_x_21:
[----:B------:R1:W-:Y:S02]  /*0550*/  STS.64 [R2], RZ ;  /* 0x000000ff02007388 */ /* 0x0003e40000000a00 */
.L_x_24:
[----:B------:R-:W-:Y:S05]  /*0560*/  BSYNC.RECONVERGENT B0 ;  /* 0x0000000000007941 */ /* 0x000fea0003800200 */
.L_x_20:
[----:B------:R-:W-:Y:S01]  /*0570*/  BAR.SYNC.DEFER_BLOCKING 0x0 ;  /* 0x0000000000007b1d */ /* 0x000fe20000010000 */
[----:B------:R-:W-:Y:S02]  /*0580*/  ISETP.NE.AND P1, PT, R7, RZ, PT ;  /* 0x000000ff0700720c */ /* 0x000fe40003f25270 */
[----:B------:R-:W-:Y:S02]  /*0590*/  ISETP.GE.U32.AND P0, PT, R3, 0x2, PT ;  /* 0x000000020300780c */ /* 0x000fe40003f06070 */
[----:B------:R-:W-:-:S03]  /*05a0*/  ISETP.NE.AND P2, PT, R0, RZ, PT ;  /* 0x000000ff0000720c */ /* 0x000fc60003f45270 */
[----:B------:R-:W2:Y:S08]  /*05b0*/  LDC.64 R14, c[0x0][0x398] ;  /* 0x0000e600ff0e7b82 */ /* 0x000eb00000000a00 */
[----:B------:R-:W3:Y:S01]  /*05c0*/  @!P1 LDC.64 R16, c[0x0][0x398] ;  /* 0x0000e600ff109b82 */ /* 0x000ee20000000a00 */
[----:B------:R-:W-:Y:S05]  /*05d0*/  @!P0 BRA `(.L_x_25) ;  /* 0x00000000002c8947 */ /* 0x000fea0003800000 */
.L_x_26:
[----:B------:R-:W-:-:S04]  /*05e0*/  SHF.R.U32.HI R13, RZ, 0x1, R3 ;  /* 0x00000001ff0d7819 */ /* 0x000fc80000011603 */
[----:B------:R-:W-:-:S13]  /*05f0*/  ISETP.GE.U32.AND P0, PT, R0, R13, PT ;  /* 0x0000000d0000720c */ /* 0x000fda0003f06070 */
[----:B------:R-:W-:Y:S01]  /*0600*/  @!P0 IMAD R6, R13, 0x8, R2 ;  /* 0x000000080d068824 */ /* 0x000fe200078e0202 */
[----:B------:R-:W-:Y:S04]  /*0610*/  @!P0 LDS.64 R10, [R2] ;  /* 0x00000000020a8984 */ /* 0x000fe80000000a00 */
[----:B------:R-:W4:Y:S02]  /*0620*/  @!P0 LDS.64 R4, [R6] ;  /* 0x0000000006048984 */ /* 0x000f240000000a00 */
[----:B----4-:R-:W-:-:S07]  /*0630*/  @!P0 DADD R4, R4, R10 ;  /* 0x0000000004048229 */ /* 0x010fce000000000a */
[----:B------:R4:W-:Y:S01]  /*0640*/  @!P0 STS.64 [R2], R4 ;  /* 0x0000000402008388 */ /* 0x0009e20000000a00 */
[----:B------:R-:W-:Y:S01]  /*0650*/  BAR.SYNC.DEFER_BLOCKING 0x0 ;  /* 0x0000000000007b1d */ /* 0x000fe20000010000 */
[----:B------:R-:W-:Y:S01]  /*0660*/  ISETP.GT.U32.AND P0, PT, R3, 0x3, PT ;  /* 0x000000030300780c */ /* 0x000fe20003f04070 */
[----:B------:R-:W-:-:S12]  /*0670*/  IMAD.MOV.U32 R3, RZ, RZ, R13 ;  /* 0x000000ffff037224 */ /* 0x000fd800078e000d */
[----:B----4-:R-:W-:Y:S05]  /*0680*/  @P0 BRA `(.L_x_26) ;  /* 0xfffffffc00d40947 */ /* 0x010fea000383ffff */
.L_x_25:
[----:B---3--:R3:W-:Y:S01]  /*0690*/  @!P1 STG.E.64 desc[UR10][R16.64], RZ ;  /* 0x000000ff10009986 */ /* 0x0087e2000c101b0a */
[----:B------:R-:W-:Y:S01]  /*06a0*/  BSSY.RECONVERGENT B0, `(.L_x_27) ;  /* 0x0000009000007945 */ /* 0x000fe20003800200 */
[----:B------:R-:W-:Y:S06]  /*06b0*/  BAR.SYNC.DEFER_BLOCKING 0x0 ;  /* 0x0000000000007b1d */ /* 0x000fec0000010000 */
[----:B------:R-:W-:Y:S05]  /*06c0*/  @P2 BRA `(.L_x_28) ;  /* 0x0000000000182947 */ /* 0x000fea0003800000 */
[----:B------:R-:W4:Y:S01]  /*06d0*/  S2UR UR5, SR_CgaCtaId ;  /* 0x00000000000579c3 */ /* 0x000f220000008800 */
[----:B------:R-:W-:-:S07]  /*06e0*/  UMOV UR4, 0x400 ;  /* 0x0000040000047882 */ /* 0x000fce0000000000 */
[----:B------:R-:W5:Y:S01]  /*06f0*/  LDC.64 R4, c[0x0][0x398] ;  /* 0x0000e600ff047b82 */ /* 0x000f620000000a00 */
[----:B----4-:R-:W-:-:S09]  /*0700*/  ULEA UR4, UR5, UR4, 0x18 ;  /* 0x0000000405047291 */ /* 0x010fd2000f8ec0ff */
[----:B01----:R-:W5:Y:S04]  /*0710*/  LDS.64 R2, [UR4] ;  /* 0x00000004ff027984 */ /* 0x003f680008000a00 */
[----:B-----5:R4:W-:Y:S02]  /*0720*/  REDG.E.ADD.F64.RN.STRONG.GPU desc[UR10][R4.64], R2 ;  /* 0x00000002040079a6 */ /* 0x0209e4000c12ff0a */
.L_x_28:
[----:B------:R-:W-:Y:S05]  /*0730*/  BSYNC.RECONVERGENT B0 ;  /* 0x0000000000007941 */ /* 0x000fea0003800200 */
.L_x_27:
[----:B------:R-:W-:Y:S06]  /*0740*/  BAR.SYNC.DEFER_BLOCKING 0x0 ;  /* 0x0000000000007b1d */ /* 0x000fec0000010000 */
[----:B--2-4-:R-:W2:Y:S01]  /*0750*/  LDG.E.64 R4, desc[UR10][R14.64] ;  /* 0x0000000a0e047981 */ /* 0x014ea2000c1e1b00 */
[----:B01----:R-:W-:Y:S01]  /*0760*/  HFMA2 R2, -RZ, RZ, 0, 5.9604644775390625e-08 ;  /* 0x00000001ff027431 */ /* 0x003fe200000001ff */
[----:B------:R-:W-:Y:S01]  /*0770*/  FSETP.GEU.AND P2, PT, |R9|, 6.5827683646048100446e-37, PT ;  /* 0x036000000900780b */ /* 0x000fe20003f4e200 */
[----:B------:R-:W-:Y:S01]  /*0780*/  BSSY.RECONVERGENT B0, `(.L_x_29) ;  /* 0x0000011000007945 */ /* 0x000fe20003800200 */
[----:B--2---:R-:W0:Y:S03]  /*0790*/  MUFU.RCP64H R3, R5 ;  /* 0x0000000500037308 */ /* 0x004e260000001800 */
[----:B0-----:R-:W-:-:S08]  /*07a0*/  DFMA R10, -R4, R2, 1 ;  /* 0x3ff00000040a742b */ /* 0x001fd00000000102 */
[----:B------:R-:W-:-:S08]  /*07b0*/  DFMA R10, R10, R10, R10 ;  /* 0x0000000a0a0a722b */ /* 0x000fd0000000000a */
[----:B------:R-:W-:-:S08]  /*07c0*/  DFMA R10, R2, R10, R2 ;  /* 0x0000000a020a722b */ /* 0x000fd00000000002 */
[----:B------:R-:W-:-:S08]  /*07d0*/  DFMA R2, -R4, R10, 1 ;  /* 0x3ff000000402742b */ /* 0x000fd0000000010a */
[----:B------:R-:W-:-:S08]  /*07e0*/  DFMA R2, R10, R2, R10 ;  /* 0x000000020a02722b */ /* 0x000fd0000000000a */
[----:B------:R-:W-:-:S08]  /*07f0*/  DMUL R10, R8, R2 ;  /* 0x00000002080a7228 */ /* 0x000fd00000000000 */
[----:B------:R-:W-:-:S08]  /*0800*/  DFMA R12, -R4, R10, R8 ;  /* 0x0000000a040c722b */ /* 0x000fd00000000108 */
[----:B------:R-:W-:-:S10]  /*0810*/  DFMA R2, R2, R12, R10 ;  /* 0x0000000c0202722b */ /* 0x000fd4000000000a */
[----:B------:R-:W-:-:S05]  /*0820*/  FFMA R0, RZ, R5, R3 ;  /* 0x00000005ff007223 */ /* 0x000fca0000000003 */
[----:B------:R-:W-:-:S13]  /*0830*/  FSETP.GT.AND P0, PT, |R0|, 1.469367938527859385e-39, PT ;  /* 0x001000000000780b */ /* 0x000fda0003f04200 */
[----:B------:R-:W-:Y:S05]  /*0840*/  @P0 BRA P2, `(.L_x_30) ;  /* 0x0000000000100947 */ /* 0x000fea0001000000 */
[----:B------:R-:W-:-:S07]  /*0850*/  MOV R0, 0x870 ;  /* 0x0000087000007802 */ /* 0x000fce0000000f00 */
[----:B---3--:R-:W-:Y:S05]  /*0860*/  CALL.REL.NOINC `($__internal_2_$__cuda_sm20_div_rn_f64_full) ;  /* 0x0000000c00687944 */ /* 0x008fea0003c00000 */
[----:B------:R-:W-:Y:S02]  /*0870*/  IMAD.MOV.U32 R2, RZ, RZ, R12 ;  /* 0x000000ffff027224 */ /* 0x000fe400078e000c */
[----:B------:R-:W-:-:S07]  /*0880*/  IMAD.MOV.U32 R3, RZ, RZ, R13 ;  /* 0x000000ffff037224 */ /* 0x000fce00078e000d */
.L_x_30:
[----:B------:R-:W-:Y:S05]  /*0890*/  BSYNC.RECONVERGENT B0 ;  /* 0x0000000000007941 */ /* 0x000fea0003800200 */
.L_x_29:
[----:B------:R-:W0:Y:S01]  /*08a0*/  LDC.64 R4, c[0x0][0x388] ;  /* 0x0000e200ff047b82 */ /* 0x000e220000000a00 */
[----:B------:R-:W-:Y:S01]  /*08b0*/  BSSY.RECONVERGENT B0, `(.L_x_31) ;  /* 0x00000d3000007945 */ /* 0x000fe20003800200 */
[----:B0-----:R-:W-:-:S05]  /*08c0*/  IMAD.WIDE R6, R7, 0x8, R4 ;  /* 0x0000000807067825 */ /* 0x001fca00078e0204 */
[----:B------:R0:W-:Y:S01]  /*08d0*/  STG.E.64 desc[UR10][R6.64], R2 ;  /* 0x0000000206007986 */ /* 0x0001e2000c101b0a */
[----:B------:R-:W-:Y:S05]  /*08e0*/  @P1 BRA `(.L_x_32) ;  /* 0x0000000c003c1947 */ /* 0x000fea0003800000 */
[----:B0-----:R-:W0:Y:S01]  /*08f0*/  LDC.64 R2, c[0x0][0x388] ;  /* 0x0000e200ff027b82 */ /* 0x001e220000000a00 */
[----:B------:R-:W1:Y:S01]  /*0900*/  LDCU UR5, c[0x0][0x3a0] ;  /* 0x00007400ff0577ac */ /* 0x000e620008000800 */
[----:B0-----:R-:W2:Y:S06]  /*0910*/  LDG.E.64 R2, desc[UR10][R2.64] ;  /* 0x0000000a02027981 */ /* 0x001eac000c1e1b00 */
[----:B------:R-:W2:Y:S01]  /*0920*/  LDC.64 R6, c[0x0][0x390] ;  /* 0x0000e400ff067b82 */ /* 0x000ea20000000a00 */
[----:B-1----:R-:W-:Y:S01]  /*0930*/  UISETP.GE.AND UP0, UPT, UR5, 0x2, UPT ;  /* 0x000000020500788c */ /* 0x002fe2000bf06270 */
[----:B--2---:R1:W-:Y:S08]  /*0940*/  STG.E.64 desc[UR10][R6.64], R2 ;  /* 0x0000000206007986 */ /* 0x0043f0000c101b0a */
[----:B------:R-:W-:Y:S05]  /*0950*/  BRA.U !UP0, `(.L_x_32) ;  /* 0x0000000d08207547 */ /* 0x000fea000b800000 */
[----:B-1----:R-:W0:Y:S01]  /*0960*/  LDC.64 R2, c[0x0][0x390] ;  /* 0x0000e400ff027b82 */ /* 0x002e220000000a00 */
[----:B------:R-:W-:Y:S01]  /*0970*/  UIADD3 UR4, UPT, UPT, UR5, -0x1, URZ ;  /* 0xffffffff05047890 */ /* 0x000fe2000fffe0ff */
[----:B------:R-:W-:Y:S01]  /*0980*/  IMAD.MOV.U32 R7, RZ, RZ, 0x1 ;  /* 0x00000001ff077424 */ /* 0x000fe200078e00ff */
[----:B------:R-:W-:Y:S02]  /*0990*/  UIADD3 UR5, UPT, UPT, UR5, -0x2, URZ ;  /* 0xfffffffe05057890 */ /* 0x000fe4000fffe0ff */
[----:B------:R-:W-:Y:S02]  /*09a0*/  ULOP3.LUT UR8, UR4, 0xf, URZ, 0xc0, !UPT ;  /* 0x0000000f04087892 */ /* 0x000fe4000f8ec0ff */
[----:B------:R-:W-:-:S09]  /*09b0*/  UISETP.GE.U32.AND UP0, UPT, UR5, 0xf, UPT ;  /* 0x0000000f0500788c */ /* 0x000fd2000bf06070 */
[----:B------:R-:W-:Y:S05]  /*09c0*/  BRA.U !UP0, `(.L_x_33) ;  /* 0x00000005082c7547 */ /* 0x000fea000b800000 */
[----:B------:R-:W1:Y:S01]  /*09d0*/  LDCU.64 UR6, c[0x0][0x388] ;  /* 0x00007100ff0677ac */ /* 0x000e620008000a00 */
[----:B------:R-:W-:Y:S02]  /*09e0*/  HFMA2 R6, -RZ, RZ, 0, 3.814697265625e-06 ;  /* 0x00000040ff067431 */ /* 0x000fe400000001ff */
[----:B------:R-:W-:Y:S01]  /*09f0*/  IMAD.MOV.U32 R7, RZ, RZ, 0x0 ;  /* 0x00000000ff077424 */ /* 0x000fe200078e00ff */
[----:B------:R-:W-:Y:S01]  /*0a00*/  MOV R0, RZ ;  /* 0x000000ff00007202 */ /* 0x000fe20000000f00 */
[----:B------:R-:W-:-:S04]  /*0a10*/  ULOP3.LUT UR5, UR4, 0xfffffff0, URZ, 0xc0, !UPT ;  /* 0xfffffff004057892 */ /* 0x000fc8000f8ec0ff */
[----:B------:R-:W-:Y:S01]  /*0a20*/  UIADD3 UR5, UPT, UPT, -UR5, URZ, URZ ;  /* 0x000000ff05057290 */ /* 0x000fe2000fffe1ff */
[----:B0-----:R-:W-:-:S04]  /*0a30*/  IMAD.WIDE.U32 R6, R2, 0x1, R6 ;  /* 0x0000000102067825 */ /* 0x001fc800078e0006 */
[----:B------:R-:W-:Y:S02]  /*0a40*/  IMAD.IADD R13, R7, 0x1, R3 ;  /* 0x00000001070d7824 */ /* 0x000fe400078e0203 */
[----:B------:R-:W-:Y:S01]  /*0a50*/  IMAD.MOV.U32 R12, RZ, RZ, R6 ;  /* 0x000000ffff0c7224 */ /* 0x000fe200078e0006 */
[----:B-1----:R-:W-:-:S04]  /*0a60*/  UIADD3 UR6, UP0, UPT, UR6, 0x40, URZ ;  /* 0x0000004006067890 */ /* 0x002fc8000ff1e0ff */
[----:B------:R-:W-:Y:S02]  /*0a70*/  UIADD3.X UR7, UPT, UPT, URZ, UR7, URZ, UP0, !UPT ;  /* 0x00000007ff077290 */ /* 0x000fe400087fe4ff */
[----:B------:R-:W-:-:S04]  /*0a80*/  IMAD.U32 R14, RZ, RZ, UR6 ;  /* 0x00000006ff0e7e24 */ /* 0x000fc8000f8e00ff */
[----:B------:R-:W-:-:S07]  /*0a90*/  IMAD.U32 R15, RZ, RZ, UR7 ;  /* 0x00000007ff0f7e24 */ /* 0x000fce000f8e00ff */
.L_x_34:
[----:B------:R-:W-:Y:S01]  /*0aa0*/  IMAD.MOV.U32 R6, RZ, RZ, R14 ;  /* 0x000000ffff067224 */ /* 0x000fe200078e000e */
[----:B------:R-:W-:Y:S01]  /*0ab0*/  MOV R7, R15 ;  /* 0x0000000f00077202 */ /* 0x000fe20000000f00 */
[----:B--2---:R-:W-:Y:S02]  /*0ac0*/  IMAD.MOV.U32 R8, RZ, RZ, R12 ;  /* 0x000000ffff087224 */ /* 0x004fe400078e000c */
[----:B------:R-:W-:Y:S02]  /*0ad0*/  IMAD.MOV.U32 R9, RZ, RZ, R13 ;  /* 0x000000ffff097224 */ /* 0x000fe400078e000d */
[----:B------:R-:W2:Y:S04]  /*0ae0*/  LDG.E.64 R10, desc[UR10][R6.64+-0x38] ;  /* 0xffffc80a060a7981 */ /* 0x000ea8000c1e1b00 */
[----:B------:R-:W2:Y:S02]  /*0af0*/  LDG.E.64 R12, desc[UR10][R8.64+-0x40] ;  /* 0xffffc00a080c7981 */ /* 0x000ea4000c1e1b00 */
[----:B--2---:R-:W-:-:S07]  /*0b00*/  DADD R10, R10, R12 ;  /* 0x000000000a0a7229 */ /* 0x004fce000000000c */
[----:B------:R0:W-:Y:S04]  /*0b10*/  STG.E.64 desc[UR10][R8.64+-0x38], R10 ;  /* 0xffffc80a08007986 */ /* 0x0001e8000c101b0a */
[----:B------:R-:W2:Y:S02]  /*0b20*/  LDG.E.64 R12, desc[UR10][R6.64+-0x30] ;  /* 0xffffd00a060c7981 */ /* 0x000ea4000c1e1b00 */
[----:B--2---:R-:W-:-:S07]  /*0b30*/  DADD R12, R10, R12 ;  /* 0x000000000a0c7229 */ /* 0x004fce000000000c */
[----:B------:R1:W-:Y:S04]  /*0b40*/  STG.E.64 desc[UR10][R8.64+-0x30], R12 ;  /* 0xffffd00c08007986 */ /* 0x0003e8000c101b0a */
[----:B------:R-:W2:Y:S02]  /*0b50*/  LDG.E.64 R14, desc[UR10][R6.64+-0x28] ;  /* 0xffffd80a060e7981 */ /* 0x000ea4000c1e1b00 */
[----:B--2---:R-:W-:-:S07]  /*0b60*/  DADD R14, R12, R14 ;  /* 0x000000000c0e7229 */ /* 0x004fce000000000e */
[----:B------:R2:W-:Y:S04]  /*0b70*/  STG.E.64 desc[UR10][R8.64+-0x28], R14 ;  /* 0xffffd80e08007986 */ /* 0x0005e8000c101b0a */
[----:B---3--:R-:W3:Y:S02]  /*0b80*/  LDG.E.64 R16, desc[UR10][R6.64+-0x20] ;  /* 0xffffe00a06107981 */ /* 0x008ee4000c1e1b00 */
[----:B---3--:R-:W-:-:S07]  /*0b90*/  DADD R16, R14, R16 ;  /* 0x000000000e107229 */ /* 0x008fce0000000010 */
[----:B------:R3:W-:Y:S04]  /*0ba0*/  STG.E.64 desc[UR10][R8.64+-0x20], R16 ;  /* 0xffffe01008007986 */ /* 0x0007e8000c101b0a */
[----:B------:R-:W4:Y:S02]  /*0bb0*/  LDG.E.64 R18, desc[UR10][R6.64+-0x18] ;  /* 0xffffe80a06127981 */ /* 0x000f24000c1e1b00 */
[----:B----4-:R-:W-:-:S07]  /*0bc0*/  DADD R18, R16, R18 ;  /* 0x0000000010127229 */ /* 0x010fce0000000012 */
[----:B------:R4:W-:Y:S04]  /*0bd0*/  STG.E.64 desc[UR10][R8.64+-0x18], R18 ;  /* 0xffffe81208007986 */ /* 0x0009e8000c101b0a */
[----:B0-----:R-:W5:Y:S02]  /*0be0*/  LDG.E.64 R10, desc[UR10][R6.64+-0x10] ;  /* 0xfffff00a060a7981 */ /* 0x001f64000c1e1b00 */
[----:B-----5:R-:W-:-:S07]  /*0bf0*/  DADD R10, R18, R10 ;  /* 0x00000000120a7229 */ /* 0x020fce000000000a */
[----:B------:R0:W-:Y:S04]  /*0c00*/  STG.E.64 desc[UR10][R8.64+-0x10], R10 ;  /* 0xfffff00a08007986 */ /* 0x0001e8000c101b0a */
[----:B-1----:R-:W5:Y:S02]  /*0c10*/  LDG.E.64 R12, desc[UR10][R6.64+-0x8] ;  /* 0xfffff80a060c7981 */ /* 0x002f64000c1e1b00 */
[----:B-----5:R-:W-:-:S07]  /*0c20*/  DADD R12, R10, R12 ;  /* 0x000000000a0c7229 */ /* 0x020fce000000000c */
[----:B------:R1:W-:Y:S04]  /*0c30*/  STG.E.64 desc[UR10][R8.64+-0x8], R12 ;  /* 0xfffff80c08007986 */ /* 0x0003e8000c101b0a */
[----:B--2---:R-:W2:Y:S02]  /*0c40*/  LDG.E.64 R14, desc[UR10][R6.64] ;  /* 0x0000000a060e7981 */ /* 0x004ea4000c1e1b00 */
[----:B--2---:R-:W-:-:S07]  /*0c50*/  DADD R14, R12, R14 ;  /* 0x000000000c0e7229 */ /* 0x004fce000000000e */
[----:B------:R2:W-:Y:S04]  /*0c60*/  STG.E.64 desc[UR10][R8.64], R14 ;  /* 0x0000000e08007986 */ /* 0x0005e8000c101b0a */
[----:B---3--:R-:W3:Y:S02]  /*0c70*/  LDG.E.64 R16, desc[UR10][R6.64+0x8] ;  /* 0x0000080a06107981 */ /* 0x008ee4000c1e1b00 */
[----:B---3--:R-:W-:-:S07]  /*0c80*/  DADD R16, R14, R16 ;  /* 0x000000000e107229 */ /* 0x008fce0000000010 */
[----:B------:R3:W-:Y:S04]  /*0c90*/  STG.E.64 desc[UR10][R8.64+0x8], R16 ;  /* 0x0000081008007986 */ /* 0x0007e8000c101b0a */
[----:B----4-:R-:W4:Y:S02]  /*0ca0*/  LDG.E.64 R18, desc[UR10][R6.64+0x10] ;  /* 0x0000100a06127981 */ /* 0x010f24000c1e1b00 */
[----:B----4-:R-:W-:-:S07]  /*0cb0*/  DADD R18, R16, R18 ;  /* 0x0000000010127229 */ /* 0x010fce0000000012 */
[----:B------:R4:W-:Y:S04]  /*0cc0*/  STG.E.64 desc[UR10][R8.64+0x10], R18 ;  /* 0x0000101208007986 */ /* 0x0009e8000c101b0a */
[----:B0-----:R-:W5:Y:S02]  /*0cd0*/  LDG.E.64 R10, desc[UR10][R6.64+0x18] ;  /* 0x0000180a060a7981 */ /* 0x001f64000c1e1b00 */
[----:B-----5:R-:W-:-:S07]  /*0ce0*/  DADD R10, R18, R10 ;  /* 0x00000000120a7229 */ /* 0x020fce000000000a */
[----:B------:R0:W-:Y:S04]  /*0cf0*/  STG.E.64 desc[UR10][R8.64+0x18], R10 ;  /* 0x0000180a08007986 */ /* 0x0001e8000c101b0a */
[----:B-1----:R-:W5:Y:S02]  /*0d00*/  LDG.E.64 R12, desc[UR10][R6.64+0x20] ;  /* 0x0000200a060c7981 */ /* 0x002f64000c1e1b00 */
[----:B-----5:R-:W-:-:S07]  /*0d10*/  DADD R12, R10, R12 ;  /* 0x000000000a0c7229 */ /* 0x020fce000000000c */
[----:B------:R-:W-:Y:S04]  /*0d20*/  STG.E.64 desc[UR10][R8.64+0x20], R12 ;  /* 0x0000200c08007986 */ /* 0x000fe8000c101b0a */
[----:B--2---:R-:W2:Y:S02]  /*0d30*/  LDG.E.64 R14, desc[UR10][R6.64+0x28] ;  /* 0x0000280a060e7981 */ /* 0x004ea4000c1e1b00 */
[----:B--2---:R-:W-:-:S07]  /*0d40*/  DADD R14, R12, R14 ;  /* 0x000000000c0e7229 */ /* 0x004fce000000000e */
[----:B------:R1:W-:Y:S04]  /*0d50*/  STG.E.64 desc[UR10][R8.64+0x28], R14 ;  /* 0x0000280e08007986 */ /* 0x0003e8000c101b0a */
[----:B---3--:R-:W2:Y:S02]  /*0d60*/  LDG.E.64 R16, desc[UR10][R6.64+0x30] ;  /* 0x0000300a06107981 */ /* 0x008ea4000c1e1b00 */
[----:B--2---:R-:W-:-:S07]  /*0d70*/  DADD R16, R14, R16 ;  /* 0x000000000e107229 */ /* 0x004fce0000000010 */
[----:B------:R2:W-:Y:S04]  /*0d80*/  STG.E.64 desc[UR10][R8.64+0x30], R16 ;  /* 0x0000301008007986 */ /* 0x0005e8000c101b0a */
[----:B----4-:R-:W3:Y:S02]  /*0d90*/  LDG.E.64 R18, desc[UR10][R6.64+0x38] ;  /* 0x0000380a06127981 */ /* 0x010ee4000c1e1b00 */
[----:B---3--:R-:W-:-:S07]  /*0da0*/  DADD R18, R16, R18 ;  /* 0x0000000010127229 */ /* 0x008fce0000000012 */
[----:B------:R2:W-:Y:S04]  /*0db0*/  STG.E.64 desc[UR10][R8.64+0x38], R18 ;  /* 0x0000381208007986 */ /* 0x0005e8000c101b0a */
[----:B0-----:R-:W3:Y:S01]  /*0dc0*/  LDG.E.64 R10, desc[UR10][R6.64+0x40] ;  /* 0x0000400a060a7981 */ /* 0x001ee2000c1e1b00 */
[----:B------:R-:W-:Y:S01]  /*0dd0*/  UIADD3 UR5, UPT, UPT, UR5, 0x10, URZ ;  /* 0x0000001005057890 */ /* 0x000fe2000fffe0ff */
[----:B-1----:R-:W-:Y:S01]  /*0de0*/  IADD3 R14, P0, PT, R6, 0x80, RZ ;  /* 0x00000080060e7810 */ /* 0x002fe20007f1e0ff */
[----:B------:R-:W-:Y:S01]  /*0df0*/  VIADD R0, R0, 0x10 ;  /* 0x0000001000007836 */ /* 0x000fe20000000000 */
[----:B------:R-:W-:Y:S01]  /*0e00*/  IADD3 R12, P1, PT, R8, 0x80, RZ ;  /* 0x00000080080c7810 */ /* 0x000fe20007f3e0ff */
[----:B------:R-:W-:Y:S02]  /*0e10*/  UISETP.NE.AND UP0, UPT, UR5, URZ, UPT ;  /* 0x000000ff0500728c */ /* 0x000fe4000bf05270 */
[----:B------:R-:W-:Y:S01]  /*0e20*/  IMAD.X R15, RZ, RZ, R7, P0 ;  /* 0x000000ffff0f7224 */ /* 0x000fe200000e0607 */
[----:B------:R-:W-:Y:S01]  /*0e30*/  IADD3.X R13, PT, PT, RZ, R9, RZ, P1, !PT ;  /* 0x00000009ff0d7210 */ /* 0x000fe20000ffe4ff */
[----:B---3--:R-:W-:-:S07]  /*0e40*/  DADD R10, R18, R10 ;  /* 0x00000000120a7229 */ /* 0x008fce000000000a */
[----:B------:R2:W-:Y:S01]  /*0e50*/  STG.E.64 desc[UR10][R8.64+0x40], R10 ;  /* 0x0000400a08007986 */ /* 0x0005e2000c101b0a */
[----:B------:R-:W-:Y:S05]  /*0e60*/  BRA.U UP0, `(.L_x_34) ;  /* 0xfffffffd000c7547 */ /* 0x000fea000b83ffff */
[----:B------:R-:W-:-:S07]  /*0e70*/  VIADD R7, R0, 0x1 ;  /* 0x0000000100077836 */ /* 0x000fce0000000000 */
.L_x_33:
[----:B------:R-:W-:-:S09]  /*0e80*/  UISETP.NE.AND UP0, UPT, UR8, URZ, UPT ;  /* 0x000000ff0800728c */ /* 0x000fd2000bf05270 */
[----:B------:R-:W-:Y:S05]  /*0e90*/  BRA.U !UP0, `(.L_x_32) ;  /* 0x0000000508d07547 */ /* 0x000fea000b800000 */
[----:B------:R-:W-:Y:S02]  /*0ea0*/  UISETP.GE.U32.AND UP0, UPT, UR8, 0x8, UPT ;  /* 0x000000080800788c */ /* 0x000fe4000bf06070 */
[----:B------:R-:W-:-:S04]  /*0eb0*/  ULOP3.LUT UR5, UR4, 0x7, URZ, 0xc0, !UPT ;  /* 0x0000000704057892 */ /* 0x000fc8000f8ec0ff */
[----:B------:R-:W-:-:S03]  /*0ec0*/  UISETP.NE.AND UP1, UPT, UR5, URZ, UPT ;  /* 0x000000ff0500728c */ /* 0x000fc6000bf25270 */
[----:B------:R-:W-:Y:S08]  /*0ed0*/  BRA.U !UP0, `(.L_x_35) ;  /* 0x0000000108d87547 */ /* 0x000ff0000b800000 */
[----:B------:R-:W1:Y:S01]  /*0ee0*/  LDC.64 R12, c[0x0][0x390] ;  /* 0x0000e400ff0c7b82 */ /* 0x000e620000000a00 */
[----:B--2---:R-:W-:-:S05]  /*0ef0*/  IMAD.WIDE.U32 R10, R7, 0x8, R4 ;  /* 0x00000008070a7825 */ /* 0x004fca00078e0004 */
[----:B------:R-:W2:Y:S01]  /*0f00*/  LDG.E.64 R14, desc[UR10][R10.64] ;  /* 0x0000000a0a0e7981 */ /* 0x000ea2000c1e1b00 */
[----:B-1----:R-:W-:-:S05]  /*0f10*/  IMAD.WIDE R8, R7, 0x8, R12 ;  /* 0x0000000807087825 */ /* 0x002fca00078e020c */
[----:B---3--:R-:W2:Y:S01]  /*0f20*/  LDG.E.64 R16, desc[UR10][R8.64+-0x8] ;  /* 0xfffff80a08107981 */ /* 0x008ea2000c1e1b00 */
[----:B------:R-:W-:-:S05]  /*0f30*/  IADD3 R27, PT, PT, R7, 0x1, RZ ;  /* 0x00000001071b7810 */ /* 0x000fca0007ffe0ff */
[----:B------:R-:W-:Y:S01]  /*0f40*/  IMAD.WIDE.U32 R22, R27, 0x8, R4 ;  /* 0x000000081b167825 */ /* 0x000fe200078e0004 */
[----:B--2---:R-:W-:-:S03]  /*0f50*/  DADD R20, R14, R16 ;  /* 0x000000000e147229 */ /* 0x004fc60000000010 */
[----:B------:R-:W-:-:S05]  /*0f60*/  IMAD.WIDE.U32 R14, R7, 0x8, R12 ;  /* 0x00000008070e7825 */ /* 0x000fca00078e000c */
[----:B------:R1:W-:Y:S04]  /*0f70*/  STG.E.64 desc[UR10][R14.64], R20 ;  /* 0x000000140e007986 */ /* 0x0003e8000c101b0a */
[----:B------:R-:W2:Y:S01]  /*0f80*/  LDG.E.64 R22, desc[UR10][R22.64] ;  /* 0x0000000a16167981 */ /* 0x000ea2000c1e1b00 */
[----:B------:R-:W-:Y:S02]  /*0f90*/  VIADD R17, R7, 0x2 ;  /* 0x0000000207117836 */ /* 0x000fe40000000000 */
[----:B------:R-:W-:-:S04]  /*0fa0*/  IMAD.WIDE.U32 R26, R27, 0x8, R12 ;  /* 0x000000081b1a7825 */ /* 0x000fc800078e000c */
[----:B------:R-:W-:Y:S01]  /*0fb0*/  IMAD.WIDE.U32 R28, R17, 0x8, R4 ;  /* 0x00000008111c7825 */ /* 0x000fe200078e0004 */
[----:B--2---:R-:W-:-:S07]  /*0fc0*/  DADD R24, R20, R22 ;  /* 0x0000000014187229 */ /* 0x004fce0000000016 */
[----:B------:R-:W-:Y:S04]  /*0fd0*/  STG.E.64 desc[UR10][R26.64], R24 ;  /* 0x000000181a007986 */ /* 0x000fe8000c101b0a */
[----:B------:R-:W2:Y:S04]  /*0fe0*/  LDG.E.64 R28, desc[UR10][R28.64] ;  /* 0x0000000a1c1c7981 */ /* 0x000ea8000c1e1b00 */
[----:B------:R-:W2:Y:S01]  /*0ff0*/  LDG.E.64 R22, desc[UR10][R8.64+0x8] ;  /* 0x0000080a08167981 */ /* 0x000ea2000c1e1b00 */
[----:B------:R-:W-:Y:S02]  /*1000*/  VIADD R19, R7, 0x3 ;  /* 0x0000000307137836 */ /* 0x000fe40000000000 */
[----:B-1----:R-:W-:-:S04]  /*1010*/  IMAD.WIDE.U32 R20, R17, 0x8, R12 ;  /* 0x0000000811147825 */ /* 0x002fc800078e000c */
[----:B------:R-:W-:Y:S01]  /*1020*/  IMAD.WIDE.U32 R16, R19, 0x8, R4 ;  /* 0x0000000813107825 */ /* 0x000fe200078e0004 */
[----:B--2---:R-:W-:-:S07]  /*1030*/  DADD R22, R28, R22 ;  /* 0x000000001c167229 */ /* 0x004fce0000000016 */
[----:B------:R1:W-:Y:S04]  /*1040*/  STG.E.64 desc[UR10][R20.64], R22 ;  /* 0x0000001614007986 */ /* 0x0003e8000c101b0a */
[----:B------:R2:W3:Y:S04]  /*1050*/  LDG.E.64 R28, desc[UR10][R16.64] ;  /* 0x0000000a101c7981 */ /* 0x0004e8000c1e1b00 */
[----:B-1----:R-:W3:Y:S01]  /*1060*/  LDG.E.64 R20, desc[UR10][R8.64+0x10] ;  /* 0x0000100a08147981 */ /* 0x002ee2000c1e1b00 */
[----:B--2---:R-:W-:Y:S01]  /*1070*/  IADD3 R17, PT, PT, R7, 0x4, RZ ;  /* 0x0000000407117810 */ /* 0x004fe20007ffe0ff */
[----:B------:R-:W-:Y:S01]  /*1080*/  IMAD.WIDE.U32 R26, R19, 0x8, R12 ;  /* 0x00000008131a7825 */ /* 0x000fe200078e000c */
[----:B---3--:R-:W-:-:S03]  /*1090*/  DADD R24, R28, R20 ;  /* 0x000000001c187229 */ /* 0x008fc60000000014 */
[----:B------:R-:W-:-:S04]  /*10a0*/  IMAD.WIDE.U32 R28, R17, 0x8, R4 ;  /* 0x00000008111c7825 */ /* 0x000fc800078e0004 */
[----:B------:R-:W-:Y:S04]  /*10b0*/  STG.E.64 desc[UR10][R26.64], R24 ;  /* 0x000000181a007986 */ /* 0x000fe8000c101b0a */
[----:B------:R-:W2:Y:S04]  /*10c0*/  LDG.E.64 R28, desc[UR10][R28.64] ;  /* 0x0000000a1c1c7981 */ /* 0x000ea8000c1e1b00 */
[----:B------:R-:W2:Y:S01]  /*10d0*/  LDG.E.64 R20, desc[UR10][R8.64+0x18] ;  /* 0x0000180a08147981 */ /* 0x000ea2000c1e1b00 */
[----:B------:R-:W-:Y:S02]  /*10e0*/  VIADD R19, R7, 0x5 ;  /* 0x0000000507137836 */ /* 0x000fe40000000000 */
[----:B------:R-:W-:-:S04]  /*10f0*/  IMAD.WIDE.U32 R22, R17, 0x8, R12 ;  /* 0x0000000811167825 */ /* 0x000fc800078e000c */
[----:B------:R-:W-:Y:S01]  /*1100*/  IMAD.WIDE.U32 R16, R19, 0x8, R4 ;  /* 0x0000000813107825 */ /* 0x000fe200078e0004 */
[----:B--2---:R-:W-:-:S07]  /*1110*/  DADD R20, R28, R20 ;  /* 0x000000001c147229 */ /* 0x004fce0000000014 */
[----:B------:R1:W-:Y:S04]  /*1120*/  STG.E.64 desc[UR10][R22.64], R20 ;  /* 0x0000001416007986 */ /* 0x0003e8000c101b0a */
[----:B------:R2:W3:Y:S04]  /*1130*/  LDG.E.64 R28, desc[UR10][R16.64] ;  /* 0x0000000a101c7981 */ /* 0x0004e8000c1e1b00 */
[----:B-1----:R-:W3:Y:S01]  /*1140*/  LDG.E.64 R20, desc[UR10][R8.64+0x20] ;  /* 0x0000200a08147981 */ /* 0x002ee2000c1e1b00 */
[----:B--2---:R-:W-:Y:S02]  /*1150*/  VIADD R17, R7, 0x6 ;  /* 0x0000000607117836 */ /* 0x004fe40000000000 */
[----:B------:R-:W-:-:S04]  /*1160*/  IMAD.WIDE.U32 R18, R19, 0x8, R12 ;  /* 0x0000000813127825 */ /* 0x000fc800078e000c */
[----:B------:R-:W-:Y:S01]  /*1170*/  IMAD.WIDE.U32 R26, R17, 0x8, R4 ;  /* 0x00000008111a7825 */ /* 0x000fe200078e0004 */
[----:B---3--:R-:W-:-:S07]  /*1180*/  DADD R24, R28, R20 ;  /* 0x000000001c187229 */ /* 0x008fce0000000014 */
[----:B------:R1:W-:Y:S04]  /*1190*/  STG.E.64 desc[UR10][R18.64], R24 ;  /* 0x0000001812007986 */ /* 0x0003e8000c101b0a */
[----:B------:R-:W2:Y:S04]  /*11a0*/  LDG.E.64 R26, desc[UR10][R26.64] ;  /* 0x0000000a1a1a7981 */ /* 0x000ea8000c1e1b00 */
[----:B------:R-:W2:Y:S01]  /*11b0*/  LDG.E.64 R28, desc[UR10][R8.64+0x28] ;  /* 0x0000280a081c7981 */ /* 0x000ea2000c1e1b00 */
[----:B------:R-:W-:Y:S01]  /*11c0*/  IMAD.WIDE.U32 R12, R17, 0x8, R12 ;  /* 0x00000008110c7825 */ /* 0x000fe200078e000c */
[----:B--2---:R-:W-:-:S07]  /*11d0*/  DADD R28, R26, R28 ;  /* 0x000000001a1c7229 */ /* 0x004fce000000001c */
[----:B------:R1:W-:Y:S04]  /*11e0*/  STG.E.64 desc[UR10][R12.64], R28 ;  /* 0x0000001c0c007986 */ /* 0x0003e8000c101b0a */
[----:B------:R-:W2:Y:S04]  /*11f0*/  LDG.E.64 R10, desc[UR10][R10.64+0x38] ;  /* 0x0000380a0a0a7981 */ /* 0x000ea8000c1e1b00 */
[----:B------:R-:W2:Y:S01]  /*1200*/  LDG.E.64 R16, desc[UR10][R8.64+0x30] ;  /* 0x0000300a08107981 */ /* 0x000ea2000c1e1b00 */
[----:B------:R-:W-:Y:S01]  /*1210*/  IADD3 R7, PT, PT, R7, 0x8, RZ ;  /* 0x0000000807077810 */ /* 0x000fe20007ffe0ff */
[----:B--2---:R-:W-:-:S07]  /*1220*/  DADD R16, R10, R16 ;  /* 0x000000000a107229 */ /* 0x004fce0000000010 */
[----:B------:R1:W-:Y:S04]  /*1230*/  STG.E.64 desc[UR10][R14.64+0x38], R16 ;  /* 0x000038100e007986 */ /* 0x0003e8000c101b0a */
.L_x_35:
[----:B------:R-:W-:Y:S05]  /*1240*/  BRA.U !UP1, `(.L_x_32) ;  /* 0x0000000109e47547 */ /* 0x000fea000b800000 */
[----:B------:R-:W-:Y:S02]  /*1250*/  UISETP.GE.U32.AND UP0, UPT, UR5, 0x4, UPT ;  /* 0x000000040500788c */ /* 0x000fe4000bf06070 */
[----:B------:R-:W-:-:S04]  /*1260*/  ULOP3.LUT UR4, UR4, 0x3, URZ, 0xc0, !UPT ;  /* 0x0000000304047892 */ /* 0x000fc8000f8ec0ff */
[----:B------:R-:W-:-:S03]  /*1270*/  UISETP.NE.AND UP1, UPT, UR4, URZ, UPT ;  /* 0x000000ff0400728c */ /* 0x000fc6000bf25270 */
[----:B------:R-:W-:Y:S08]  /*1280*/  BRA.U !UP0, `(.L_x_36) ;  /* 0x0000000108687547 */ /* 0x000ff0000b800000 */
[----:B-1----:R-:W1:Y:S01]  /*1290*/  LDC.64 R12, c[0x0][0x390] ;  /* 0x0000e400ff0c7b82 */ /* 0x002e620000000a00 */
[----:B--2---:R-:W-:-:S05]  /*12a0*/  IMAD.WIDE.U32 R10, R7, 0x8, R4 ;  /* 0x00000008070a7825 */ /* 0x004fca00078e0004 */
[----:B------:R-:W2:Y:S01]  /*12b0*/  LDG.E.64 R14, desc[UR10][R10.64] ;  /* 0x0000000a0a0e7981 */ /* 0x000ea2000c1e1b00 */
[----:B-1----:R-:W-:-:S05]  /*12c0*/  IMAD.WIDE R8, R7, 0x8, R12 ;  /* 0x0000000807087825 */ /* 0x002fca00078e020c */
[----:B---3--:R-:W2:Y:S01]  /*12d0*/  LDG.E.64 R16, desc[UR10][R8.64+-0x8] ;  /* 0xfffff80a08107981 */ /* 0x008ea2000c1e1b00 */
[----:B------:R-:W-:-:S04]  /*12e0*/  VIADD R29, R7, 0x1 ;  /* 0x00000001071d7836 */ /* 0x000fc80000000000 */
        /* <DEDUP_REMOVED lines=20> */
.L_x_36:
[----:B------:R-:W-:Y:S05]  /*1430*/  BRA.U !UP1, `(.L_x_32) ;  /* 0x0000000109687547 */ /* 0x000fea000b800000 */
[----:B--2---:R-:W2:Y:S01]  /*1440*/  LDC.64 R8, c[0x0][0x390] ;  /* 0x0000e400ff087b82 */ /* 0x004ea20000000a00 */
[----:B------:R-:W-:Y:S01]  /*1450*/  IMAD.WIDE.U32 R4, R7, 0x8, R4 ;  /* 0x0000000807047825 */ /* 0x000fe200078e0004 */
[----:B0-----:R-:W-:Y:S01]  /*1460*/  IADD3 R2, P0, PT, R2, -0x8, RZ ;  /* 0xfffffff802027810 */ /* 0x001fe20007f1e0ff */
[----:B------:R-:W-:Y:S02]  /*1470*/  UIADD3 UR4, UPT, UPT, -UR4, URZ, URZ ;  /* 0x000000ff04047290 */ /* 0x000fe4000fffe1ff */
[----:B------:R-:W-:Y:S01]  /*1480*/  IMAD.MOV.U32 R0, RZ, RZ, R4 ;  /* 0x000000ffff007224 */ /* 0x000fe200078e0004 */
[----:B------:R-:W-:Y:S01]  /*1490*/  IADD3.X R3, PT, PT, R3, -0x1, RZ, P0, !PT ;  /* 0xffffffff03037810 */ /* 0x000fe200007fe4ff */
[----:B------:R-:W-:Y:S02]  /*14a0*/  IMAD.MOV.U32 R11, RZ, RZ, R5 ;  /* 0x000000ffff0b7224 */ /* 0x000fe400078e0005 */
[----:B--2---:R-:W-:-:S04]  /*14b0*/  IMAD.WIDE.U32 R8, R7, 0x8, R8 ;  /* 0x0000000807087825 */ /* 0x004fc800078e0008 */
[----:B-1--4-:R-:W-:Y:S01]  /*14c0*/  IMAD.MOV.U32 R13, RZ, RZ, R9 ;  /* 0x000000ffff0d7224 */ /* 0x012fe200078e0009 */
[----:B------:R-:W-:-:S07]  /*14d0*/  MOV R6, R8 ;  /* 0x0000000800067202 */ /* 0x000fce0000000f00 */
.L_x_37:
[----:B0-----:R-:W-:-:S04]  /*14e0*/  IMAD.WIDE R4, R7, 0x8, R2 ;  /* 0x0000000807047825 */ /* 0x001fc800078e0202 */
[----:B------:R-:W-:Y:S02]  /*14f0*/  IMAD.MOV.U32 R10, RZ, RZ, R0 ;  /* 0x000000ffff0a7224 */ /* 0x000fe400078e0000 */
[----:B------:R-:W2:Y:S04]  /*1500*/  LDG.E.64 R4, desc[UR10][R4.64] ;  /* 0x0000000a04047981 */ /* 0x000ea8000c1e1b00 */
[----:B------:R0:W2:Y:S01]  /*1510*/  LDG.E.64 R8, desc[UR10][R10.64] ;  /* 0x0000000a0a087981 */ /* 0x0000a2000c1e1b00 */
[----:B------:R-:W-:-:S04]  /*1520*/  UIADD3 UR4, UPT, UPT, UR4, 0x1, URZ ;  /* 0x0000000104047890 */ /* 0x000fc8000fffe0ff */
[----:B------:R-:W-:Y:S01]  /*1530*/  UISETP.NE.AND UP0, UPT, UR4, URZ, UPT ;  /* 0x000000ff0400728c */ /* 0x000fe2000bf05270 */
[----:B------:R-:W-:Y:S01]  /*1540*/  IADD3 R0, P1, PT, R0, 0x8, RZ ;  /* 0x0000000800007810 */ /* 0x000fe20007f3e0ff */
[----:B------:R-:W-:-:S04]  /*1550*/  VIADD R7, R7, 0x1 ;  /* 0x0000000107077836 */ /* 0x000fc80000000000 */
[----:B0-----:R-:W-:Y:S01]  /*1560*/  IMAD.X R11, RZ, RZ, R11, P1 ;  /* 0x000000ffff0b7224 */ /* 0x001fe200008e060b */
[----:B--2---:R-:W-:Y:S01]  /*1570*/  DADD R8, R8, R4 ;  /* 0x0000000008087229 */ /* 0x004fe20000000004 */
[----:B------:R-:W-:Y:S01]  /*1580*/  MOV R4, R6 ;  /* 0x0000000600047202 */ /* 0x000fe20000000f00 */
[----:B------:R-:W-:-:S05]  /*1590*/  IMAD.MOV.U32 R5, RZ, RZ, R13 ;  /* 0x000000ffff057224 */ /* 0x000fca00078e000d */
[----:B------:R0:W-:Y:S01]  /*15a0*/  STG.E.64 desc[UR10][R4.64], R8 ;  /* 0x0000000804007986 */ /* 0x0001e2000c101b0a */
[----:B------:R-:W-:-:S04]  /*15b0*/  IADD3 R6, P0, PT, R6, 0x8, RZ ;  /* 0x0000000806067810 */ /* 0x000fc80007f1e0ff */
[----:B------:R-:W-:Y:S01]  /*15c0*/  IADD3.X R13, PT, PT, RZ, R13, RZ, P0, !PT ;  /* 0x0000000dff0d7210 */ /* 0x000fe200007fe4ff */
[----:B------:R-:W-:Y:S08]  /*15d0*/  BRA.U UP0, `(.L_x_37) ;  /* 0xfffffffd00c07547 */ /* 0x000ff0000b83ffff */
.L_x_32:
[----:B------:R-:W-:Y:S05]  /*15e0*/  BSYNC.RECONVERGENT B0 ;  /* 0x0000000000007941 */ /* 0x000fea0003800200 */
.L_x_31:
[----:B------:R-:W-:Y:S06]  /*15f0*/  BAR.SYNC.DEFER_BLOCKING 0x0 ;  /* 0x0000000000007b1d */ /* 0x000fec0000010000 */
[----:B------:R-:W-:Y:S05]  /*1600*/  EXIT ;  /* 0x000000000000794d */ /* 0x000fea0003800000 */
        .weak           $__internal_2_$__cuda_sm20_div_rn_f64_full
        .type           $__internal_2_$__cuda_sm20_div_rn_f64_full,@function
        .size           $__internal_2_$__cuda_sm20_div_rn_f64_full,(.L_x_244 - $__internal_2_$__cuda_sm20_div_rn_f64_full)
$__internal_2_$__cuda_sm20_div_rn_f64_full:
[C---:B------:R-:W-:Y:S01]  /*1610*/  FSETP.GEU.AND P0, PT, |R5|.reuse, 1.469367938527859385e-39, PT ;  /* 0x001000000500780b */ /* 0x040fe20003f0e200 */
[----:B------:R-:W-:Y:S01]  /*1620*/  IMAD.MOV.U32 R12, RZ, RZ, 0x1ca00000 ;  /* 0x1ca00000ff0c7424 */ /* 0x000fe200078e00ff */
[----:B------:R-:W-:Y:S01]  /*1630*/  LOP3.LUT R2, R5, 0x800fffff, RZ, 0xc0, !PT ;  /* 0x800fffff05027812 */ /* 0x000fe200078ec0ff */
[----:B------:R-:W-:Y:S01]  /*1640*/  BSSY.RECONVERGENT B1, `(.L_x_38) ;  /* 0x0000055000017945 */ /* 0x000fe20003800200 */
[C---:B------:R-:W-:Y:S02]  /*1650*/  FSETP.GEU.AND P3, PT, |R9|.reuse, 1.469367938527859385e-39, PT ;  /* 0x001000000900780b */ /* 0x040fe40003f6e200 */
[----:B------:R-:W-:Y:S01]  /*1660*/  LOP3.LUT R3, R2, 0x3ff00000, RZ, 0xfc, !PT ;  /* 0x3ff0000002037812 */ /* 0x000fe200078efcff */
[----:B------:R-:W-:Y:S01]  /*1670*/  IMAD.MOV.U32 R2, RZ, RZ, R4 ;  /* 0x000000ffff027224 */ /* 0x000fe200078e0004 */
[----:B------:R-:W-:Y:S02]  /*1680*/  MOV R14, 0x1 ;  /* 0x00000001000e7802 */ /* 0x000fe40000000f00 */
[----:B------:R-:W-:-:S02]  /*1690*/  LOP3.LUT R6, R9, 0x7ff00000, RZ, 0xc0, !PT ;  /* 0x7ff0000009067812 */ /* 0x000fc400078ec0ff */
[C---:B------:R-:W-:Y:S01]  /*16a0*/  LOP3.LUT R13, R5.reuse, 0x7ff00000, RZ, 0xc0, !PT ;  /* 0x7ff00000050d7812 */ /* 0x040fe200078ec0ff */
[----:B------:R-:W-:Y:S02]  /*16b0*/  @!P0 DMUL R2, R4, 8.98846567431157953865e+307 ;  /* 0x7fe0000004028828 */ /* 0x000fe40000000000 */
[----:B------:R-:W-:Y:S01]  /*16c0*/  IMAD.MOV.U32 R21, RZ, RZ, R6 ;  /* 0x000000ffff157224 */ /* 0x000fe200078e0006 */
[C---:B------:R-:W-:Y:S01]  /*16d0*/  ISETP.GE.U32.AND P2, PT, R6.reuse, R13, PT ;  /* 0x0000000d0600720c */ /* 0x040fe20003f46070 */
[----:B------:R-:W-:Y:S01]  /*16e0*/  IMAD.MOV.U32 R20, RZ, RZ, R13 ;  /* 0x000000ffff147224 */ /* 0x000fe200078e000d */
[----:B------:R-:W-:Y:S01]  /*16f0*/  @!P3 LOP3.LUT R17, R5, 0x7ff00000, RZ, 0xc0, !PT ;  /* 0x7ff000000511b812 */ /* 0x000fe200078ec0ff */
[----:B------:R-:W0:Y:S01]  /*1700*/  MUFU.RCP64H R15, R3 ;  /* 0x00000003000f7308 */ /* 0x000e220000001800 */
[----:B------:R-:W-:Y:S02]  /*1710*/  @!P3 MOV R16, RZ ;  /* 0x000000ff0010b202 */ /* 0x000fe40000000f00 */
[----:B------:R-:W-:-:S02]  /*1720*/  @!P3 ISETP.GE.U32.AND P4, PT, R6, R17, PT ;  /* 0x000000110600b20c */ /* 0x000fc40003f86070 */
        /* <DEDUP_REMOVED lines=15> */
[----:B------:R-:W-:Y:S01]  /*1820*/  DMUL R16, R14, R10 ;  /* 0x0000000a0e107228 */ /* 0x000fe20000000000 */
[----:B------:R-:W-:-:S04]  /*1830*/  IADD3 R13, PT, PT, R21, -0x1, RZ ;  /* 0xffffffff150d7810 */ /* 0x000fc80007ffe0ff */
[----:B------:R-:W-:-:S03]  /*1840*/  ISETP.GT.U32.AND P0, PT, R13, 0x7feffffe, PT ;  /* 0x7feffffe0d00780c */ /* 0x000fc60003f04070 */
[----:B------:R-:W-:Y:S01]  /*1850*/  DFMA R18, R16, -R2, R10 ;  /* 0x800000021012722b */ /* 0x000fe2000000000a */
[----:B------:R-:W-:-:S07]  /*1860*/  ISETP.GT.U32.OR P0, PT, R22, 0x7feffffe, P0 ;  /* 0x7feffffe1600780c */ /* 0x000fce0000704470 */
[----:B------:R-:W-:-:S06]  /*1870*/  DFMA R14, R14, R18, R16 ;  /* 0x000000120e0e722b */ /* 0x000fcc0000000010 */
[----:B------:R-:W-:Y:S05]  /*1880*/  @P0 BRA `(.L_x_39) ;  /* 0x00000000006c0947 */ /* 0x000fea0003800000 */
[----:B------:R-:W-:-:S04]  /*1890*/  LOP3.LUT R9, R5, 0x7ff00000, RZ, 0xc0, !PT ;  /* 0x7ff0000005097812 */ /* 0x000fc800078ec0ff */
[CC--:B------:R-:W-:Y:S02]  /*18a0*/  VIADDMNMX R8, R6.reuse, -R9.reuse, 0xb9600000, !PT ;  /* 0xb960000006087446 */ /* 0x0c0fe40007800909 */
[----:B------:R-:W-:Y:S02]  /*18b0*/  ISETP.GE.U32.AND P0, PT, R6, R9, PT ;  /* 0x000000090600720c */ /* 0x000fe40003f06070 */
[----:B------:R-:W-:Y:S02]  /*18c0*/  VIMNMX R8, PT, PT, R8, 0x46a00000, PT ;  /* 0x46a0000008087848 */ /* 0x000fe40003fe0100 */
[----:B------:R-:W-:-:S05]  /*18d0*/  SEL R9, R12, 0x63400000, !P0 ;  /* 0x634000000c097807 */ /* 0x000fca0004000000 */
[----:B------:R-:W-:Y:S02]  /*18e0*/  IMAD.IADD R6, R8, 0x1, -R9 ;  /* 0x0000000108067824 */ /* 0x000fe400078e0a09 */
[----:B------:R-:W-:-:S03]  /*18f0*/  IMAD.MOV.U32 R8, RZ, RZ, RZ ;  /* 0x000000ffff087224 */ /* 0x000fc600078e00ff */
[----:B------:R-:W-:-:S06]  /*1900*/  IADD3 R9, PT, PT, R6, 0x7fe00000, RZ ;  /* 0x7fe0000006097810 */ /* 0x000fcc0007ffe0ff */
        /* <DEDUP_REMOVED lines=9> */
[----:B------:R-:W-:Y:S01]  /*19a0*/  IADD3 R3, PT, PT, -R6, RZ, RZ ;  /* 0x000000ff06037210 */ /* 0x000fe20007ffe1ff */
[----:B------:R-:W-:Y:S01]  /*19b0*/  IMAD.MOV.U32 R2, RZ, RZ, RZ ;  /* 0x000000ffff027224 */ /* 0x000fe200078e00ff */
[----:B------:R-:W-:-:S05]  /*19c0*/  DMUL.RP R8, R14, R8 ;  /* 0x000000080e087228 */ /* 0x000fca0000008000 */
[----:B------:R-:W-:-:S05]  /*19d0*/  DFMA R2, R12, -R2, R14 ;  /* 0x800000020c02722b */ /* 0x000fca000000000e */
[----:B------:R-:W-:Y:S02]  /*19e0*/  LOP3.LUT R5, R9, R5, RZ, 0x3c, !PT ;  /* 0x0000000509057212 */ /* 0x000fe400078e3cff */
[----:B------:R-:W-:-:S04]  /*19f0*/  IADD3 R2, PT, PT, -R6, -0x43300000, RZ ;  /* 0xbcd0000006027810 */ /* 0x000fc80007ffe1ff */
[----:B------:R-:W-:-:S04]  /*1a00*/  FSETP.NEU.AND P0, PT, |R3|, R2, PT ;  /* 0x000000020300720b */ /* 0x000fc80003f0d200 */
[----:B------:R-:W-:Y:S02]  /*1a10*/  FSEL R12, R8, R12, !P0 ;  /* 0x0000000c080c7208 */ /* 0x000fe40004000000 */
[----:B------:R-:W-:Y:S01]  /*1a20*/  FSEL R13, R5, R13, !P0 ;  /* 0x0000000d050d7208 */ /* 0x000fe20004000000 */
[----:B------:R-:W-:Y:S06]  /*1a30*/  BRA `(.L_x_40) ;  /* 0x0000000000547947 */ /* 0x000fec0003800000 */
.L_x_39:
        /* <DEDUP_REMOVED lines=13> */
[----:B------:R-:W-:Y:S01]  /*1b10*/  @P0 IMAD.MOV.U32 R12, RZ, RZ, RZ ;  /* 0x000000ffff0c0224 */ /* 0x000fe200078e00ff */
[----:B------:R-:W-:Y:S01]  /*1b20*/  @P0 MOV R13, R2 ;  /* 0x00000002000d0202 */ /* 0x000fe20000000f00 */
[----:B------:R-:W-:Y:S06]  /*1b30*/  BRA `(.L_x_40) ;  /* 0x0000000000147947 */ /* 0x000fec0003800000 */
.L_x_42:
[----:B------:R-:W-:Y:S01]  /*1b40*/  LOP3.LUT R13, R5, 0x80000, RZ, 0xfc, !PT ;  /* 0x00080000050d7812 */ /* 0x000fe200078efcff */
[----:B------:R-:W-:Y:S01]  /*1b50*/  IMAD.MOV.U32 R12, RZ, RZ, R4 ;  /* 0x000000ffff0c7224 */ /* 0x000fe200078e0004 */
[----:B------:R-:W-:Y:S06]  /*1b60*/  BRA `(.L_x_40) ;  /* 0x0000000000087947 */ /* 0x000fec0003800000 */
.L_x_41:
[----:B------:R-:W-:Y:S01]  /*1b70*/  LOP3.LUT R13, R9, 0x80000, RZ, 0xfc, !PT ;  /* 0x00080000090d7812 */ /* 0x000fe200078efcff */
[----:B------:R-:W-:-:S07]  /*1b80*/  IMAD.MOV.U32 R12, RZ, RZ, R8 ;  /* 0x000000ffff0c7224 */ /* 0x000fce00078e0008 */
.L_x_40:
[----:B------:R-:W-:Y:S05]  /*1b90*/  BSYNC.RECONVERGENT B1 ;  /* 0x0000000000017941 */ /* 0x000fea0003800200 */
.L_x_38:
[----:B------:R-:W-:Y:S01]  /*1ba0*/  MOV R2, R0 ;  /* 0x0000000000027202 */ /* 0x000fe20000000f00 */
[----:B------:R-:W-:-:S04]  /*1bb0*/  IMAD.MOV.U32 R3, RZ, RZ, 0x0 ;  /* 0x00000000ff037424 */ /* 0x000fc800078e00ff */
[----:B------:R-:W-:Y:S05]  /*1bc0*/  RET.REL.NODEC R2 `(_Z15weightingKernelIdEvPT_S1_S1_S1_iS1_) ;  /* 0xffffffe4020c7950 */ /* 0x000fea0003c3ffff */
.L_x_43:
        /* <DEDUP_REMOVED lines=11> */
.L_x_244:


//--------------------- .text._Z13findMaxKernelIdEvPT_S1_i --------------------------
	.section	.text._Z13findMaxKernelIdEvPT_S1_i,"ax",@progbits
	.align	128
        .global         _Z13findMaxKernelIdEvPT_S1_i
        .type           _Z13findMaxKernelIdEvPT_S1_i,@function
        .size           _Z13findMaxKernelIdEvPT_S1_i,(.L_x_257 - _Z13findMaxKernelIdEvPT_S1_i)
        .other          _Z13findMaxKernelIdEvPT_S1_i,@"STO_CUDA_ENTRY STV_DEFAULT"
_Z13findMaxKernelIdEvPT_S1_i:
.text._Z13findMaxKernelIdEvPT_S1_i:
[----:B------:R-:W-:Y:S01]  /*0000*/  LDC R1, c[0x0][0x37c] ;  /* 0x0000df00ff017b82 */ /* 0x000fe20000000800 */
[----:B------:R-:W0:Y:S01]  /*0010*/  S2R R11, SR_CTAID.X ;  /* 0x00000000000b7919 */ /* 0x000e220000002500 */
[----:B------:R-:W0:Y:S01]  /*0020*/  LDCU UR6, c[0x0][0x360] ;  /* 0x00006c00ff0677ac */ /* 0x000e220008000800 */
[----:B------:R-:W-:Y:S01]  /*0030*/  IMAD.MOV.U32 R2, RZ, RZ, 0x0 ;  /* 0x00000000ff027424 */ /* 0x000fe200078e00ff */
[----:B------:R-:W0:Y:S01]  /*0040*/  S2R R6, SR_TID.X ;  /* 0x0000000000067919 */ /* 0x000e220000002100 */
[----:B------:R-:W1:Y:S01]  /*0050*/  LDCU UR4, c[0x0][0x390] ;  /* 0x00007200ff0477ac */ /* 0x000e620008000800 */
[----:B------:R-:W-:Y:S01]  /*0060*/  IMAD.MOV.U32 R3, RZ, RZ, -0x3fa70000 ;  /* 0xc0590000ff037424 */ /* 0x000fe200078e00ff */
[----:B------:R-:W2:Y:S01]  /*0070*/  LDCU.64 UR10, c[0x0][0x358] ;  /* 0x00006b00ff0a77ac */ /* 0x000ea20008000a00 */
[----:B0-----:R-:W-:-:S05]  /*0080*/  IMAD R7, R11, UR6, R6 ;  /* 0x000000060b077c24 */ /* 0x001fca000f8e0206 */
[----:B-1----:R-:W-:-:S13]  /*0090*/  ISETP.GE.AND P0, PT, R7, UR4, PT ;  /* 0x0000000407007c0c */ /* 0x002fda000bf06270 */
[----:B------:R-:W0:Y:S02]  /*00a0*/  @!P0 LDC.64 R4, c[0x0][0x380] ;  /* 0x0000e000ff048b82 */ /* 0x000e240000000a00 */
[----:B0-----:R-:W-:-:S05]  /*00b0*/  @!P0 IMAD.WIDE R4, R7, 0x8, R4 ;  /* 0x0000000807048825 */ /* 0x001fca00078e0204 */
[----:B--2---:R-:W2:Y:S01]  /*00c0*/  @!P0 LDG.E.64 R2, desc[UR10][R4.64] ;  /* 0x0000000a04028981 */ /* 0x004ea2000c1e1b00 */
[----:B------:R-:W-:Y:S01]  /*00d0*/  ISETP.NE.AND P0, PT, R6, RZ, PT ;  /* 0x000000ff0600720c */ /* 0x000fe20003f05270 */
[----:B------:R-:W0:Y:S01]  /*00e0*/  S2UR UR5, SR_CgaCtaId ;  /* 0x00000000000579c3 */ /* 0x000e220000008800 */
[----:B------:R-:W-:Y:S01]  /*00f0*/  IMAD.U32 R0, RZ, RZ, UR6 ;  /* 0x00000006ff007e24 */ /* 0x000fe2000f8e00ff */
[----:B------:R-:W-:-:S04]  /*0100*/  UMOV UR4, 0x400 ;  /* 0x0000040000047882 */ /* 0x000fc80000000000 */
[----:B------:R-:W-:-:S06]  /*0110*/  ISETP.GE.U32.AND P1, PT, R0, 0x2, PT ;  /* 0x000000020000780c */ /* 0x000fcc0003f26070 */
[----:B------:R-:W1:Y:S01]  /*0120*/  @!P0 S2R R13, SR_CgaCtaId ;  /* 0x00000000000d8919 */ /* 0x000e620000008800 */
[----:B------:R-:W-:Y:S01]  /*0130*/  @!P0 MOV R8, 0x400 ;  /* 0x0000040000088802 */ /* 0x000fe20000000f00 */
[----:B0-----:R-:W-:-:S06]  /*0140*/  ULEA UR4, UR5, UR4, 0x18 ;  /* 0x0000000405047291 */ /* 0x001fcc000f8ec0ff */
[----:B------:R-:W-:Y:S02]  /*0150*/  LEA R9, R6, UR4, 0x3 ;  /* 0x0000000406097c11 */ /* 0x000fe4000f8e18ff */
[----:B-1----:R-:W-:-:S03]  /*0160*/  @!P0 LEA R13, R13, R8, 0x18 ;  /* 0x000000080d0d8211 */ /* 0x002fc600078ec0ff */
[----:B--2---:R0:W-:Y:S01]  /*0170*/  STS.64 [R9], R2 ;  /* 0x0000000209007388 */ /* 0x0041e20000000a00 */
[----:B------:R-:W-:Y:S06]  /*0180*/  BAR.SYNC.DEFER_BLOCKING 0x0 ;  /* 0x0000000000007b1d */ /* 0x000fec0000010000 */
[----:B------:R-:W-:Y:S05]  /*0190*/  @!P1 BRA `(.L_x_44) ;  /* 0x0000000000349947 */ /* 0x000fea0003800000 */
.L_x_45:
[----:B------:R-:W-:-:S04]  /*01a0*/  SHF.R.U32.HI R8, RZ, 0x1, R0 ;  /* 0x00000001ff087819 */ /* 0x000fc80000011600 */
[----:B------:R-:W-:-:S13]  /*01b0*/  ISETP.GE.U32.AND P2, PT, R6, R8, PT ;  /* 0x000000080600720c */ /* 0x000fda0003f46070 */
[----:B------:R-:W-:Y:S01]  /*01c0*/  @!P2 IMAD R4, R8, 0x8, R9 ;  /* 0x000000080804a824 */ /* 0x000fe200078e0209 */
[----:B01----:R-:W-:Y:S05]  /*01d0*/  @!P2 LDS.64 R2, [R9] ;  /* 0x000000000902a984 */ /* 0x003fea0000000a00 */
[----:B------:R-:W0:Y:S02]  /*01e0*/  @!P2 LDS.64 R4, [R4] ;  /* 0x000000000404a984 */ /* 0x000e240000000a00 */
[----:B0-----:R-:W-:-:S06]  /*01f0*/  @!P2 DSETP.GT.AND P1, PT, R2, R4, PT ;  /* 0x000000040200a22a */ /* 0x001fcc0003f24000 */
[----:B------:R-:W-:Y:S02]  /*0200*/  @!P2 FSEL R2, R2, R4, P1 ;  /* 0x000000040202a208 */ /* 0x000fe40000800000 */
[----:B------:R-:W-:Y:S02]  /*0210*/  @!P2 FSEL R3, R3, R5, P1 ;  /* 0x000000050303a208 */ /* 0x000fe40000800000 */
[----:B------:R-:W-:Y:S01]  /*0220*/  ISETP.GT.U32.AND P1, PT, R0, 0x3, PT ;  /* 0x000000030000780c */ /* 0x000fe20003f24070 */
[----:B------:R-:W-:Y:S02]  /*0230*/  IMAD.MOV.U32 R0, RZ, RZ, R8 ;  /* 0x000000ffff007224 */ /* 0x000fe400078e0008 */
[----:B------:R1:W-:Y:S01]  /*0240*/  @!P2 STS.64 [R9], R2 ;  /* 0x000000020900a388 */ /* 0x0003e20000000a00 */
[----:B------:R-:W-:Y:S09]  /*0250*/  BAR.SYNC.DEFER_BLOCKING 0x0 ;  /* 0x0000000000007b1d */ /* 0x000ff20000010000 */
[----:B------:R-:W-:Y:S05]  /*0260*/  @P1 BRA `(.L_x_45) ;  /* 0xfffffffc00cc1947 */ /* 0x000fea000383ffff */
.L_x_44:
[----:B01----:R-:W0:Y:S01]  /*0270*/  @!P0 LDS.64 R2, [R13] ;  /* 0x000000000d028984 */ /* 0x003e220000000a00 */
[----:B------:R-:W1:Y:S01]  /*0280*/  @!P0 LDC.64 R4, c[0x0][0x388] ;  /* 0x0000e200ff048b82 */ /* 0x000e620000000a00 */
[----:B------:R-:W-:Y:S01]  /*0290*/  BSSY.RECONVERGENT B0, `(.L_x_46) ;  /* 0x00000b3000007945 */ /* 0x000fe20003800200 */
[----:B-1----:R-:W-:-:S05]  /*02a0*/  @!P0 IMAD.WIDE.U32 R4, R11, 0x8, R4 ;  /* 0x000000080b048825 */ /* 0x002fca00078e0004 */
[----:B0-----:R0:W-:Y:S01]  /*02b0*/  @!P0 STG.E.64 desc[UR10][R4.64], R2 ;  /* 0x0000000204008986 */ /* 0x0011e2000c101b0a */
[----:B------:R-:W-:Y:S01]  /*02c0*/  BAR.SYNC.DEFER_BLOCKING 0x0 ;  /* 0x0000000000007b1d */ /* 0x000fe20000010000 */
[----:B------:R-:W-:-:S13]  /*02d0*/  ISETP.NE.AND P0, PT, R7, RZ, PT ;  /* 0x000000ff0700720c */ /* 0x000fda0003f05270 */
[----:B0-----:R-:W-:Y:S05]  /*02e0*/  @P0 BRA `(.L_x_47) ;  /* 0x0000000800b40947 */ /* 0x001fea0003800000 */
[----:B------:R-:W0:Y:S02]  /*02f0*/  LDCU UR5, c[0x0][0x370] ;  /* 0x00006e00ff0577ac */ /* 0x000e240008000800 */
[----:B0-----:R-:W-:-:S09]  /*0300*/  UISETP.GE.U32.AND UP0, UPT, UR5, 0x2, UPT ;  /* 0x000000020500788c */ /* 0x001fd2000bf06070 */
[----:B------:R-:W-:Y:S05]  /*0310*/  BRA.U !UP0, `(.L_x_47) ;  /* 0x0000000908a87547 */ /* 0x000fea000b800000 */
[----:B------:R-:W0:Y:S02]  /*0320*/  LDC.64 R2, c[0x0][0x388] ;  /* 0x0000e200ff027b82 */ /* 0x000e240000000a00 */
[----:B0-----:R0:W5:Y:S01]  /*0330*/  LDG.E.64 R18, desc[UR10][R2.64] ;  /* 0x0000000a02127981 */ /* 0x001162000c1e1b00 */
[----:B------:R-:W-:Y:S01]  /*0340*/  UIADD3 UR4, UPT, UPT, UR5, -0x1, URZ ;  /* 0xffffffff05047890 */ /* 0x000fe2000fffe0ff */
[----:B------:R-:W-:Y:S01]  /*0350*/  IMAD.MOV.U32 R0, RZ, RZ, 0x1 ;  /* 0x00000001ff007424 */ /* 0x000fe200078e00ff */
[----:B------:R-:W-:Y:S02]  /*0360*/  UIADD3 UR5, UPT, UPT, UR5, -0x2, URZ ;  /* 0xfffffffe05057890 */ /* 0x000fe4000fffe0ff */
[----:B------:R-:W-:Y:S02]  /*0370*/  ULOP3.LUT UR8, UR4, 0xf, URZ, 0xc0, !UPT ;  /* 0x0000000f04087892 */ /* 0x000fe4000f8ec0ff */
[----:B------:R-:W-:-:S09]  /*0380*/  UISETP.GE.U32.AND UP0, UPT, UR5, 0xf, UPT ;  /* 0x0000000f0500788c */ /* 0x000fd2000bf06070 */
[----:B0-----:R-:W-:Y:S05]  /*0390*/  BRA.U !UP0, `(.L_x_48) ;  /* 0x00000005083c7547 */ /* 0x001fea000b800000 */
[----:B------:R-:W0:Y:S01]  /*03a0*/  LDCU.64 UR6, c[0x0][0x388] ;  /* 0x00007100ff0677ac */ /* 0x000e220008000a00 */
[----:B------:R-:W-:Y:S01]  /*03b0*/  IMAD.MOV.U32 R0, RZ, RZ, RZ ;  /* 0x000000ffff007224 */ /* 0x000fe200078e00ff */
[----:B------:R-:W-:-:S04]  /*03c0*/  ULOP3.LUT UR5, UR4, 0xfffffff0, URZ, 0xc0, !UPT ;  /* 0xfffffff004057892 */ /* 0x000fc8000f8ec0ff */
[----:B------:R-:W-:Y:S02]  /*03d0*/  UIADD3 UR5, UPT, UPT, -UR5, URZ, URZ ;  /* 0x000000ff05057290 */ /* 0x000fe4000fffe1ff */
[----:B0-----:R-:W-:-:S04]  /*03e0*/  UIADD3 UR6, UP0, UPT, UR6, 0x40, URZ ;  /* 0x0000004006067890 */ /* 0x001fc8000ff1e0ff */
[----:B------:R-:W-:Y:S02]  /*03f0*/  UIADD3.X UR7, UPT, UPT, URZ, UR7, URZ, UP0, !UPT ;  /* 0x00000007ff077290 */ /* 0x000fe400087fe4ff */
[----:B------:R-:W-:-:S04]  /*0400*/  IMAD.U32 R4, RZ, RZ, UR6 ;  /* 0x00000006ff047e24 */ /* 0x000fc8000f8e00ff */
[----:B------:R-:W-:-:S07]  /*0410*/  IMAD.U32 R5, RZ, RZ, UR7 ;  /* 0x00000007ff057e24 */ /* 0x000fce000f8e00ff */
.L_x_49:
[----:B------:R-:W2:Y:S04]  /*0420*/  LDG.E.64 R24, desc[UR10][R4.64+-0x38] ;  /* 0xffffc80a04187981 */ /* 0x000ea8000c1e1b00 */
[----:B------:R-:W3:Y:S04]  /*0430*/  LDG.E.64 R20, desc[UR10][R4.64+-0x30] ;  /* 0xffffd00a04147981 */ /* 0x000ee8000c1e1b00 */
[----:B------:R-:W4:Y:S04]  /*0440*/  LDG.E.64 R22, desc[UR10][R4.64+-0x28] ;  /* 0xffffd80a04167981 */ /* 0x000f28000c1e1b00 */
[----:B------:R-:W4:Y:S04]  /*0450*/  LDG.E.64 R16, desc[UR10][R4.64+-0x20] ;  /* 0xffffe00a04107981 */ /* 0x000f28000c1e1b00 */
[----:B------:R-:W4:Y:S04]  /*0460*/  LDG.E.64 R6, desc[UR10][R4.64+-0x18] ;  /* 0xffffe80a04067981 */ /* 0x000f28000c1e1b00 */
[----:B------:R-:W4:Y:S04]  /*0470*/  LDG.E.64 R8, desc[UR10][R4.64+-0x10] ;  /* 0xfffff00a04087981 */ /* 0x000f28000c1e1b00 */
[----:B------:R-:W4:Y:S04]  /*0480*/  LDG.E.64 R10, desc[UR10][R4.64+-0x8] ;  /* 0xfffff80a040a7981 */ /* 0x000f28000c1e1b00 */
[----:B------:R-:W4:Y:S04]  /*0490*/  LDG.E.64 R12, desc[UR10][R4.64] ;  /* 0x0000000a040c7981 */ /* 0x000f28000c1e1b00 */
[----:B------:R-:W4:Y:S01]  /*04a0*/  LDG.E.64 R14, desc[UR10][R4.64+0x8] ;  /* 0x0000080a040e7981 */ /* 0x000f22000c1e1b00 */
[----:B--2--5:R-:W-:-:S06]  /*04b0*/  DSETP.GT.AND P0, PT, R18, R24, PT ;  /* 0x000000181200722a */ /* 0x024fcc0003f04000 */
[----:B------:R-:W-:Y:S02]  /*04c0*/  FSEL R24, R18, R24, P0 ;  /* 0x0000001812187208 */ /* 0x000fe40000000000 */
[----:B------:R-:W-:Y:S02]  /*04d0*/  FSEL R25, R19, R25, P0 ;  /* 0x0000001913197208 */ /* 0x000fe40000000000 */
[----:B------:R-:W2:Y:S04]  /*04e0*/  LDG.E.64 R18, desc[UR10][R4.64+0x10] ;  /* 0x0000100a04127981 */ /* 0x000ea8000c1e1b00 */
[----:B---3--:R-:W-:-:S06]  /*04f0*/  DSETP.GT.AND P0, PT, R24, R20, PT ;  /* 0x000000141800722a */ /* 0x008fcc0003f04000 */
[----:B------:R-:W-:Y:S02]  /*0500*/  FSEL R24, R24, R20, P0 ;  /* 0x0000001418187208 */ /* 0x000fe40000000000 */
[----:B------:R-:W-:Y:S02]  /*0510*/  FSEL R25, R25, R21, P0 ;  /* 0x0000001519197208 */ /* 0x000fe40000000000 */
[----:B------:R-:W3:Y:S04]  /*0520*/  LDG.E.64 R20, desc[UR10][R4.64+0x18] ;  /* 0x0000180a04147981 */ /* 0x000ee8000c1e1b00 */
[----:B----4-:R-:W-:-:S06]  /*0530*/  DSETP.GT.AND P0, PT, R24, R22, PT ;  /* 0x000000161800722a */ /* 0x010fcc0003f04000 */
[----:B------:R-:W-:Y:S02]  /*0540*/  FSEL R24, R24, R22, P0 ;  /* 0x0000001618187208 */ /* 0x000fe40000000000 */
[----:B------:R-:W-:Y:S02]  /*0550*/  FSEL R25, R25, R23, P0 ;  /* 0x0000001719197208 */ /* 0x000fe40000000000 */
[----:B------:R-:W4:Y:S04]  /*0560*/  LDG.E.64 R22, desc[UR10][R4.64+0x20] ;  /* 0x0000200a04167981 */ /* 0x000f28000c1e1b00 */
[----:B------:R-:W-:-:S06]  /*0570*/  DSETP.GT.AND P0, PT, R24, R16, PT ;  /* 0x000000101800722a */ /* 0x000fcc0003f04000 */
        /* <DEDUP_REMOVED lines=14> */
[----:B------:R0:W4:Y:S04]  /*0660*/  LDG.E.64 R10, desc[UR10][R4.64+0x40] ;  /* 0x0000400a040a7981 */ /* 0x000128000c1e1b00 */
[----:B------:R-:W-:-:S06]  /*0670*/  DSETP.GT.AND P0, PT, R24, R12, PT ;  /* 0x0000000c1800722a */ /* 0x000fcc0003f04000 */
[----:B------:R-:W-:Y:S02]  /*0680*/  FSEL R12, R24, R12, P0 ;  /* 0x0000000c180c7208 */ /* 0x000fe40000000000 */
[----:B------:R-:W-:-:S06]  /*0690*/  FSEL R13, R25, R13, P0 ;  /* 0x0000000d190d7208 */ /* 0x000fcc0000000000 */
[----:B------:R-:W-:-:S06]  /*06a0*/  DSETP.GT.AND P0, PT, R12, R14, PT ;  /* 0x0000000e0c00722a */ /* 0x000fcc0003f04000 */
[----:B------:R-:W-:Y:S02]  /*06b0*/  FSEL R12, R12, R14, P0 ;  /* 0x0000000e0c0c7208 */ /* 0x000fe40000000000 */
[----:B------:R-:W-:Y:S01]  /*06c0*/  FSEL R13, R13, R15, P0 ;  /* 0x0000000f0d0d7208 */ /* 0x000fe20000000000 */
[----:B------:R-:W-:-:S04]  /*06d0*/  UIADD3 UR5, UPT, UPT, UR5, 0x10, URZ ;  /* 0x0000001005057890 */ /* 0x000fc8000fffe0ff */
[----:B------:R-:W-:Y:S01]  /*06e0*/  UISETP.NE.AND UP0, UPT, UR5, URZ, UPT ;  /* 0x000000ff0500728c */ /* 0x000fe2000bf05270 */
[----:B0-----:R-:W-:Y:S01]  /*06f0*/  IADD3 R4, P1, PT, R4, 0x80, RZ ;  /* 0x0000008004047810 */ /* 0x001fe20007f3e0ff */
[----:B------:R-:W-:-:S04]  /*0700*/  VIADD R0, R0, 0x10 ;  /* 0x0000001000007836 */ /* 0x000fc80000000000 */
[----:B------:R-:W-:Y:S01]  /*0710*/  IMAD.X R5, RZ, RZ, R5, P1 ;  /* 0x000000ffff057224 */ /* 0x000fe200008e0605 */
[----:B--2---:R-:W-:-:S06]  /*0720*/  DSETP.GT.AND P0, PT, R12, R18, PT ;  /* 0x000000120c00722a */ /* 0x004fcc0003f04000 */
[----:B------:R-:W-:Y:S02]  /*0730*/  FSEL R12, R12, R18, P0 ;  /* 0x000000120c0c7208 */ /* 0x000fe40000000000 */
[----:B------:R-:W-:-:S06]  /*0740*/  FSEL R13, R13, R19, P0 ;  /* 0x000000130d0d7208 */ /* 0x000fcc0000000000 */
[----:B---3--:R-:W-:-:S06]  /*0750*/  DSETP.GT.AND P0, PT, R12, R20, PT ;  /* 0x000000140c00722a */ /* 0x008fcc0003f04000 */
[----:B------:R-:W-:Y:S02]  /*0760*/  FSEL R12, R12, R20, P0 ;  /* 0x000000140c0c7208 */ /* 0x000fe40000000000 */
[----:B------:R-:W-:-:S06]  /*0770*/  FSEL R13, R13, R21, P0 ;  /* 0x000000150d0d7208 */ /* 0x000fcc0000000000 */
[----:B----4-:R-:W-:-:S06]  /*0780*/  DSETP.GT.AND P0, PT, R12, R22, PT ;  /* 0x000000160c00722a */ /* 0x010fcc0003f04000 */
[----:B------:R-:W-:Y:S02]  /*0790*/  FSEL R12, R12, R22, P0 ;  /* 0x000000160c0c7208 */ /* 0x000fe40000000000 */
[----:B------:R-:W-:-:S06]  /*07a0*/  FSEL R13, R13, R23, P0 ;  /* 0x000000170d0d7208 */ /* 0x000fcc0000000000 */
[----:B------:R-:W-:-:S06]  /*07b0*/  DSETP.GT.AND P0, PT, R12, R16, PT ;  /* 0x000000100c00722a */ /* 0x000fcc0003f04000 */
        /* <DEDUP_REMOVED lines=10> */
[----:B------:R-:W-:Y:S01]  /*0860*/  FSEL R19, R7, R11, P0 ;  /* 0x0000000b07137208 */ /* 0x000fe20000000000 */
[----:B------:R-:W-:Y:S06]  /*0870*/  BRA.U UP0, `(.L_x_49) ;  /* 0xfffffff900e87547 */ /* 0x000fec000b83ffff */
[----:B------:R-:W-:-:S07]  /*0880*/  VIADD R0, R0, 0x1 ;  /* 0x0000000100007836 */ /* 0x000fce0000000000 */
.L_x_48:
[----:B------:R-:W-:-:S09]  /*0890*/  UISETP.NE.AND UP0, UPT, UR8, URZ, UPT ;  /* 0x000000ff0800728c */ /* 0x000fd2000bf05270 */
[----:B------:R-:W-:Y:S05]  /*08a0*/  BRA.U !UP0, `(.L_x_50) ;  /* 0x0000000508407547 */ /* 0x000fea000b800000 */
[----:B------:R-:W-:Y:S02]  /*08b0*/  UISETP.GE.U32.AND UP0, UPT, UR8, 0x8, UPT ;  /* 0x000000080800788c */ /* 0x000fe4000bf06070 */
[----:B------:R-:W-:-:S04]  /*08c0*/  ULOP3.LUT UR5, UR4, 0x7, URZ, 0xc0, !UPT ;  /* 0x0000000704057892 */ /* 0x000fc8000f8ec0ff */
[----:B------:R-:W-:-:S03]  /*08d0*/  UISETP.NE.AND UP1, UPT, UR5, URZ, UPT ;  /* 0x000000ff0500728c */ /* 0x000fc6000bf25270 */
[----:B------:R-:W-:Y:S08]  /*08e0*/  BRA.U !UP0, `(.L_x_51) ;  /* 0x00000001088c7547 */ /* 0x000ff0000b800000 */
[----:B------:R-:W0:Y:S02]  /*08f0*/  LDC.64 R14, c[0x0][0x388] ;  /* 0x0000e200ff0e7b82 */ /* 0x000e240000000a00 */
[----:B0-----:R-:W-:-:S05]  /*0900*/  IMAD.WIDE.U32 R14, R0, 0x8, R14 ;  /* 0x00000008000e7825 */ /* 0x001fca00078e000e */
[----:B------:R-:W2:Y:S04]  /*0910*/  LDG.E.64 R16, desc[UR10][R14.64] ;  /* 0x0000000a0e107981 */ /* 0x000ea8000c1e1b00 */
[----:B------:R-:W3:Y:S04]  /*0920*/  LDG.E.64 R20, desc[UR10][R14.64+0x8] ;  /* 0x0000080a0e147981 */ /* 0x000ee8000c1e1b00 */
[----:B------:R-:W4:Y:S04]  /*0930*/  LDG.E.64 R22, desc[UR10][R14.64+0x10] ;  /* 0x0000100a0e167981 */ /* 0x000f28000c1e1b00 */
[----:B------:R-:W4:Y:S04]  /*0940*/  LDG.E.64 R10, desc[UR10][R14.64+0x18] ;  /* 0x0000180a0e0a7981 */ /* 0x000f28000c1e1b00 */
[----:B------:R-:W4:Y:S04]  /*0950*/  LDG.E.64 R8, desc[UR10][R14.64+0x20] ;  /* 0x0000200a0e087981 */ /* 0x000f28000c1e1b00 */
[----:B------:R-:W4:Y:S04]  /*0960*/  LDG.E.64 R6, desc[UR10][R14.64+0x28] ;  /* 0x0000280a0e067981 */ /* 0x000f28000c1e1b00 */
[----:B------:R-:W4:Y:S04]  /*0970*/  LDG.E.64 R4, desc[UR10][R14.64+0x30] ;  /* 0x0000300a0e047981 */ /* 0x000f28000c1e1b00 */
[----:B------:R-:W4:Y:S01]  /*0980*/  LDG.E.64 R12, desc[UR10][R14.64+0x38] ;  /* 0x0000380a0e0c7981 */ /* 0x000f22000c1e1b00 */
[----:B------:R-:W-:Y:S01]  /*0990*/  VIADD R0, R0, 0x8 ;  /* 0x0000000800007836 */ /* 0x000fe20000000000 */
[----:B--2--5:R-:W-:-:S06]  /*09a0*/  DSETP.GT.AND P0, PT, R18, R16, PT ;  /* 0x000000101200722a */ /* 0x024fcc0003f04000 */
        /* <DEDUP_REMOVED lines=22> */
[----:B------:R-:W-:-:S07]  /*0b10*/  FSEL R19, R5, R13, P0 ;  /* 0x0000000d05137208 */ /* 0x000fce0000000000 */
.L_x_51:
        /* <DEDUP_REMOVED lines=23> */
[----:B------:R-:W-:-:S07]  /*0c90*/  FSEL R19, R7, R13, P0 ;  /* 0x0000000d07137208 */ /* 0x000fce0000000000 */
.L_x_52:
[----:B------:R-:W-:Y:S05]  /*0ca0*/  BRA.U !UP1, `(.L_x_50) ;  /* 0x0000000109407547 */ /* 0x000fea000b800000 */
[----:B------:R-:W0:Y:S01]  /*0cb0*/  LDC.64 R4, c[0x0][0x388] ;  /* 0x0000e200ff047b82 */ /* 0x000e220000000a00 */
[----:B------:R-:W-:Y:S01]  /*0cc0*/  UIADD3 UR4, UPT, UPT, -UR4, URZ, URZ ;  /* 0x000000ff04047290 */ /* 0x000fe2000fffe1ff */
[----:B0-----:R-:W-:-:S04]  /*0cd0*/  IMAD.WIDE.U32 R4, R0, 0x8, R4 ;  /* 0x0000000800047825 */ /* 0x001fc800078e0004 */
[----:B------:R-:W-:Y:S02]  /*0ce0*/  IMAD.MOV.U32 R0, RZ, RZ, R4 ;  /* 0x000000ffff007224 */ /* 0x000fe400078e0004 */
[----:B------:R-:W-:-:S07]  /*0cf0*/  IMAD.MOV.U32 R7, RZ, RZ, R5 ;  /* 0x000000ffff077224 */ /* 0x000fce00078e0005 */
.L_x_53:
[----:B------:R-:W-:Y:S02]  /*0d00*/  IMAD.MOV.U32 R4, RZ, RZ, R0 ;  /* 0x000000ffff047224 */ /* 0x000fe400078e0000 */
[----:B------:R-:W-:-:S06]  /*0d10*/  IMAD.MOV.U32 R5, RZ, RZ, R7 ;  /* 0x000000ffff057224 */ /* 0x000fcc00078e0007 */
[----:B------:R-:W2:Y:S01]  /*0d20*/  LDG.E.64 R4, desc[UR10][R4.64] ;  /* 0x0000000a04047981 */ /* 0x000ea2000c1e1b00 */
[----:B------:R-:W-:Y:S01]  /*0d30*/  UIADD3 UR4, UPT, UPT, UR4, 0x1, URZ ;  /* 0x0000000104047890 */ /* 0x000fe2000fffe0ff */
[----:B------:R-:W-:-:S03]  /*0d40*/  IADD3 R0, P1, PT, R0, 0x8, RZ ;  /* 0x0000000800007810 */ /* 0x000fc60007f3e0ff */
[----:B------:R-:W-:Y:S02]  /*0d50*/  UISETP.NE.AND UP0, UPT, UR4, URZ, UPT ;  /* 0x000000ff0400728c */ /* 0x000fe4000bf05270 */
[----:B------:R-:W-:Y:S01]  /*0d60*/  IMAD.X R7, RZ, RZ, R7, P1 ;  /* 0x000000ffff077224 */ /* 0x000fe200008e0607 */
[----:B--2--5:R-:W-:-:S06]  /*0d70*/  DSETP.GT.AND P0, PT, R18, R4, PT ;  /* 0x000000041200722a */ /* 0x024fcc0003f04000 */
[----:B------:R-:W-:Y:S02]  /*0d80*/  FSEL R18, R18, R4, P0 ;  /* 0x0000000412127208 */ /* 0x000fe40000000000 */
[----:B------:R-:W-:Y:S01]  /*0d90*/  FSEL R19, R19, R5, P0 ;  /* 0x0000000513137208 */ /* 0x000fe20000000000 */
[----:B------:R-:W-:Y:S06]  /*0da0*/  BRA.U UP0, `(.L_x_53) ;  /* 0xfffffffd00d47547 */ /* 0x000fec000b83ffff */
.L_x_50:
[----:B-----5:R0:W-:Y:S02]  /*0db0*/  STG.E.64 desc[UR10][R2.64], R18 ;  /* 0x0000001202007986 */ /* 0x0201e4000c101b0a */
.L_x_47:
[----:B------:R-:W-:Y:S05]  /*0dc0*/  BSYNC.RECONVERGENT B0 ;  /* 0x0000000000007941 */ /* 0x000fea0003800200 */
.L_x_46:
[----:B------:R-:W-:Y:S06]  /*0dd0*/  BAR.SYNC.DEFER_BLOCKING 0x0 ;  /* 0x0000000000007b1d */ /* 0x000fec0000010000 */
[----:B------:R-:W-:Y:S05]  /*0de0*/  EXIT ;  /* 0x000000000000794d */ /* 0x000fea0003800000 */
.L_x_54:
        /* <DEDUP_REMOVED lines=9> */
.L_x_257:


//--------------------- .text._Z16likelihoodKernelIdEvPT_S1_iPiiS1_Phiiii --------------------------
	.section	.text._Z16likelihoodKernelIdEvPT_S1_iPiiS1_Phiiii,"ax",@progbits
	.align	128
        .global         _Z16likelihoodKernelIdEvPT_S1_iPiiS1_Phiiii
        .type           _Z16likelihoodKernelIdEvPT_S1_iPiiS1_Phiiii,@function
        .size           _Z16likelihoodKernelIdEvPT_S1_iPiiS1_Phiiii,(.L_x_246 - _Z16likelihoodKernelIdEvPT_S1_iPiiS1_Phiiii)
        .other          _Z16likelihoodKernelIdEvPT_S1_iPiiS1_Phiiii,@"STO_CUDA_ENTRY STV_DEFAULT"
_Z16likelihoodKernelIdEvPT_S1_iPiiS1_Phiiii:
.text._Z16likelihoodKernelIdEvPT_S1_iPiiS1_Phiiii:
[----:B------:R-:W-:Y:S08]  /*0000*/  LDC R1, c[0x0][0x37c] ;  /* 0x0000df00ff017b82 */ /* 0x000ff00000000800 */
[----:B------:R-:W0:Y:S01]  /*0010*/  LDC R0, c[0x0][0x3a0] ;  /* 0x0000e800ff007b82 */ /* 0x000e220000000800 */
[----:B------:R-:W1:Y:S01]  /*0020*/  S2R R5, SR_CTAID.X ;  /* 0x0000000000057919 */ /* 0x000e620000002500 */
[----:B------:R-:W1:Y:S01]  /*0030*/  LDCU UR4, c[0x0][0x360] ;  /* 0x00006c00ff0477ac */ /* 0x000e620008000800 */
[----:B------:R-:W1:Y:S01]  /*0040*/  S2R R6, SR_TID.X ;  /* 0x0000000000067919 */ /* 0x000e620000002100 */
[----:B------:R-:W2:Y:S01]  /*0050*/  LDCU UR6, c[0x0][0x390] ;  /* 0x00007200ff0677ac */ /* 0x000ea20008000800 */
[----:B0-----:R-:W-:-:S04]  /*0060*/  IABS R7, R0 ;  /* 0x0000000000077213 */ /* 0x001fc80000000000 */
[----:B------:R-:W0:Y:S01]  /*0070*/  I2F.RP R4, R7 ;  /* 0x0000000700047306 */ /* 0x000e220000209400 */
[----:B-1----:R-:W-:Y:S01]  /*0080*/  IMAD R5, R5, UR4, R6 ;  /* 0x0000000405057c24 */ /* 0x002fe2000f8e0206 */
[----:B------:R-:W1:Y:S06]  /*0090*/  LDCU.64 UR4, c[0x0][0x358] ;  /* 0x00006b00ff0477ac */ /* 0x000e6c0008000a00 */
[----:B0-----:R-:W0:Y:S02]  /*00a0*/  MUFU.RCP R4, R4 ;  /* 0x0000000400047308 */ /* 0x001e240000001000 */
[----:B0-----:R-:W-:Y:S01]  /*00b0*/  VIADD R2, R4, 0xffffffe ;  /* 0x0ffffffe04027836 */ /* 0x001fe20000000000 */
[----:B------:R-:W-:-:S05]  /*00c0*/  IABS R4, R5 ;  /* 0x0000000500047213 */ /* 0x000fca0000000000 */
[----:B------:R0:W3:Y:S02]  /*00d0*/  F2I.FTZ.U32.TRUNC.NTZ R3, R2 ;  /* 0x0000000200037305 */ /* 0x0000e4000021f000 */
[----:B0-----:R-:W-:Y:S02]  /*00e0*/  IMAD.MOV.U32 R2, RZ, RZ, RZ ;  /* 0x000000ffff027224 */ /* 0x001fe400078e00ff */
[----:B---3--:R-:W-:-:S04]  /*00f0*/  IMAD.MOV R8, RZ, RZ, -R3 ;  /* 0x000000ffff087224 */ /* 0x008fc800078e0a03 */
[----:B------:R-:W-:-:S04]  /*0100*/  IMAD R9, R8, R7, RZ ;  /* 0x0000000708097224 */ /* 0x000fc800078e02ff */
[----:B------:R-:W-:-:S06]  /*0110*/  IMAD.HI.U32 R3, R3, R9, R2 ;  /* 0x0000000903037227 */ /* 0x000fcc00078e0002 */
[----:B------:R-:W-:-:S04]  /*0120*/  IMAD.HI.U32 R3, R3, R4, RZ ;  /* 0x0000000403037227 */ /* 0x000fc800078e00ff */
[----:B------:R-:W-:-:S04]  /*0130*/  IMAD.MOV R2, RZ, RZ, -R3 ;  /* 0x000000ffff027224 */ /* 0x000fc800078e0a03 */
[----:B------:R-:W-:-:S05]  /*0140*/  IMAD R2, R7, R2, R4 ;  /* 0x0000000207027224 */ /* 0x000fca00078e0204 */
[----:B------:R-:W-:-:S13]  /*0150*/  ISETP.GT.U32.AND P1, PT, R7, R2, PT ;  /* 0x000000020700720c */ /* 0x000fda0003f24070 */
[----:B------:R-:W-:Y:S02]  /*0160*/  @!P1 IMAD.IADD R2, R2, 0x1, -R7 ;  /* 0x0000000102029824 */ /* 0x000fe400078e0a07 */
[----:B------:R-:W-:Y:S01]  /*0170*/  @!P1 VIADD R3, R3, 0x1 ;  /* 0x0000000103039836 */ /* 0x000fe20000000000 */
[----:B------:R-:W-:Y:S02]  /*0180*/  ISETP.NE.AND P1, PT, R0, RZ, PT ;  /* 0x000000ff0000720c */ /* 0x000fe40003f25270 */
[----:B------:R-:W-:Y:S02]  /*0190*/  ISETP.GE.U32.AND P0, PT, R2, R7, PT ;  /* 0x000000070200720c */ /* 0x000fe40003f06070 */
[----:B------:R-:W-:Y:S01]  /*01a0*/  LOP3.LUT R2, R5, R0, RZ, 0x3c, !PT ;  /* 0x0000000005027212 */ /* 0x000fe200078e3cff */
[----:B------:R-:W0:Y:S03]  /*01b0*/  LDC.64 R6, c[0x0][0x3a8] ;  /* 0x0000ea00ff067b82 */ /* 0x000e260000000a00 */
[----:B------:R-:W-:-:S07]  /*01c0*/  ISETP.GE.AND P2, PT, R2, RZ, PT ;  /* 0x000000ff0200720c */ /* 0x000fce0003f46270 */
[----:B------:R-:W-:-:S06]  /*01d0*/  @P0 VIADD R3, R3, 0x1 ;  /* 0x0000000103030836 */ /* 0x000fcc0000000000 */
[----:B------:R-:W-:Y:S02]  /*01e0*/  @!P2 IADD3 R3, PT, PT, -R3, RZ, RZ ;  /* 0x000000ff0303a210 */ /* 0x000fe40007ffe1ff */
[----:B------:R-:W-:-:S04]  /*01f0*/  @!P1 LOP3.LUT R3, RZ, R0, RZ, 0x33, !PT ;  /* 0x00000000ff039212 */ /* 0x000fc800078e33ff */
[C---:B--2---:R-:W-:Y:S01]  /*0200*/  ISETP.GE.AND P1, PT, R3.reuse, UR6, PT ;  /* 0x0000000603007c0c */ /* 0x044fe2000bf26270 */
[----:B------:R-:W-:Y:S02]  /*0210*/  IMAD.MOV R2, RZ, RZ, -R3 ;  /* 0x000000ffff027224 */ /* 0x000fe400078e0a03 */
[----:B0-----:R-:W-:-:S04]  /*0220*/  IMAD.WIDE R6, R3, 0x8, R6 ;  /* 0x0000000803067825 */ /* 0x001fc800078e0206 */
[----:B------:R-:W-:-:S05]  /*0230*/  IMAD R2, R0, R2, R5 ;  /* 0x0000000200027224 */ /* 0x000fca00078e0205 */
[----:B------:R-:W-:-:S13]  /*0240*/  ISETP.NE.AND P0, PT, R2, RZ, PT ;  /* 0x000000ff0200720c */ /* 0x000fda0003f05270 */
[----:B-1----:R0:W-:Y:S01]  /*0250*/  @!P0 STG.E.64 desc[UR4][R6.64], RZ ;  /* 0x000000ff06008986 */ /* 0x0021e2000c101b04 */
[----:B------:R-:W-:Y:S06]  /*0260*/  BAR.SYNC.DEFER_BLOCKING 0x0 ;  /* 0x0000000000007b1d */ /* 0x000fec0000010000 */
[----:B------:R-:W-:Y:S05]  /*0270*/  @P1 EXIT ;  /* 0x000000000000194d */ /* 0x000fea0003800000 */
[----:B------:R-:W1:Y:S01]  /*0280*/  LDC.64 R4, c[0x0][0x380] ;  /* 0x0000e000ff047b82 */ /* 0x000e620000000a00 */
[----:B------:R-:W2:Y:S07]  /*0290*/  LDCU.128 UR8, c[0x0][0x3b0] ;  /* 0x00007600ff0877ac */ /* 0x000eae0008000c00 */
[----:B------:R-:W3:Y:S08]  /*02a0*/  LDC.64 R8, c[0x0][0x388] ;  /* 0x0000e200ff087b82 */ /* 0x000ef00000000a00 */
[----:B------:R-:W4:Y:S01]  /*02b0*/  LDC.64 R12, c[0x0][0x398] ;  /* 0x0000e600ff0c7b82 */ /* 0x000f220000000a00 */
[----:B-1----:R-:W-:-:S06]  /*02c0*/  IMAD.WIDE R4, R3, 0x8, R4 ;  /* 0x0000000803047825 */ /* 0x002fcc00078e0204 */
[----:B------:R-:W5:Y:S01]  /*02d0*/  LDG.E.64 R4, desc[UR4][R4.64] ;  /* 0x0000000404047981 */ /* 0x000f62000c1e1b00 */
[----:B---3--:R-:W-:-:S06]  /*02e0*/  IMAD.WIDE R8, R3, 0x8, R8 ;  /* 0x0000000803087825 */ /* 0x008fcc00078e0208 */
[----:B------:R-:W3:Y:S01]  /*02f0*/  LDG.E.64 R8, desc[UR4][R8.64] ;  /* 0x0000000408087981 */ /* 0x000ee2000c1e1b00 */
[----:B------:R-:W-:-:S04]  /*0300*/  IMAD.SHL.U32 R3, R2, 0x2, RZ ;  /* 0x0000000202037824 */ /* 0x000fc800078e00ff */
[----:B----4-:R-:W-:-:S05]  /*0310*/  IMAD.WIDE R12, R3, 0x4, R12 ;  /* 0x00000004030c7825 */ /* 0x010fca00078e020c */
[----:B------:R-:W4:Y:S04]  /*0320*/  LDG.E R2, desc[UR4][R12.64] ;  /* 0x000000040c027981 */ /* 0x000f28000c1e1900 */
[----:B------:R1:W2:Y:S02]  /*0330*/  LDG.E R3, desc[UR4][R12.64+0x4] ;  /* 0x000004040c037981 */ /* 0x0002a4000c1e1900 */
[----:B-1----:R-:W1:Y:S01]  /*0340*/  LDC.64 R12, c[0x0][0x3c0] ;  /* 0x0000f000ff0c7b82 */ /* 0x002e620000000a00 */
[----:B-----5:R-:W5:Y:S08]  /*0350*/  F2I.F64.TRUNC R16, R4 ;  /* 0x0000000400107311 */ /* 0x020f70000030d100 */
[----:B---3--:R-:W3:Y:S08]  /*0360*/  F2I.F64.TRUNC R17, R8 ;  /* 0x0000000800117311 */ /* 0x008ef0000030d100 */
[----:B-----5:R-:W5:Y:S08]  /*0370*/  I2F.F64 R10, R16 ;  /* 0x00000010000a7312 */ /* 0x020f700000201c00 */
[----:B---3--:R-:W3:Y:S01]  /*0380*/  I2F.F64 R14, R17 ;  /* 0x00000011000e7312 */ /* 0x008ee20000201c00 */
[----:B-----5:R-:W-:-:S02]  /*0390*/  DADD R10, R4, -R10 ;  /* 0x00000000040a7229 */ /* 0x020fc4000000080a */
[----:B---3--:R-:W-:-:S06]  /*03a0*/  DADD R14, R8, -R14 ;  /* 0x00000000080e7229 */ /* 0x008fcc000000080e */
[----:B------:R-:W-:Y:S02]  /*03b0*/  DSETP.GEU.AND P0, PT, R10, 0.5, PT ;  /* 0x3fe000000a00742a */ /* 0x000fe40003f0e000 */
[----:B------:R-:W-:Y:S01]  /*03c0*/  DSETP.GEU.AND P1, PT, R14, 0.5, PT ;  /* 0x3fe000000e00742a */ /* 0x000fe20003f2e000 */
[----:B------:R-:W-:Y:S02]  /*03d0*/  VIADD R10, R16, 0x1 ;  /* 0x00000001100a7836 */ /* 0x000fe40000000000 */
[----:B------:R-:W-:-:S09]  /*03e0*/  VIADD R11, R17, 0x1 ;  /* 0x00000001110b7836 */ /* 0x000fd20000000000 */
[----:B------:R-:W-:Y:S02]  /*03f0*/  @!P0 IMAD.MOV R10, RZ, RZ, R16 ;  /* 0x000000ffff0a8224 */ /* 0x000fe400078e0210 */
[----:B------:R-:W-:Y:S02]  /*0400*/  @!P1 IMAD.MOV R11, RZ, RZ, R17 ;  /* 0x000000ffff0b9224 */ /* 0x000fe400078e0211 */
[----:B------:R-:W3:Y:S08]  /*0410*/  I2F.F64 R4, R10 ;  /* 0x0000000a00047312 */ /* 0x000ef00000201c00 */
[----:B------:R-:W5:Y:S08]  /*0420*/  I2F.F64 R8, R11 ;  /* 0x0000000b00087312 */ /* 0x000f700000201c00 */
[----:B---3--:R-:W4:Y:S08]  /*0430*/  F2I.F64.TRUNC R5, R4 ;  /* 0x0000000400057311 */ /* 0x008f30000030d100 */
[----:B-----5:R-:W2:Y:S01]  /*0440*/  F2I.F64.TRUNC R8, R8 ;  /* 0x0000000800087311 */ /* 0x020ea2000030d100 */
[----:B----4-:R-:W-:Y:S01]  /*0450*/  IADD3 R2, PT, PT, R5, R2, RZ ;  /* 0x0000000205027210 */ /* 0x010fe20007ffe0ff */
[----:B--2---:R-:W-:-:S04]  /*0460*/  IMAD.IADD R3, R8, 0x1, R3 ;  /* 0x0000000108037824 */ /* 0x004fc800078e0203 */
[----:B------:R-:W-:-:S04]  /*0470*/  IMAD R2, R3, UR10, R2 ;  /* 0x0000000a03027c24 */ /* 0x000fc8000f8e0202 */
[----:B-1----:R-:W-:-:S05]  /*0480*/  IMAD R2, R2, UR11, R13 ;  /* 0x0000000b02027c24 */ /* 0x002fca000f8e020d */
[----:B------:R-:W-:-:S04]  /*0490*/  IABS R3, R2 ;  /* 0x0000000200037213 */ /* 0x000fc80000000000 */
[----:B------:R-:W-:-:S04]  /*04a0*/  ISETP.GE.AND P0, PT, R3, R12, PT ;  /* 0x0000000c0300720c */ /* 0x000fc80003f06270 */
[----:B------:R-:W-:-:S04]  /*04b0*/  SEL R2, R3, RZ, !P0 ;  /* 0x000000ff03027207 */ /* 0x000fc80004000000 */
[----:B------:R-:W-:-:S04]  /*04c0*/  IADD3 R16, P0, PT, R2, UR8, RZ ;  /* 0x0000000802107c10 */ /* 0x000fc8000ff1e0ff */
[----:B------:R-:W-:-:S05]  /*04d0*/  LEA.HI.X.SX32 R17, R2, UR9, 0x1, P0 ;  /* 0x0000000902117c11 */ /* 0x000fca00080f0eff */
[----:B------:R-:W2:Y:S01]  /*04e0*/  LDG.E.U8 R16, desc[UR4][R16.64] ;  /* 0x0000000410107981 */ /* 0x000ea2000c1e1100 */
[----:B------:R-:W1:Y:S02]  /*04f0*/  I2F.F64 R2, R0 ;  /* 0x0000000000027312 */ /* 0x000e640000201c00 */
[----:B-1----:R-:W-:-:S06]  /*0500*/  DMUL R2, R2, 50 ;  /* 0x4049000002027828 */ /* 0x002fcc0000000000 */
[----:B------:R-:W1:Y:S04]  /*0510*/  MUFU.RSQ64H R11, R3 ;  /* 0x00000003000b7308 */ /* 0x000e680000001c00 */
[----:B------:R-:W-:Y:S02]  /*0520*/  VIADD R10, R3, 0xfcb00000 ;  /* 0xfcb00000030a7836 */ /* 0x000fe40000000000 */
[----:B------:R-:W-:-:S04]  /*0530*/  IMAD.MOV.U32 R8, RZ, RZ, 0x0 ;  /* 0x00000000ff087424 */ /* 0x000fc800078e00ff */
[----:B-1----:R-:W-:Y:S01]  /*0540*/  DMUL R4, R10, R10 ;  /* 0x0000000a0a047228 */ /* 0x002fe20000000000 */
[----:B------:R-:W-:-:S07]  /*0550*/  IMAD.MOV.U32 R9, RZ, RZ, 0x3fd80000 ;  /* 0x3fd80000ff097424 */ /* 0x000fce00078e00ff */
[----:B------:R-:W-:-:S08]  /*0560*/  DFMA R4, R2, -R4, 1 ;  /* 0x3ff000000204742b */ /* 0x000fd00000000804 */
[----:B------:R-:W-:Y:S02]  /*0570*/  DFMA R8, R4, R8, 0.5 ;  /* 0x3fe000000408742b */ /* 0x000fe40000000008 */
[----:B------:R-:W-:-:S08]  /*0580*/  DMUL R4, R10, R4 ;  /* 0x000000040a047228 */ /* 0x000fd00000000000 */
[----:B------:R-:W-:Y:S01]  /*0590*/  DFMA R14, R8, R4, R10 ;  /* 0x00000004080e722b */ /* 0x000fe2000000000a */
[----:B------:R-:W-:-:S07]  /*05a0*/  ISETP.GE.U32.AND P0, PT, R10, 0x7ca00000, PT ;  /* 0x7ca000000a00780c */ /* 0x000fce0003f06070 */
[----:B------:R-:W-:Y:S02]  /*05b0*/  DMUL R12, R2, R14 ;  /* 0x0000000e020c7228 */ /* 0x000fe40000000000 */
[----:B------:R-:W-:Y:S01]  /*05c0*/  VIADD R21, R15, 0xfff00000 ;  /* 0xfff000000f157836 */ /* 0x000fe20000000000 */
[----:B------:R-:W-:-:S05]  /*05d0*/  MOV R20, R14 ;  /* 0x0000000e00147202 */ /* 0x000fca0000000f00 */
[----:B------:R-:W-:-:S08]  /*05e0*/  DFMA R18, R12, -R12, R2 ;  /* 0x8000000c0c12722b */ /* 0x000fd00000000002 */
[----:B------:R-:W-:Y:S01]  /*05f0*/  DFMA R8, R18, R20, R12 ;  /* 0x000000141208722b */ /* 0x000fe2000000000c */
[----:B--2---:R-:W-:-:S06]  /*0600*/  VIADD R4, R16, 0xffffff9c ;  /* 0xffffff9c10047836 */ /* 0x004fcc0000000000 */
[----:B------:R-:W1:Y:S01]  /*0610*/  I2F.F64 R4, R4 ;  /* 0x0000000400047312 */ /* 0x000e620000201c00 */
[----:B------:R-:W-:Y:S05]  /*0620*/  @!P0 BRA `(.L_x_55) ;  /* 0x0000000000088947 */ /* 0x000fea0003800000 */
[----:B------:R-:W-:-:S07]  /*0630*/  MOV R0, 0x650 ;  /* 0x0000065000007802 */ /* 0x000fce0000000f00 */
[----:B01----:R-:W-:Y:S05]  /*0640*/  CALL.REL.NOINC `($__internal_4_$__cuda_sm20_dsqrt_rn_f64_mediumpath_v1) ;  /* 0x00000008003c7944 */ /* 0x003fea0003c00000 */
.L_x_55:
[----:B------:R-:W2:Y:S01]  /*0650*/  MUFU.RCP64H R3, R9 ;  /* 0x0000000900037308 */ /* 0x000ea20000001800 */
[----:B------:R-:W-:Y:S01]  /*0660*/  IMAD.MOV.U32 R2, RZ, RZ, 0x1 ;  /* 0x00000001ff027424 */ /* 0x000fe200078e00ff */
[----:B-1----:R-:W-:Y:S01]  /*0670*/  FSETP.GEU.AND P1, PT, |R5|, 6.5827683646048100446e-37, PT ;  /* 0x036000000500780b */ /* 0x002fe20003f2e200 */
[----:B------:R-:W-:Y:S04]  /*0680*/  BSSY.RECONVERGENT B0, `(.L_x_56) ;  /* 0x0000014000007945 */ /* 0x000fe80003800200 */
[----:B--2---:R-:W-:-:S08]  /*0690*/  DFMA R10, R2, -R8, 1 ;  /* 0x3ff00000020a742b */ /* 0x004fd00000000808 */
[----:B------:R-:W-:-:S08]  /*06a0*/  DFMA R10, R10, R10, R10 ;  /* 0x0000000a0a0a722b */ /* 0x000fd0000000000a */
[----:B------:R-:W-:-:S08]  /*06b0*/  DFMA R10, R2, R10, R2 ;  /* 0x0000000a020a722b */ /* 0x000fd00000000002 */
[----:B------:R-:W-:-:S08]  /*06c0*/  DFMA R2, R10, -R8, 1 ;  /* 0x3ff000000a02742b */ /* 0x000fd00000000808 */
[----:B------:R-:W-:-:S08]  /*06d0*/  DFMA R2, R10, R2, R10 ;  /* 0x000000020a02722b */ /* 0x000fd0000000000a */
[----:B------:R-:W-:-:S08]  /*06e0*/  DMUL R10, R4, R2 ;  /* 0x00000002040a7228 */ /* 0x000fd00000000000 */
[----:B------:R-:W-:-:S08]  /*06f0*/  DFMA R12, R10, -R8, R4 ;  /* 0x800000080a0c722b */ /* 0x000fd00000000004 */
[----:B------:R-:W-:-:S10]  /*0700*/  DFMA R2, R2, R12, R10 ;  /* 0x0000000c0202722b */ /* 0x000fd4000000000a */
[----:B------:R-:W-:-:S05]  /*0710*/  FFMA R0, RZ, R9, R3 ;  /* 0x00000009ff007223 */ /* 0x000fca0000000003 */
[----:B------:R-:W-:-:S13]  /*0720*/  FSETP.GT.AND P0, PT, |R0|, 1.469367938527859385e-39, PT ;  /* 0x001000000000780b */ /* 0x000fda0003f04200 */
[----:B------:R-:W-:Y:S05]  /*0730*/  @P0 BRA P1, `(.L_x_57) ;  /* 0x0000000000200947 */ /* 0x000fea0000800000 */
[----:B------:R-:W-:Y:S01]  /*0740*/  IMAD.MOV.U32 R12, RZ, RZ, R4 ;  /* 0x000000ffff0c7224 */ /* 0x000fe200078e0004 */
[----:B------:R-:W-:Y:S01]  /*0750*/  MOV R0, 0x7a0 ;  /* 0x000007a000007802 */ /* 0x000fe20000000f00 */
[----:B------:R-:W-:Y:S02]  /*0760*/  IMAD.MOV.U32 R13, RZ, RZ, R5 ;  /* 0x000000ffff0d7224 */ /* 0x000fe400078e0005 */
[----:B------:R-:W-:Y:S02]  /*0770*/  IMAD.MOV.U32 R10, RZ, RZ, R8 ;  /* 0x000000ffff0a7224 */ /* 0x000fe400078e0008 */
[----:B------:R-:W-:-:S07]  /*0780*/  IMAD.MOV.U32 R11, RZ, RZ, R9 ;  /* 0x000000ffff0b7224 */ /* 0x000fce00078e0009 */
[----:B0-----:R-:W-:Y:S05]  /*0790*/  CALL.REL.NOINC `($__internal_3_$__cuda_sm20_div_rn_f64_full) ;  /* 0x00000000007c7944 */ /* 0x001fea0003c00000 */
[----:B------:R-:W-:Y:S01]  /*07a0*/  IMAD.MOV.U32 R2, RZ, RZ, R20 ;  /* 0x000000ffff027224 */ /* 0x000fe200078e0014 */
[----:B------:R-:W-:-:S07]  /*07b0*/  MOV R3, R21 ;  /* 0x0000001500037202 */ /* 0x000fce0000000f00 */
.L_x_57:
[----:B------:R-:W-:Y:S05]  /*07c0*/  BSYNC.RECONVERGENT B0 ;  /* 0x0000000000007941 */ /* 0x000fea0003800200 */
.L_x_56:
[----:B------:R-:W1:Y:S01]  /*07d0*/  MUFU.RCP64H R5, R9 ;  /* 0x0000000900057308 */ /* 0x000e620000001800 */
[----:B------:R-:W-:Y:S01]  /*07e0*/  IMAD.MOV.U32 R4, RZ, RZ, 0x1 ;  /* 0x00000001ff047424 */ /* 0x000fe200078e00ff */
[----:B------:R-:W-:Y:S01]  /*07f0*/  BSSY.RECONVERGENT B0, `(.L_x_58) ;  /* 0x0000015000007945 */ /* 0x000fe20003800200 */
[----:B------:R-:W-:-:S06]  /*0800*/  VIADD R12, R16, 0xffffff1c ;  /* 0xffffff1c100c7836 */ /* 0x000fcc0000000000 */
[----:B------:R-:W2:Y:S01]  /*0810*/  I2F.F64 R12, R12 ;  /* 0x0000000c000c7312 */ /* 0x000ea20000201c00 */
[----:B-1----:R-:W-:Y:S01]  /*0820*/  DFMA R10, R4, -R8, 1 ;  /* 0x3ff00000040a742b */ /* 0x002fe20000000808 */
[----:B--2---:R-:W-:-:S07]  /*0830*/  FSETP.GEU.AND P1, PT, |R13|, 6.5827683646048100446e-37, PT ;  /* 0x036000000d00780b */ /* 0x004fce0003f2e200 */
        /* <DEDUP_REMOVED lines=12> */
[----:B------:R-:W-:-:S07]  /*0900*/  IMAD.MOV.U32 R11, RZ, RZ, R9 ;  /* 0x000000ffff0b7224 */ /* 0x000fce00078e0009 */
[----:B0-----:R-:W-:Y:S05]  /*0910*/  CALL.REL.NOINC `($__internal_3_$__cuda_sm20_div_rn_f64_full) ;  /* 0x00000000001c7944 */ /* 0x001fea0003c00000 */
[----:B------:R-:W-:Y:S02]  /*0920*/  IMAD.MOV.U32 R4, RZ, RZ, R20 ;  /* 0x000000ffff047224 */ /* 0x000fe400078e0014 */
[----:B------:R-:W-:-:S07]  /*0930*/  IMAD.MOV.U32 R5, RZ, RZ, R21 ;  /* 0x000000ffff057224 */ /* 0x000fce00078e0015 */
.L_x_59:
[----:B------:R-:W-:Y:S05]  /*0940*/  BSYNC.RECONVERGENT B0 ;  /* 0x0000000000007941 */ /* 0x000fea0003800200 */
.L_x_58:
[----:B------:R-:W-:-:S08]  /*0950*/  DMUL R4, R4, R4 ;  /* 0x0000000404047228 */ /* 0x000fd00000000000 */
[----:B------:R-:W-:-:S07]  /*0960*/  DFMA R4, R2, R2, -R4 ;  /* 0x000000020204722b */ /* 0x000fce0000000804 */
[----:B------:R-:W-:Y:S01]  /*0970*/  REDG.E.ADD.F64.RN.STRONG.GPU desc[UR4][R6.64], R4 ;  /* 0x00000004060079a6 */ /* 0x000fe2000c12ff04 */
[----:B------:R-:W-:Y:S05]  /*0980*/  EXIT ;  /* 0x000000000000794d */ /* 0x000fea0003800000 */
        .weak           $__internal_3_$__cuda_sm20_div_rn_f64_full
        .type           $__internal_3_$__cuda_sm20_div_rn_f64_full,@function
        .size           $__internal_3_$__cuda_sm20_div_rn_f64_full,($__internal_4_$__cuda_sm20_dsqrt_rn_f64_mediumpath_v1 - $__internal_3_$__cuda_sm20_div_rn_f64_full)
$__internal_3_$__cuda_sm20_div_rn_f64_full:
[C---:B------:R-:W-:Y:S01]  /*0990*/  FSETP.GEU.AND P0, PT, |R11|.reuse, 1.469367938527859385e-39, PT ;  /* 0x001000000b00780b */ /* 0x040fe20003f0e200 */
[----:B------:R-:W-:Y:S01]  /*09a0*/  IMAD.MOV.U32 R20, RZ, RZ, 0x1 ;  /* 0x00000001ff147424 */ /* 0x000fe200078e00ff */
[----:B------:R-:W-:Y:S01]  /*09b0*/  LOP3.LUT R4, R11, 0x800fffff, RZ, 0xc0, !PT ;  /* 0x800fffff0b047812 */ /* 0x000fe200078ec0ff */
[----:B------:R-:W-:Y:S01]  /*09c0*/  BSSY.RECONVERGENT B1, `(.L_x_60) ;  /* 0x0000054000017945 */ /* 0x000fe20003800200 */
[C---:B------:R-:W-:Y:S02]  /*09d0*/  FSETP.GEU.AND P2, PT, |R13|.reuse, 1.469367938527859385e-39, PT ;  /* 0x001000000d00780b */ /* 0x040fe40003f4e200 */
[----:B------:R-:W-:Y:S02]  /*09e0*/  LOP3.LUT R5, R4, 0x3ff00000, RZ, 0xfc, !PT ;  /* 0x3ff0000004057812 */ /* 0x000fe400078efcff */
[----:B------:R-:W-:Y:S02]  /*09f0*/  MOV R4, R10 ;  /* 0x0000000a00047202 */ /* 0x000fe40000000f00 */
[----:B------:R-:W-:-:S02]  /*0a00*/  LOP3.LUT R17, R13, 0x7ff00000, RZ, 0xc0, !PT ;  /* 0x7ff000000d117812 */ /* 0x000fc400078ec0ff */
[----:B------:R-:W-:Y:S01]  /*0a10*/  LOP3.LUT R26, R11, 0x7ff00000, RZ, 0xc0, !PT ;  /* 0x7ff000000b1a7812 */ /* 0x000fe200078ec0ff */
[----:B------:R-:W-:-:S03]  /*0a20*/  @!P0 DMUL R4, R10, 8.98846567431157953865e+307 ;  /* 0x7fe000000a048828 */ /* 0x000fc60000000000 */
[----:B------:R-:W-:Y:S01]  /*0a30*/  ISETP.GE.U32.AND P1, PT, R17, R26, PT ;  /* 0x0000001a1100720c */ /* 0x000fe20003f26070 */
[----:B------:R-:W-:Y:S01]  /*0a40*/  @!P2 IMAD.MOV.U32 R24, RZ, RZ, RZ ;  /* 0x000000ffff18a224 */ /* 0x000fe200078e00ff */
[----:B------:R-:W-:Y:S01]  /*0a50*/  @!P2 LOP3.LUT R18, R11, 0x7ff00000, RZ, 0xc0, !PT ;  /* 0x7ff000000b12a812 */ /* 0x000fe200078ec0ff */
[----:B------:R-:W0:Y:S03]  /*0a60*/  MUFU.RCP64H R21, R5 ;  /* 0x0000000500157308 */ /* 0x000e260000001800 */
[----:B------:R-:W-:Y:S01]  /*0a70*/  @!P2 ISETP.GE.U32.AND P3, PT, R17, R18, PT ;  /* 0x000000121100a20c */ /* 0x000fe20003f66070 */
[----:B------:R-:W-:Y:S01]  /*0a80*/  IMAD.MOV.U32 R18, RZ, RZ, 0x1ca00000 ;  /* 0x1ca00000ff127424 */ /* 0x000fe200078e00ff */
[----:B------:R-:W-:-:S04]  /*0a90*/  @!P0 LOP3.LUT R26, R5, 0x7ff00000, RZ, 0xc0, !PT ;  /* 0x7ff00000051a8812 */ /* 0x000fc800078ec0ff */
[----:B------:R-:W-:-:S04]  /*0aa0*/  @!P2 SEL R19, R18, 0x63400000, !P3 ;  /* 0x634000001213a807 */ /* 0x000fc80005800000 */
[----:B------:R-:W-:Y:S01]  /*0ab0*/  @!P2 LOP3.LUT R19, R19, 0x80000000, R13, 0xf8, !PT ;  /* 0x800000001313a812 */ /* 0x000fe200078ef80d */
[----:B0-----:R-:W-:-:S03]  /*0ac0*/  DFMA R14, R20, -R4, 1 ;  /* 0x3ff00000140e742b */ /* 0x001fc60000000804 */
[----:B------:R-:W-:Y:S01]  /*0ad0*/  @!P2 LOP3.LUT R25, R19, 0x100000, RZ, 0xfc, !PT ;  /* 0x001000001319a812 */ /* 0x000fe200078efcff */
[----:B------:R-:W-:-:S04]  /*0ae0*/  IMAD.MOV.U32 R19, RZ, RZ, R17 ;  /* 0x000000ffff137224 */ /* 0x000fc800078e0011 */
        /* <DEDUP_REMOVED lines=12> */
[----:B------:R-:W-:Y:S01]  /*0bb0*/  DFMA R24, R20, -R4, R14 ;  /* 0x800000041418722b */ /* 0x000fe2000000000e */
[----:B------:R-:W-:-:S04]  /*0bc0*/  IADD3 R27, PT, PT, R26, -0x1, RZ ;  /* 0xffffffff1a1b7810 */ /* 0x000fc80007ffe0ff */
[----:B------:R-:W-:-:S03]  /*0bd0*/  ISETP.GT.U32.OR P0, PT, R27, 0x7feffffe, P0 ;  /* 0x7feffffe1b00780c */ /* 0x000fc60000704470 */
[----:B------:R-:W-:-:S10]  /*0be0*/  DFMA R24, R22, R24, R20 ;  /* 0x000000181618722b */ /* 0x000fd40000000014 */
[----:B------:R-:W-:Y:S05]  /*0bf0*/  @P0 BRA `(.L_x_61) ;  /* 0x00000000006c0947 */ /* 0x000fea0003800000 */
[----:B------:R-:W-:-:S04]  /*0c00*/  LOP3.LUT R20, R11, 0x7ff00000, RZ, 0xc0, !PT ;  /* 0x7ff000000b147812 */ /* 0x000fc800078ec0ff */
[CC--:B------:R-:W-:Y:S02]  /*0c10*/  VIADDMNMX R12, R17.reuse, -R20.reuse, 0xb9600000, !PT ;  /* 0xb9600000110c7446 */ /* 0x0c0fe40007800914 */
[----:B------:R-:W-:Y:S02]  /*0c20*/  ISETP.GE.U32.AND P0, PT, R17, R20, PT ;  /* 0x000000141100720c */ /* 0x000fe40003f06070 */
[----:B------:R-:W-:Y:S02]  /*0c30*/  VIMNMX R12, PT, PT, R12, 0x46a00000, PT ;  /* 0x46a000000c0c7848 */ /* 0x000fe40003fe0100 */
[----:B------:R-:W-:Y:S01]  /*0c40*/  SEL R13, R18, 0x63400000, !P0 ;  /* 0x63400000120d7807 */ /* 0x000fe20004000000 */
[----:B------:R-:W-:-:S04]  /*0c50*/  IMAD.MOV.U32 R18, RZ, RZ, RZ ;  /* 0x000000ffff127224 */ /* 0x000fc800078e00ff */
[----:B------:R-:W-:-:S04]  /*0c60*/  IMAD.IADD R12, R12, 0x1, -R13 ;  /* 0x000000010c0c7824 */ /* 0x000fc800078e0a0d */
        /* <DEDUP_REMOVED lines=12> */
[----:B------:R-:W-:-:S06]  /*0d30*/  IMAD.MOV.U32 R4, RZ, RZ, RZ ;  /* 0x000000ffff047224 */ /* 0x000fcc00078e00ff */
[----:B------:R-:W-:-:S03]  /*0d40*/  DFMA R4, R20, -R4, R24 ;  /* 0x800000041404722b */ /* 0x000fc60000000018 */
[----:B------:R-:W-:-:S03]  /*0d50*/  LOP3.LUT R11, R19, R11, RZ, 0x3c, !PT ;  /* 0x0000000b130b7212 */ /* 0x000fc600078e3cff */
[----:B------:R-:W-:-:S04]  /*0d60*/  IADD3 R4, PT, PT, -R12, -0x43300000, RZ ;  /* 0xbcd000000c047810 */ /* 0x000fc80007ffe1ff */
[----:B------:R-:W-:-:S04]  /*0d70*/  FSETP.NEU.AND P0, PT, |R5|, R4, PT ;  /* 0x000000040500720b */ /* 0x000fc80003f0d200 */
[----:B------:R-:W-:Y:S02]  /*0d80*/  FSEL R20, R18, R20, !P0 ;  /* 0x0000001412147208 */ /* 0x000fe40004000000 */
[----:B------:R-:W-:Y:S01]  /*0d90*/  FSEL R21, R11, R21, !P0 ;  /* 0x000000150b157208 */ /* 0x000fe20004000000 */
[----:B------:R-:W-:Y:S06]  /*0da0*/  BRA `(.L_x_62) ;  /* 0x0000000000547947 */ /* 0x000fec0003800000 */
.L_x_61:
[----:B------:R-:W-:-:S14]  /*0db0*/  DSETP.NAN.AND P0, PT, R12, R12, PT ;  /* 0x0000000c0c00722a */ /* 0x000fdc0003f08000 */
[----:B------:R-:W-:Y:S05]  /*0dc0*/  @P0 BRA `(.L_x_63) ;  /* 0x0000000000440947 */ /* 0x000fea0003800000 */
[----:B------:R-:W-:-:S14]  /*0dd0*/  DSETP.NAN.AND P0, PT, R10, R10, PT ;  /* 0x0000000a0a00722a */ /* 0x000fdc0003f08000 */
[----:B------:R-:W-:Y:S05]  /*0de0*/  @P0 BRA `(.L_x_64) ;  /* 0x0000000000300947 */ /* 0x000fea0003800000 */
[----:B------:R-:W-:Y:S01]  /*0df0*/  ISETP.NE.AND P0, PT, R19, R26, PT ;  /* 0x0000001a1300720c */ /* 0x000fe20003f05270 */
[----:B------:R-:W-:Y:S01]  /*0e00*/  IMAD.MOV.U32 R21, RZ, RZ, -0x80000 ;  /* 0xfff80000ff157424 */ /* 0x000fe200078e00ff */
        /* <DEDUP_REMOVED lines=10> */
.L_x_64:
[----:B------:R-:W-:Y:S01]  /*0eb0*/  LOP3.LUT R21, R11, 0x80000, RZ, 0xfc, !PT ;  /* 0x000800000b157812 */ /* 0x000fe200078efcff */
[----:B------:R-:W-:Y:S01]  /*0ec0*/  IMAD.MOV.U32 R20, RZ, RZ, R10 ;  /* 0x000000ffff147224 */ /* 0x000fe200078e000a */
[----:B------:R-:W-:Y:S06]  /*0ed0*/  BRA `(.L_x_62) ;  /* 0x0000000000087947 */ /* 0x000fec0003800000 */
.L_x_63:
[----:B------:R-:W-:Y:S01]  /*0ee0*/  LOP3.LUT R21, R13, 0x80000, RZ, 0xfc, !PT ;  /* 0x000800000d157812 */ /* 0x000fe200078efcff */
[----:B------:R-:W-:-:S07]  /*0ef0*/  IMAD.MOV.U32 R20, RZ, RZ, R12 ;  /* 0x000000ffff147224 */ /* 0x000fce00078e000c */
.L_x_62:
[----:B------:R-:W-:Y:S05]  /*0f00*/  BSYNC.RECONVERGENT B1 ;  /* 0x0000000000017941 */ /* 0x000fea0003800200 */
.L_x_60:
[----:B------:R-:W-:Y:S01]  /*0f10*/  MOV R4, R0 ;  /* 0x0000000000047202 */ /* 0x000fe20000000f00 */
[----:B------:R-:W-:-:S04]  /*0f20*/  IMAD.MOV.U32 R5, RZ, RZ, 0x0 ;  /* 0x00000000ff057424 */ /* 0x000fc800078e00ff */
[----:B------:R-:W-:Y:S05]  /*0f30*/  RET.REL.NODEC R4 `(_Z16likelihoodKernelIdEvPT_S1_iPiiS1_Phiiii) ;  /* 0xfffffff004307950 */ /* 0x000fea0003c3ffff */
        .weak           $__internal_4_$__cuda_sm20_dsqrt_rn_f64_mediumpath_v1
        .type           $__internal_4_$__cuda_sm20_dsqrt_rn_f64_mediumpath_v1,@function
        .size           $__internal_4_$__cuda_sm20_dsqrt_rn_f64_mediumpath_v1,(.L_x_246 - $__internal_4_$__cuda_sm20_dsqrt_rn_f64_mediumpath_v1)
$__internal_4_$__cuda_sm20_dsqrt_rn_f64_mediumpath_v1:
[----:B------:R-:W-:Y:S01]  /*0f40*/  ISETP.GE.U32.AND P0, PT, R10, -0x3400000, PT ;  /* 0xfcc000000a00780c */ /* 0x000fe20003f06070 */
[----:B------:R-:W-:-:S12]  /*0f50*/  IMAD.MOV.U32 R15, RZ, RZ, R21 ;  /* 0x000000ffff0f7224 */ /* 0x000fd800078e0015 */
[----:B------:R-:W-:Y:S05]  /*0f60*/  @!P0 BRA `(.L_x_65) ;  /* 0x0000000000208947 */ /* 0x000fea0003800000 */
[----:B------:R-:W-:-:S10]  /*0f70*/  DFMA.RM R12, R18, R14, R12 ;  /* 0x0000000e120c722b */ /* 0x000fd4000000400c */
[----:B------:R-:W-:-:S05]  /*0f80*/  IADD3 R8, P0, PT, R12, 0x1, RZ ;  /* 0x000000010c087810 */ /* 0x000fca0007f1e0ff */
[----:B------:R-:W-:-:S06]  /*0f90*/  IMAD.X R9, RZ, RZ, R13, P0 ;  /* 0x000000ffff097224 */ /* 0x000fcc00000e060d */
[----:B------:R-:W-:-:S08]  /*0fa0*/  DFMA.RP R2, -R12, R8, R2 ;  /* 0x000000080c02722b */ /* 0x000fd00000008102 */
[----:B------:R-:W-:-:S06]  /*0fb0*/  DSETP.GT.AND P0, PT, R2, RZ, PT ;  /* 0x000000ff0200722a */ /* 0x000fcc0003f04000 */
[----:B------:R-:W-:Y:S02]  /*0fc0*/  FSEL R8, R8, R12, P0 ;  /* 0x0000000c08087208 */ /* 0x000fe40000000000 */
[----:B------:R-:W-:Y:S01]  /*0fd0*/  FSEL R9, R9, R13, P0 ;  /* 0x0000000d09097208 */ /* 0x000fe20000000000 */
[----:B------:R-:W-:Y:S06]  /*0fe0*/  BRA `(.L_x_66) ;  /* 0x0000000000647947 */ /* 0x000fec0003800000 */
.L_x_65:
[----:B------:R-:W-:-:S14]  /*0ff0*/  DSETP.NE.AND P0, PT, R2, RZ, PT ;  /* 0x000000ff0200722a */ /* 0x000fdc0003f05000 */
[----:B------:R-:W-:Y:S05]  /*1000*/  @!P0 BRA `(.L_x_67) ;  /* 0x0000000000588947 */ /* 0x000fea0003800000 */
[----:B------:R-:W-:-:S13]  /*1010*/  ISETP.GE.AND P0, PT, R3, RZ, PT ;  /* 0x000000ff0300720c */ /* 0x000fda0003f06270 */
[----:B------:R-:W-:Y:S02]  /*1020*/  @!P0 IMAD.MOV.U32 R8, RZ, RZ, 0x0 ;  /* 0x00000000ff088424 */ /* 0x000fe400078e00ff */
[----:B------:R-:W-:Y:S01]  /*1030*/  @!P0 IMAD.MOV.U32 R9, RZ, RZ, -0x80000 ;  /* 0xfff80000ff098424 */ /* 0x000fe200078e00ff */
[----:B------:R-:W-:Y:S06]  /*1040*/  @!P0 BRA `(.L_x_66) ;  /* 0x00000000004c8947 */ /* 0x000fec0003800000 */
[----:B------:R-:W-:-:S13]  /*1050*/  ISETP.GT.AND P0, PT, R3, 0x7fefffff, PT ;  /* 0x7fefffff0300780c */ /* 0x000fda0003f04270 */
[----:B------:R-:W-:Y:S05]  /*1060*/  @P0 BRA `(.L_x_67) ;  /* 0x0000000000400947 */ /* 0x000fea0003800000 */
[----:B------:R-:W-:Y:S01]  /*1070*/  DMUL R2, R2, 8.11296384146066816958e+31 ;  /* 0x4690000002027828 */ /* 0x000fe20000000000 */
[----:B------:R-:W-:Y:S01]  /*1080*/  IMAD.MOV.U32 R8, RZ, RZ, RZ ;  /* 0x000000ffff087224 */ /* 0x000fe200078e00ff */
[----:B------:R-:W-:Y:S01]  /*1090*/  MOV R12, 0x0 ;  /* 0x00000000000c7802 */ /* 0x000fe20000000f00 */
[----:B------:R-:W-:-:S03]  /*10a0*/  IMAD.MOV.U32 R13, RZ, RZ, 0x3fd80000 ;  /* 0x3fd80000ff0d7424 */ /* 0x000fc600078e00ff */
[----:B------:R-:W0:Y:S02]  /*10b0*/  MUFU.RSQ64H R9, R3 ;  /* 0x0000000300097308 */ /* 0x000e240000001c00 */
[----:B0-----:R-:W-:-:S08]  /*10c0*/  DMUL R10, R8, R8 ;  /* 0x00000008080a7228 */ /* 0x001fd00000000000 */
[----:B------:R-:W-:-:S08]  /*10d0*/  DFMA R10, R2, -R10, 1 ;  /* 0x3ff00000020a742b */ /* 0x000fd0000000080a */
[----:B------:R-:W-:Y:S02]  /*10e0*/  DFMA R12, R10, R12, 0.5 ;  /* 0x3fe000000a0c742b */ /* 0x000fe4000000000c */
[----:B------:R-:W-:-:S08]  /*10f0*/  DMUL R10, R8, R10 ;  /* 0x0000000a080a7228 */ /* 0x000fd00000000000 */
[----:B------:R-:W-:-:S08]  /*1100*/  DFMA R10, R12, R10, R8 ;  /* 0x0000000a0c0a722b */ /* 0x000fd00000000008 */
[----:B------:R-:W-:Y:S02]  /*1110*/  DMUL R8, R2, R10 ;  /* 0x0000000a02087228 */ /* 0x000fe40000000000 */
[----:B------:R-:W-:-:S06]  /*1120*/  VIADD R11, R11, 0xfff00000 ;  /* 0xfff000000b0b7836 */ /* 0x000fcc0000000000 */
[----:B------:R-:W-:-:S08]  /*1130*/  DFMA R12, R8, -R8, R2 ;  /* 0x80000008080c722b */ /* 0x000fd00000000002 */
[----:B------:R-:W-:-:S10]  /*1140*/  DFMA R8, R10, R12, R8 ;  /* 0x0000000c0a08722b */ /* 0x000fd40000000008 */
[----:B------:R-:W-:Y:S01]  /*1150*/  VIADD R9, R9, 0xfcb00000 ;  /* 0xfcb0000009097836 */ /* 0x000fe20000000000 */
[----:B------:R-:W-:Y:S06]  /*1160*/  BRA `(.L_x_66) ;  /* 0x0000000000047947 */ /* 0x000fec0003800000 */
.L_x_67:
[----:B------:R-:W-:-:S11]  /*1170*/  DADD R8, R2, R2 ;  /* 0x0000000002087229 */ /* 0x000fd60000000002 */
.L_x_66:
[----:B------:R-:W-:Y:S02]  /*1180*/  IMAD.MOV.U32 R2, RZ, RZ, R0 ;  /* 0x000000ffff027224 */ /* 0x000fe400078e0000 */
[----:B------:R-:W-:-:S04]  /*1190*/  IMAD.MOV.U32 R3, RZ, RZ, 0x0 ;  /* 0x00000000ff037424 */ /* 0x000fc800078e00ff */
[----:B------:R-:W-:Y:S05]  /*11a0*/  RET.REL.NODEC R2 `(_Z16likelihoodKernelIdEvPT_S1_iPiiS1_Phiiii) ;  /* 0xffffffec02947950 */ /* 0x000fea0003c3ffff */
.L_x_68:
        /* <DEDUP_REMOVED lines=13> */
.L_x_246:


//--------------------- .text._Z17propagationKernelIdEvP17curandStateXORWOWPT_S3_S3_S3_i --------------------------
	.section	.text._Z17propagationKernelIdEvP17curandStateXORWOWPT_S3_S3_S3_i,"ax",@progbits
	.align	128
        .global         _Z17propagationKernelIdEvP17curandStateXORWOWPT_S3_S3_S3_i
        .type           _Z17propagationKernelIdEvP17curandStateXORWOWPT_S3_S3_S3_i,@function
        .size           _Z17propagationKernelIdEvP17curandStateXORWOWPT_S3_S3_S3_i,(.L_x_247 - _Z17propagationKernelIdEvP17curandStateXORWOWPT_S3_S3_S3_i)
        .other          _Z17propagationKernelIdEvP17curandStateXORWOWPT_S3_S3_S3_i,@"STO_CUDA_ENTRY STV_DEFAULT"
_Z17propagationKernelIdEvP17curandStateXORWOWPT_S3_S3_S3_i:
.text._Z17propagationKernelIdEvP17curandStateXORWOWPT_S3_S3_S3_i:
[----:B------:R-:W-:Y:S01]  /*0000*/  LDC R1, c[0x0][0x37c] ;  /* 0x0000df00ff017b82 */ /* 0x000fe20000000800 */
[----:B------:R-:W0:Y:S07]  /*0010*/  S2R R23, SR_CTAID.X ;  /* 0x0000000000177919 */ /* 0x000e2e0000002500 */
[----:B------:R-:W1:Y:S01]  /*0020*/  LDC.64 R12, c[0x0][0x380] ;  /* 0x0000e000ff0c7b82 */ /* 0x000e620000000a00 */
[----:B------:R-:W0:Y:S01]  /*0030*/  LDCU UR6, c[0x0][0x360] ;  /* 0x00006c00ff0677ac */ /* 0x000e220008000800 */
[----:B------:R-:W0:Y:S01]  /*0040*/  S2R R0, SR_TID.X ;  /* 0x0000000000007919 */ /* 0x000e220000002100 */
[----:B------:R-:W2:Y:S01]  /*0050*/  LDCU.64 UR4, c[0x0][0x358] ;  /* 0x00006b00ff0477ac */ /* 0x000ea20008000a00 */
[----:B0-----:R-:W-:Y:S01]  /*0060*/  IMAD R23, R23, UR6, R0 ;  /* 0x0000000617177c24 */ /* 0x001fe2000f8e0200 */
[----:B------:R-:W0:Y:S03]  /*0070*/  LDCU UR6, c[0x0][0x3a8] ;  /* 0x00007500ff0677ac */ /* 0x000e260008000800 */
[----:B-1----:R-:W-:-:S05]  /*0080*/  IMAD.WIDE R12, R23, 0x30, R12 ;  /* 0x00000030170c7825 */ /* 0x002fca00078e020c */
[----:B--2---:R1:W5:Y:S04]  /*0090*/  LDG.E R29, desc[UR4][R12.64+0x20] ;  /* 0x000020040c1d7981 */ /* 0x004368000c1e1900 */
[----:B------:R1:W5:Y:S04]  /*00a0*/  LDG.E.64 R10, desc[UR4][R12.64+0x28] ;  /* 0x000028040c0a7981 */ /* 0x000368000c1e1b00 */
[----:B------:R1:W5:Y:S04]  /*00b0*/  LDG.E.64 R8, desc[UR4][R12.64] ;  /* 0x000000040c087981 */ /* 0x000368000c1e1b00 */
[----:B------:R1:W5:Y:S04]  /*00c0*/  LDG.E.64 R6, desc[UR4][R12.64+0x8] ;  /* 0x000008040c067981 */ /* 0x000368000c1e1b00 */
[----:B------:R1:W5:Y:S04]  /*00d0*/  LDG.E.64 R4, desc[UR4][R12.64+0x10] ;  /* 0x000010040c047981 */ /* 0x000368000c1e1b00 */
[----:B------:R1:W5:Y:S01]  /*00e0*/  LDG.E.64 R2, desc[UR4][R12.64+0x18] ;  /* 0x000018040c027981 */ /* 0x000362000c1e1b00 */
[----:B0-----:R-:W-:Y:S01]  /*00f0*/  ISETP.GE.AND P0, PT, R23, UR6, PT ;  /* 0x0000000617007c0c */ /* 0x001fe2000bf06270 */
[----:B------:R-:W-:-:S12]  /*0100*/  BSSY.RECONVERGENT B0, `(.L_x_69) ;  /* 0x00000b2000007945 */ /* 0x000fd80003800200 */
[----:B-1----:R-:W-:Y:S05]  /*0110*/  @P0 BRA `(.L_x_70) ;  /* 0x0000000800c00947 */ /* 0x002fea0003800000 */
[----:B------:R-:W0:Y:S02]  /*0120*/  LDC.64 R14, c[0x0][0x398] ;  /* 0x0000e600ff0e7b82 */ /* 0x000e240000000a00 */
[----:B0-----:R-:W-:-:S06]  /*0130*/  IMAD.WIDE R14, R23, 0x8, R14 ;  /* 0x00000008170e7825 */ /* 0x001fcc00078e020e */
[----:B------:R-:W5:Y:S02]  /*0140*/  LDG.E.64 R14, desc[UR4][R14.64] ;  /* 0x000000040e0e7981 */ /* 0x000f64000c1e1b00 */
[----:B-----5:R-:W-:Y:S01]  /*0150*/  ISETP.NE.AND P0, PT, R2, 0x1, PT ;  /* 0x000000010200780c */ /* 0x020fe20003f05270 */
[----:B------:R-:W-:Y:S01]  /*0160*/  BSSY.RECONVERGENT B1, `(.L_x_71) ;  /* 0x000004f000017945 */ /* 0x000fe20003800200 */
[----:B------:R-:W-:Y:S01]  /*0170*/  MOV R25, R5 ;  /* 0x0000000500197202 */ /* 0x000fe20000000f00 */
[----:B------:R-:W-:Y:S01]  /*0180*/  IMAD.MOV.U32 R22, RZ, RZ, R7 ;  /* 0x000000ffff167224 */ /* 0x000fe200078e0007 */
[----:B------:R-:W-:Y:S02]  /*0190*/  MOV R27, R4 ;  /* 0x00000004001b7202 */ /* 0x000fe40000000f00 */
[----:B------:R-:W-:-:S07]  /*01a0*/  MOV R0, R29 ;  /* 0x0000001d00007202 */ /* 0x000fce0000000f00 */
[----:B------:R-:W-:Y:S05]  /*01b0*/  @!P0 BRA `(.L_x_72) ;  /* 0x0000000400248947 */ /* 0x000fea0003800000 */
[----:B------:R-:W-:Y:S01]  /*01c0*/  SHF.R.U32.HI R0, RZ, 0x2, R9 ;  /* 0x00000002ff007819 */ /* 0x000fe20000011609 */
[----:B------:R-:W-:Y:S01]  /*01d0*/  IMAD.SHL.U32 R16, R5, 0x10, RZ ;  /* 0x0000001005107824 */ /* 0x000fe200078e00ff */
[----:B------:R-:W-:Y:S01]  /*01e0*/  BSSY.RECONVERGENT B2, `(.L_x_73) ;  /* 0x000003b000027945 */ /* 0x000fe20003800200 */
[----:B------:R-:W-:Y:S01]  /*01f0*/  IMAD.MOV.U32 R19, RZ, RZ, 0x7f800000 ;  /* 0x7f800000ff137424 */ /* 0x000fe200078e00ff */
[----:B------:R-:W-:-:S04]  /*0200*/  LOP3.LUT R0, R0, R9, RZ, 0x3c, !PT ;  /* 0x0000000900007212 */ /* 0x000fc800078e3cff */
[----:B------:R-:W-:-:S04]  /*0210*/  SHF.L.U32 R9, R0, 0x1, RZ ;  /* 0x0000000100097819 */ /* 0x000fc800000006ff */
[----:B------:R-:W-:Y:S02]  /*0220*/  LOP3.LUT R9, R5, R16, R9, 0x96, !PT ;  /* 0x0000001005097212 */ /* 0x000fe400078e9609 */
[----:B------:R-:W-:Y:S02]  /*0230*/  MOV R16, 0x3e055027 ;  /* 0x3e05502700107802 */ /* 0x000fe40000000f00 */
[----:B------:R-:W-:Y:S01]  /*0240*/  LOP3.LUT R27, R9, R0, RZ, 0x3c, !PT ;  /* 0x00000000091b7212 */ /* 0x000fe200078e3cff */
[----:B------:R-:W-:-:S03]  /*0250*/  HFMA2 R9, -RZ, RZ, 0.1171875, 0 ;  /* 0x2f800000ff097431 */ /* 0x000fc600000001ff */
[C---:B------:R-:W-:Y:S01]  /*0260*/  IADD3 R0, PT, PT, R8.reuse, 0x587c5, R27 ;  /* 0x000587c508007810 */ /* 0x040fe20007ffe01b */
[----:B------:R-:W-:-:S03]  /*0270*/  VIADD R8, R8, 0xb0f8a ;  /* 0x000b0f8a08087836 */ /* 0x000fc60000000000 */
[----:B------:R-:W-:-:S05]  /*0280*/  I2FP.F32.U32 R0, R0 ;  /* 0x0000000000007245 */ /* 0x000fca0000201000 */
[----:B------:R-:W-:-:S05]  /*0290*/  FFMA R0, R0, R9, 1.1641532182693481445e-10 ;  /* 0x2f00000000007423 */ /* 0x000fca0000000009 */
[----:B------:R-:W-:-:S13]  /*02a0*/  FSETP.GEU.AND P0, PT, R0, 1.175494350822287508e-38, PT ;  /* 0x008000000000780b */ /* 0x000fda0003f0e000 */
[----:B------:R-:W-:-:S04]  /*02b0*/  @!P0 FMUL R0, R0, 8388608 ;  /* 0x4b00000000008820 */ /* 0x000fc80000400000 */
[----:B------:R-:W-:-:S05]  /*02c0*/  VIADD R9, R0, 0xc0d55555 ;  /* 0xc0d5555500097836 */ /* 0x000fca0000000000 */
[----:B------:R-:W-:-:S04]  /*02d0*/  LOP3.LUT R17, R9, 0xff800000, RZ, 0xc0, !PT ;  /* 0xff80000009117812 */ /* 0x000fc800078ec0ff */
[-C--:B------:R-:W-:Y:S02]  /*02e0*/  IADD3 R9, PT, PT, R0, -R17.reuse, RZ ;  /* 0x8000001100097210 */ /* 0x080fe40007ffe0ff */
[----:B------:R-:W-:-:S03]  /*02f0*/  I2FP.F32.S32 R17, R17 ;  /* 0x0000001100117245 */ /* 0x000fc60000201400 */
[----:B------:R-:W-:-:S04]  /*0300*/  FADD R9, R9, -1 ;  /* 0xbf80000009097421 */ /* 0x000fc80000000000 */
[----:B------:R-:W-:-:S04]  /*0310*/  FFMA R16, R9, -R16, 0.14084610342979431152 ;  /* 0x3e1039f609107423 */ /* 0x000fc80000000810 */
[----:B------:R-:W-:-:S04]  /*0320*/  FFMA R16, R9, R16, -0.12148627638816833496 ;  /* 0xbdf8cdcc09107423 */ /* 0x000fc80000000010 */
[----:B------:R-:W-:-:S04]  /*0330*/  FFMA R16, R9, R16, 0.13980610668659210205 ;  /* 0x3e0f295509107423 */ /* 0x000fc80000000010 */
[----:B------:R-:W-:-:S04]  /*0340*/  FFMA R16, R9, R16, -0.16684235632419586182 ;  /* 0xbe2ad8b909107423 */ /* 0x000fc80000000010 */
[----:B------:R-:W-:-:S04]  /*0350*/  FFMA R16, R9, R16, 0.20012299716472625732 ;  /* 0x3e4ced0b09107423 */ /* 0x000fc80000000010 */
[----:B------:R-:W-:-:S04]  /*0360*/  FFMA R16, R9, R16, -0.24999669194221496582 ;  /* 0xbe7fff2209107423 */ /* 0x000fc80000000010 */
[----:B------:R-:W-:-:S04]  /*0370*/  FFMA R16, R9, R16, 0.33333182334899902344 ;  /* 0x3eaaaa7809107423 */ /* 0x000fc80000000010 */
[C---:B------:R-:W-:Y:S01]  /*0380*/  FFMA R18, R9.reuse, R16, -0.5 ;  /* 0xbf00000009127423 */ /* 0x040fe20000000010 */
[----:B------:R-:W-:Y:S02]  /*0390*/  FSEL R16, RZ, -23, P0 ;  /* 0xc1b80000ff107808 */ /* 0x000fe40000000000 */
[----:B------:R-:W-:Y:S01]  /*03a0*/  ISETP.GT.U32.AND P0, PT, R0, 0x7f7fffff, PT ;  /* 0x7f7fffff0000780c */ /* 0x000fe20003f04070 */
[----:B------:R-:W-:Y:S02]  /*03b0*/  FMUL R18, R9, R18 ;  /* 0x0000001209127220 */ /* 0x000fe40000400000 */
[----:B------:R-:W-:Y:S02]  /*03c0*/  FFMA R16, R17, 1.1920928955078125e-07, R16 ;  /* 0x3400000011107823 */ /* 0x000fe40000000010 */
[----:B------:R-:W-:Y:S01]  /*03d0*/  FFMA R17, R9, R18, R9 ;  /* 0x0000001209117223 */ /* 0x000fe20000000009 */
[----:B------:R-:W-:-:S03]  /*03e0*/  SHF.R.U32.HI R9, RZ, 0x2, R6 ;  /* 0x00000002ff097819 */ /* 0x000fc60000011606 */
[----:B------:R-:W-:Y:S01]  /*03f0*/  FFMA R17, R16, 0.69314718246459960938, R17 ;  /* 0x3f31721810117823 */ /* 0x000fe20000000011 */
[----:B------:R-:W-:Y:S02]  /*0400*/  LOP3.LUT R9, R9, R6, RZ, 0x3c, !PT ;  /* 0x0000000609097212 */ /* 0x000fe400078e3cff */
[----:B------:R-:W-:Y:S01]  /*0410*/  SHF.L.U32 R6, R27, 0x4, RZ ;  /* 0x000000041b067819 */ /* 0x000fe200000006ff */
[C---:B------:R-:W-:Y:S01]  /*0420*/  @P0 FFMA R17, R0.reuse, R19, +INF ;  /* 0x7f80000000110423 */ /* 0x040fe20000000013 */
[----:B------:R-:W-:Y:S02]  /*0430*/  SHF.L.U32 R16, R9, 0x1, RZ ;  /* 0x0000000109107819 */ /* 0x000fe400000006ff */
[----:B------:R-:W-:Y:S01]  /*0440*/  FSETP.NEU.AND P0, PT, R0, RZ, PT ;  /* 0x000000ff0000720b */ /* 0x000fe20003f0d000 */
[----:B------:R-:W-:Y:S01]  /*0450*/  FMUL R17, R17, -2 ;  /* 0xc000000011117820 */ /* 0x000fe20000400000 */
[----:B------:R-:W-:Y:S01]  /*0460*/  LOP3.LUT R6, R9, R16, R6, 0x96, !PT ;  /* 0x0000001009067212 */ /* 0x000fe200078e9606 */
[----:B------:R-:W-:-:S03]  /*0470*/  IMAD.MOV.U32 R9, RZ, RZ, 0x30c90fdb ;  /* 0x30c90fdbff097424 */ /* 0x000fc600078e00ff */
[----:B------:R-:W-:Y:S02]  /*0480*/  FSEL R16, R17, +INF , P0 ;  /* 0x7f80000011107808 */ /* 0x000fe40000000000 */
[----:B------:R-:W-:Y:S02]  /*0490*/  LOP3.LUT R25, R6, R27, RZ, 0x3c, !PT ;  /* 0x0000001b06197212 */ /* 0x000fe400078e3cff */
[----:B------:R-:W-:Y:S01]  /*04a0*/  IADD3 R6, PT, PT, R16, -0xd000000, RZ ;  /* 0xf300000010067810 */ /* 0x000fe20007ffe0ff */
[----:B------:R0:W1:Y:S01]  /*04b0*/  MUFU.RSQ R17, R16 ;  /* 0x0000001000117308 */ /* 0x0000620000001400 */
[----:B------:R-:W-:Y:S02]  /*04c0*/  IADD3 R0, PT, PT, R25, R8, RZ ;  /* 0x0000000819007210 */ /* 0x000fe40007ffe0ff */
[----:B------:R-:W-:Y:S02]  /*04d0*/  ISETP.GT.U32.AND P0, PT, R6, 0x727fffff, PT ;  /* 0x727fffff0600780c */ /* 0x000fe40003f04070 */
[----:B------:R-:W-:-:S05]  /*04e0*/  I2FP.F32.U32 R0, R0 ;  /* 0x0000000000007245 */ /* 0x000fca0000201000 */
[----:B------:R-:W-:-:S06]  /*04f0*/  FFMA R6, R0, R9, 7.314590599882819788e-10 ;  /* 0x30490fdb00067423 */ /* 0x000fcc0000000009 */
[----:B0-----:R-:W-:Y:S05]  /*0500*/  @!P0 BRA `(.L_x_74) ;  /* 0x0000000000108947 */ /* 0x001fea0003800000 */
[----:B------:R-:W-:Y:S02]  /*0510*/  MOV R0, R16 ;  /* 0x0000001000007202 */ /* 0x000fe40000000f00 */
[----:B------:R-:W-:-:S07]  /*0520*/  MOV R18, 0x540 ;  /* 0x0000054000127802 */ /* 0x000fce0000000f00 */
[----:B-1----:R-:W-:Y:S05]  /*0530*/  CALL.REL.NOINC `($__internal_5_$__cuda_sm20_sqrt_rn_f32_slowpath) ;  /* 0x0000000400d87944 */ /* 0x002fea0003c00000 */
[----:B------:R-:W-:Y:S05]  /*0540*/  BRA `(.L_x_75) ;  /* 0x0000000000107947 */ /* 0x000fea0003800000 */
.L_x_74:
[----:B-1----:R-:W-:Y:S01]  /*0550*/  FMUL.FTZ R29, R16, R17 ;  /* 0x00000011101d7220 */ /* 0x002fe20000410000 */
[----:B------:R-:W-:-:S03]  /*0560*/  FMUL.FTZ R9, R17, 0.5 ;  /* 0x3f00000011097820 */ /* 0x000fc60000410000 */
[----:B------:R-:W-:-:S04]  /*0570*/  FFMA R0, -R29, R29, R16 ;  /* 0x0000001d1d007223 */ /* 0x000fc80000000110 */
[----:B------:R-:W-:-:S07]  /*0580*/  FFMA R29, R0, R9, R29 ;  /* 0x00000009001d7223 */ /* 0x000fce000000001d */
.L_x_75:
[----:B------:R-:W-:Y:S05]  /*0590*/  BSYNC.RECONVERGENT B2 ;  /* 0x0000000000027941 */ /* 0x000fea0003800200 */
.L_x_73:
[----:B------:R-:W-:Y:S01]  /*05a0*/  FMUL.RZ R16, R6, 0.15915493667125701904 ;  /* 0x3e22f98306107820 */ /* 0x000fe2000040c000 */
[----:B------:R-:W-:Y:S02]  /*05b0*/  MOV R9, R7 ;  /* 0x0000000700097202 */ /* 0x000fe40000000f00 */
[-C--:B------:R-:W-:Y:S01]  /*05c0*/  MOV R22, R5.reuse ;  /* 0x0000000500167202 */ /* 0x080fe20000000f00 */
[----:B------:R-:W0:Y:S01]  /*05d0*/  MUFU.SIN R0, R16 ;  /* 0x0000001000007308 */ /* 0x000e220000000400 */
[----:B------:R-:W-:Y:S01]  /*05e0*/  MOV R7, R5 ;  /* 0x0000000500077202 */ /* 0x000fe20000000f00 */
[----:B------:R-:W-:-:S06]  /*05f0*/  IMAD.MOV.U32 R5, RZ, RZ, R25 ;  /* 0x000000ffff057224 */ /* 0x000fcc00078e0019 */
[----:B------:R-:W1:Y:S01]  /*0600*/  MUFU.COS R6, R16 ;  /* 0x0000001000067308 */ /* 0x000e620000000000 */
[-C--:B0-----:R-:W-:Y:S01]  /*0610*/  FMUL R0, R0, R29.reuse ;  /* 0x0000001d00007220 */ /* 0x081fe20000400000 */
[----:B-1----:R-:W-:Y:S01]  /*0620*/  FMUL R29, R6, R29 ;  /* 0x0000001d061d7220 */ /* 0x002fe20000400000 */
[----:B------:R-:W-:Y:S01]  /*0630*/  IMAD.MOV.U32 R6, RZ, RZ, R4 ;  /* 0x000000ffff067224 */ /* 0x000fe200078e0004 */
[----:B------:R-:W-:-:S07]  /*0640*/  MOV R4, R27 ;  /* 0x0000001b00047202 */ /* 0x000fce0000000f00 */
.L_x_72:
[----:B------:R-:W-:Y:S05]  /*0650*/  BSYNC.RECONVERGENT B1 ;  /* 0x0000000000017941 */ /* 0x000fea0003800200 */
.L_x_71:
[----:B------:R-:W0:Y:S01]  /*0660*/  LDC.64 R16, c[0x0][0x388] ;  /* 0x0000e200ff107b82 */ /* 0x000e220000000a00 */
[----:B------:R-:W1:Y:S01]  /*0670*/  F2F.F64.F32 R20, R0 ;  /* 0x0000000000147310 */ /* 0x000e620000201800 */
[----:B------:R-:W-:-:S06]  /*0680*/  DADD R14, R14, 1 ;  /* 0x3ff000000e0e7429 */ /* 0x000fcc0000000000 */
[----:B------:R-:W2:Y:S02]  /*0690*/  LDC.64 R18, c[0x0][0x3a0] ;  /* 0x0000e800ff127b82 */ /* 0x000ea40000000a00 */
[----:B-1----:R-:W-:Y:S01]  /*06a0*/  DFMA R14, R20, 5, R14 ;  /* 0x40140000140e782b */ /* 0x002fe2000000000e */
[----:B0-----:R-:W-:-:S06]  /*06b0*/  IMAD.WIDE R20, R23, 0x8, R16 ;  /* 0x0000000817147825 */ /* 0x001fcc00078e0210 */
[----:B------:R0:W-:Y:S01]  /*06c0*/  STG.E.64 desc[UR4][R20.64], R14 ;  /* 0x0000000e14007986 */ /* 0x0001e2000c101b04 */
[----:B--2---:R-:W-:-:S06]  /*06d0*/  IMAD.WIDE R16, R23, 0x8, R18 ;  /* 0x0000000817107825 */ /* 0x004fcc00078e0212 */
[----:B------:R-:W5:Y:S01]  /*06e0*/  LDG.E.64 R16, desc[UR4][R16.64] ;  /* 0x0000000410107981 */ /* 0x000f62000c1e1b00 */
[----:B------:R-:W-:Y:S01]  /*06f0*/  ISETP.NE.AND P0, PT, R2, 0x1, PT ;  /* 0x000000010200780c */ /* 0x000fe20003f05270 */
[----:B------:R-:W-:Y:S01]  /*0700*/  BSSY.RECONVERGENT B1, `(.L_x_76) ;  /* 0x000004b000017945 */ /* 0x000fe20003800200 */
[----:B------:R-:W-:Y:S01]  /*0710*/  MOV R24, R29 ;  /* 0x0000001d00187202 */ /* 0x000fe20000000f00 */
[----:B------:R-:W-:-:S10]  /*0720*/  IMAD.MOV.U32 R2, RZ, RZ, RZ ;  /* 0x000000ffff027224 */ /* 0x000fd400078e00ff */
[----:B0-----:R-:W-:Y:S05]  /*0730*/  @P0 BRA `(.L_x_77) ;  /* 0x00000004001c0947 */ /* 0x001fea0003800000 */
[----:B------:R-:W-:Y:S01]  /*0740*/  SHF.R.U32.HI R0, RZ, 0x2, R9 ;  /* 0x00000002ff007819 */ /* 0x000fe20000011609 */
[----:B------:R-:W-:Y:S03]  /*0750*/  BSSY.RECONVERGENT B2, `(.L_x_78) ;  /* 0x000003c000027945 */ /* 0x000fe60003800200 */
[----:B------:R-:W-:Y:S02]  /*0760*/  LOP3.LUT R5, R0, R9, RZ, 0x3c, !PT ;  /* 0x0000000900057212 */ /* 0x000fe400078e3cff */
[----:B------:R-:W-:Y:S02]  /*0770*/  SHF.L.U32 R0, R25, 0x4, RZ ;  /* 0x0000000419007819 */ /* 0x000fe400000006ff */
[----:B------:R-:W-:-:S04]  /*0780*/  SHF.L.U32 R2, R5, 0x1, RZ ;  /* 0x0000000105027819 */ /* 0x000fc800000006ff */
[----:B------:R-:W-:-:S04]  /*0790*/  LOP3.LUT R0, R25, R0, R2, 0x96, !PT ;  /* 0x0000000019007212 */ /* 0x000fc800078e9602 */
[----:B------:R-:W-:Y:S01]  /*07a0*/  LOP3.LUT R4, R0, R5, RZ, 0x3c, !PT ;  /* 0x0000000500047212 */ /* 0x000fe200078e3cff */
[----:B------:R-:W-:-:S03]  /*07b0*/  IMAD.MOV.U32 R5, RZ, RZ, 0x2f800000 ;  /* 0x2f800000ff057424 */ /* 0x000fc600078e00ff */
[C---:B------:R-:W-:Y:S02]  /*07c0*/  IADD3 R0, PT, PT, R8.reuse, 0x587c5, R4 ;  /* 0x000587c508007810 */ /* 0x040fe40007ffe004 */
[----:B------:R-:W-:Y:S02]  /*07d0*/  IADD3 R8, PT, PT, R8, 0xb0f8a, RZ ;  /* 0x000b0f8a08087810 */ /* 0x000fe40007ffe0ff */
[----:B------:R-:W-:-:S05]  /*07e0*/  I2FP.F32.U32 R0, R0 ;  /* 0x0000000000007245 */ /* 0x000fca0000201000 */
[----:B------:R-:W-:Y:S01]  /*07f0*/  FFMA R0, R0, R5, 1.1641532182693481445e-10 ;  /* 0x2f00000000007423 */ /* 0x000fe20000000005 */
[----:B------:R-:W-:-:S04]  /*0800*/  IMAD.MOV.U32 R5, RZ, RZ, 0x3e055027 ;  /* 0x3e055027ff057424 */ /* 0x000fc800078e00ff */
[----:B------:R-:W-:-:S13]  /*0810*/  FSETP.GEU.AND P0, PT, R0, 1.175494350822287508e-38, PT ;  /* 0x008000000000780b */ /* 0x000fda0003f0e000 */
[----:B------:R-:W-:-:S05]  /*0820*/  @!P0 FMUL R0, R0, 8388608 ;  /* 0x4b00000000008820 */ /* 0x000fca0000400000 */
[----:B------:R-:W-:-:S04]  /*0830*/  IADD3 R2, PT, PT, R0, -0x3f2aaaab, RZ ;  /* 0xc0d5555500027810 */ /* 0x000fc80007ffe0ff */
[----:B------:R-:W-:-:S04]  /*0840*/  LOP3.LUT R7, R2, 0xff800000, RZ, 0xc0, !PT ;  /* 0xff80000002077812 */ /* 0x000fc800078ec0ff */
[-C--:B------:R-:W-:Y:S02]  /*0850*/  IADD3 R2, PT, PT, R0, -R7.reuse, RZ ;  /* 0x8000000700027210 */ /* 0x080fe40007ffe0ff */
[----:B------:R-:W-:Y:S02]  /*0860*/  I2FP.F32.S32 R14, R7 ;  /* 0x00000007000e7245 */ /* 0x000fe40000201400 */
[----:B------:R-:W-:Y:S01]  /*0870*/  SHF.R.U32.HI R7, RZ, 0x2, R6 ;  /* 0x00000002ff077819 */ /* 0x000fe20000011606 */
[----:B------:R-:W-:-:S03]  /*0880*/  FADD R2, R2, -1 ;  /* 0xbf80000002027421 */ /* 0x000fc60000000000 */
[----:B------:R-:W-:Y:S01]  /*0890*/  LOP3.LUT R7, R7, R6, RZ, 0x3c, !PT ;  /* 0x0000000607077212 */ /* 0x000fe200078e3cff */
[----:B------:R-:W-:-:S04]  /*08a0*/  FFMA R5, R2, -R5, 0.14084610342979431152 ;  /* 0x3e1039f602057423 */ /* 0x000fc80000000805 */
[----:B------:R-:W-:-:S04]  /*08b0*/  FFMA R5, R2, R5, -0.12148627638816833496 ;  /* 0xbdf8cdcc02057423 */ /* 0x000fc80000000005 */
[----:B------:R-:W-:-:S04]  /*08c0*/  FFMA R5, R2, R5, 0.13980610668659210205 ;  /* 0x3e0f295502057423 */ /* 0x000fc80000000005 */
[----:B------:R-:W-:-:S04]  /*08d0*/  FFMA R5, R2, R5, -0.16684235632419586182 ;  /* 0xbe2ad8b902057423 */ /* 0x000fc80000000005 */
[----:B------:R-:W-:-:S04]  /*08e0*/  FFMA R5, R2, R5, 0.20012299716472625732 ;  /* 0x3e4ced0b02057423 */ /* 0x000fc80000000005 */
[----:B------:R-:W-:-:S04]  /*08f0*/  FFMA R5, R2, R5, -0.24999669194221496582 ;  /* 0xbe7fff2202057423 */ /* 0x000fc80000000005 */
[----:B------:R-:W-:-:S04]  /*0900*/  FFMA R5, R2, R5, 0.33333182334899902344 ;  /* 0x3eaaaa7802057423 */ /* 0x000fc80000000005 */
[----:B------:R-:W-:Y:S01]  /*0910*/  FFMA R9, R2, R5, -0.5 ;  /* 0xbf00000002097423 */ /* 0x000fe20000000005 */
[----:B------:R-:W-:Y:S02]  /*0920*/  FSEL R5, RZ, -23, P0 ;  /* 0xc1b80000ff057808 */ /* 0x000fe40000000000 */
[----:B------:R-:W-:Y:S01]  /*0930*/  ISETP.GT.U32.AND P0, PT, R0, 0x7f7fffff, PT ;  /* 0x7f7fffff0000780c */ /* 0x000fe20003f04070 */
[----:B------:R-:W-:Y:S02]  /*0940*/  FMUL R9, R2, R9 ;  /* 0x0000000902097220 */ /* 0x000fe40000400000 */
[----:B------:R-:W-:Y:S02]  /*0950*/  FFMA R5, R14, 1.1920928955078125e-07, R5 ;  /* 0x340000000e057823 */ /* 0x000fe40000000005 */
[----:B------:R-:W-:Y:S01]  /*0960*/  FFMA R2, R2, R9, R2 ;  /* 0x0000000902027223 */ /* 0x000fe20000000002 */
[----:B------:R-:W-:-:S03]  /*0970*/  MOV R9, 0x7f800000 ;  /* 0x7f80000000097802 */ /* 0x000fc60000000f00 */
[----:B------:R-:W-:Y:S01]  /*0980*/  FFMA R5, R5, 0.69314718246459960938, R2 ;  /* 0x3f31721805057823 */ /* 0x000fe20000000002 */
[----:B------:R-:W-:-:S03]  /*0990*/  IMAD.SHL.U32 R2, R4, 0x10, RZ ;  /* 0x0000001004027824 */ /* 0x000fc600078e00ff */
[C---:B------:R-:W-:Y:S01]  /*09a0*/  @P0 FFMA R5, R0.reuse, R9, +INF ;  /* 0x7f80000000050423 */ /* 0x040fe20000000009 */
[----:B------:R-:W-:Y:S02]  /*09b0*/  FSETP.NEU.AND P0, PT, R0, RZ, PT ;  /* 0x000000ff0000720b */ /* 0x000fe40003f0d000 */
[----:B------:R-:W-:Y:S01]  /*09c0*/  SHF.L.U32 R9, R7, 0x1, RZ ;  /* 0x0000000107097819 */ /* 0x000fe200000006ff */
[----:B------:R-:W-:-:S03]  /*09d0*/  FMUL R6, R5, -2 ;  /* 0xc000000005067820 */ /* 0x000fc60000400000 */
[----:B------:R-:W-:Y:S02]  /*09e0*/  LOP3.LUT R5, R7, R9, R2, 0x96, !PT ;  /* 0x0000000907057212 */ /* 0x000fe400078e9602 */
[----:B------:R-:W-:Y:S02]  /*09f0*/  FSEL R14, R6, +INF , P0 ;  /* 0x7f800000060e7808 */ /* 0x000fe40000000000 */
[----:B------:R-:W-:Y:S02]  /*0a00*/  LOP3.LUT R5, R5, R4, RZ, 0x3c, !PT ;  /* 0x0000000405057212 */ /* 0x000fe400078e3cff */
[----:B------:R-:W-:Y:S01]  /*0a10*/  IADD3 R2, PT, PT, R14, -0xd000000, RZ ;  /* 0xf30000000e027810 */ /* 0x000fe20007ffe0ff */
[----:B------:R0:W1:Y:S01]  /*0a20*/  MUFU.RSQ R7, R14 ;  /* 0x0000000e00077308 */ /* 0x0000620000001400 */
[----:B------:R-:W-:Y:S01]  /*0a30*/  MOV R9, 0x30c90fdb ;  /* 0x30c90fdb00097802 */ /* 0x000fe20000000f00 */
[----:B------:R-:W-:Y:S01]  /*0a40*/  IMAD.IADD R0, R8, 0x1, R5 ;  /* 0x0000000108007824 */ /* 0x000fe200078e0205 */
[----:B------:R-:W-:-:S04]  /*0a50*/  ISETP.GT.U32.AND P0, PT, R2, 0x727fffff, PT ;  /* 0x727fffff0200780c */ /* 0x000fc80003f04070 */
[----:B------:R-:W-:-:S05]  /*0a60*/  I2FP.F32.U32 R0, R0 ;  /* 0x0000000000007245 */ /* 0x000fca0000201000 */
[----:B------:R-:W-:-:S04]  /*0a70*/  FFMA R2, R0, R9, 7.314590599882819788e-10 ;  /* 0x30490fdb00027423 */ /* 0x000fc80000000009 */
[----:B0-----:R-:W-:Y:S05]  /*0a80*/  @!P0 BRA `(.L_x_79) ;  /* 0x0000000000108947 */ /* 0x001fea0003800000 */
[----:B------:R-:W-:Y:S02]  /*0a90*/  MOV R0, R14 ;  /* 0x0000000e00007202 */ /* 0x000fe40000000f00 */
[----:B------:R-:W-:-:S07]  /*0aa0*/  MOV R18, 0xac0 ;  /* 0x00000ac000127802 */ /* 0x000fce0000000f00 */
[----:B-1---5:R-:W-:Y:S05]  /*0ab0*/  CALL.REL.NOINC `($__internal_5_$__cuda_sm20_sqrt_rn_f32_slowpath) ;  /* 0x0000000000787944 */ /* 0x022fea0003c00000 */
[----:B------:R-:W-:Y:S05]  /*0ac0*/  BRA `(.L_x_80) ;  /* 0x0000000000107947 */ /* 0x000fea0003800000 */
.L_x_79:
[----:B-1----:R-:W-:Y:S01]  /*0ad0*/  FMUL.FTZ R29, R14, R7 ;  /* 0x000000070e1d7220 */ /* 0x002fe20000410000 */
[----:B------:R-:W-:-:S03]  /*0ae0*/  FMUL.FTZ R6, R7, 0.5 ;  /* 0x3f00000007067820 */ /* 0x000fc60000410000 */
[----:B------:R-:W-:-:S04]  /*0af0*/  FFMA R0, -R29, R29, R14 ;  /* 0x0000001d1d007223 */ /* 0x000fc8000000010e */
[----:B------:R-:W-:-:S07]  /*0b00*/  FFMA R29, R0, R6, R29 ;  /* 0x00000006001d7223 */ /* 0x000fce000000001d */
.L_x_80:
[----:B------:R-:W-:Y:S05]  /*0b10*/  BSYNC.RECONVERGENT B2 ;  /* 0x0000000000027941 */ /* 0x000fea0003800200 */
.L_x_78:
[----:B------:R-:W-:Y:S01]  /*0b20*/  FMUL.RZ R14, R2, 0.15915493667125701904 ;  /* 0x3e22f983020e7820 */ /* 0x000fe2000040c000 */
[----:B------:R-:W-:Y:S01]  /*0b30*/  IMAD.MOV.U32 R7, RZ, RZ, R25 ;  /* 0x000000ffff077224 */ /* 0x000fe200078e0019 */
[----:B------:R-:W-:Y:S01]  /*0b40*/  MOV R6, R27 ;  /* 0x0000001b00067202 */ /* 0x000fe20000000f00 */
[----:B------:R-:W-:Y:S01]  /*0b50*/  IMAD.MOV.U32 R2, RZ, RZ, 0x1 ;  /* 0x00000001ff027424 */ /* 0x000fe200078e00ff */
[----:B------:R-:W0:Y:S01]  /*0b60*/  MUFU.SIN R24, R14 ;  /* 0x0000000e00187308 */ /* 0x000e220000000400 */
[----:B------:R-:W-:-:S07]  /*0b70*/  MOV R9, R22 ;  /* 0x0000001600097202 */ /* 0x000fce0000000f00 */
[----:B------:R-:W1:Y:S01]  /*0b80*/  MUFU.COS R0, R14 ;  /* 0x0000000e00007308 */ /* 0x000e620000000000 */
[-C--:B0-----:R-:W-:Y:S01]  /*0b90*/  FMUL R24, R24, R29.reuse ;  /* 0x0000001d18187220 */ /* 0x081fe20000400000 */
[----:B-1----:R-:W-:-:S07]  /*0ba0*/  FMUL R29, R0, R29 ;  /* 0x0000001d001d7220 */ /* 0x002fce0000400000 */
.L_x_77:
[----:B------:R-:W-:Y:S05]  /*0bb0*/  BSYNC.RECONVERGENT B1 ;  /* 0x0000000000017941 */ /* 0x000fea0003800200 */
.L_x_76:
[----:B------:R-:W0:Y:S01]  /*0bc0*/  LDC.64 R18, c[0x0][0x390] ;  /* 0x0000e400ff127b82 */ /* 0x000e220000000a00 */
[----:B------:R-:W1:Y:S01]  /*0bd0*/  F2F.F64.F32 R14, R24 ;  /* 0x00000018000e7310 */ /* 0x000e620000201800 */
[----:B-----5:R-:W-:-:S08]  /*0be0*/  DADD R16, R16, -2 ;  /* 0xc000000010107429 */ /* 0x020fd00000000000 */
[----:B-1----:R-:W-:Y:S01]  /*0bf0*/  DFMA R14, R14, 2, R16 ;  /* 0x400000000e0e782b */ /* 0x002fe20000000010 */
[----:B0-----:R-:W-:-:S06]  /*0c00*/  IMAD.WIDE R16, R23, 0x8, R18 ;  /* 0x0000000817107825 */ /* 0x001fcc00078e0212 */
[----:B------:R0:W-:Y:S04]  /*0c10*/  STG.E.64 desc[UR4][R16.64], R14 ;  /* 0x0000000e10007986 */ /* 0x0001e8000c101b04 */
.L_x_70:
[----:B------:R-:W-:Y:S05]  /*0c20*/  BSYNC.RECONVERGENT B0 ;  /* 0x0000000000007941 */ /* 0x000fea0003800200 */
.L_x_69:
[----:B-----5:R-:W-:Y:S04]  /*0c30*/  STG.E.64 desc[UR4][R12.64], R8 ;  /* 0x000000080c007986 */ /* 0x020fe8000c101b04 */
[----:B------:R-:W-:Y:S04]  /*0c40*/  STG.E.64 desc[UR4][R12.64+0x8], R6 ;  /* 0x000008060c007986 */ /* 0x000fe8000c101b04 */
[----:B------:R-:W-:Y:S04]  /*0c50*/  STG.E.64 desc[UR4][R12.64+0x10], R4 ;  /* 0x000010040c007986 */ /* 0x000fe8000c101b04 */
[----:B------:R-:W-:Y:S04]  /*0c60*/  STG.E.64 desc[UR4][R12.64+0x18], R2 ;  /* 0x000018020c007986 */ /* 0x000fe8000c101b04 */
[----:B------:R-:W-:Y:S04]  /*0c70*/  STG.E.64 desc[UR4][R12.64+0x28], R10 ;  /* 0x0000280a0c007986 */ /* 0x000fe8000c101b04 */
[----:B------:R-:W-:Y:S01]  /*0c80*/  STG.E desc[UR4][R12.64+0x20], R29 ;  /* 0x0000201d0c007986 */ /* 0x000fe2000c101904 */
[----:B------:R-:W-:Y:S05]  /*0c90*/  EXIT ;  /* 0x000000000000794d */ /* 0x000fea0003800000 */
        .weak           $__internal_5_$__cuda_sm20_sqrt_rn_f32_slowpath
        .type           $__internal_5_$__cuda_sm20_sqrt_rn_f32_slowpath,@function
        .size           $__internal_5_$__cuda_sm20_sqrt_rn_f32_slowpath,(.L_x_247 - $__internal_5_$__cuda_sm20_sqrt_rn_f32_slowpath)
$__internal_5_$__cuda_sm20_sqrt_rn_f32_slowpath:
[----:B------:R-:W-:-:S13]  /*0ca0*/  LOP3.LUT P0, RZ, R0, 0x7fffffff, RZ, 0xc0, !PT ;  /* 0x7fffffff00ff7812 */ /* 0x000fda000780c0ff */
[----:B------:R-:W-:Y:S01]  /*0cb0*/  @!P0 MOV R9, R0 ;  /* 0x0000000000098202 */ /* 0x000fe20000000f00 */
[----:B------:R-:W-:Y:S06]  /*0cc0*/  @!P0 BRA `(.L_x_81) ;  /* 0x0000000000408947 */ /* 0x000fec0003800000 */
[----:B------:R-:W-:-:S13]  /*0cd0*/  FSETP.GEU.FTZ.AND P0, PT, R0, RZ, PT ;  /* 0x000000ff0000720b */ /* 0x000fda0003f1e000 */
[----:B------:R-:W-:Y:S01]  /*0ce0*/  @!P0 MOV R9, 0x7fffffff ;  /* 0x7fffffff00098802 */ /* 0x000fe20000000f00 */
[----:B------:R-:W-:Y:S06]  /*0cf0*/  @!P0 BRA `(.L_x_81) ;  /* 0x0000000000348947 */ /* 0x000fec0003800000 */
[----:B------:R-:W-:-:S13]  /*0d00*/  FSETP.GTU.FTZ.AND P0, PT, |R0|, +INF , PT ;  /* 0x7f8000000000780b */ /* 0x000fda0003f1c200 */
[----:B------:R-:W-:Y:S01]  /*0d10*/  @P0 FADD.FTZ R9, R0, 1 ;  /* 0x3f80000000090421 */ /* 0x000fe20000010000 */
[----:B------:R-:W-:Y:S06]  /*0d20*/  @P0 BRA `(.L_x_81) ;  /* 0x0000000000280947 */ /* 0x000fec0003800000 */
[----:B------:R-:W-:-:S13]  /*0d30*/  FSETP.NEU.FTZ.AND P0, PT, |R0|, +INF , PT ;  /* 0x7f8000000000780b */ /* 0x000fda0003f1d200 */
[----:B------:R-:W-:-:S04]  /*0d40*/  @P0 FFMA R19, R0, 1.84467440737095516160e+19, RZ ;  /* 0x5f80000000130823 */ /* 0x000fc800000000ff */
[----:B------:R-:W0:Y:S02]  /*0d50*/  @P0 MUFU.RSQ R20, R19 ;  /* 0x0000001300140308 */ /* 0x000e240000001400 */
[----:B0-----:R-:W-:Y:S01]  /*0d60*/  @P0 FMUL.FTZ R24, R19, R20 ;  /* 0x0000001413180220 */ /* 0x001fe20000410000 */
[----:B------:R-:W-:-:S03]  /*0d70*/  @P0 FMUL.FTZ R20, R20, 0.5 ;  /* 0x3f00000014140820 */ /* 0x000fc60000410000 */
[----:B------:R-:W-:-:S04]  /*0d80*/  @P0 FADD.FTZ R9, -R24, -RZ ;  /* 0x800000ff18090221 */ /* 0x000fc80000010100 */
[----:B------:R-:W-:Y:S01]  /*0d90*/  @P0 FFMA R21, R24, R9, R19 ;  /* 0x0000000918150223 */ /* 0x000fe20000000013 */
[----:B------:R-:W-:-:S03]  /*0da0*/  @!P0 IMAD.MOV.U32 R9, RZ, RZ, R0 ;  /* 0x000000ffff098224 */ /* 0x000fc600078e0000 */
[----:B------:R-:W-:-:S04]  /*0db0*/  @P0 FFMA R20, R21, R20, R24 ;  /* 0x0000001415140223 */ /* 0x000fc80000000018 */
[----:B------:R-:W-:-:S07]  /*0dc0*/  @P0 FMUL.FTZ R9, R20, 2.3283064365386962891e-10 ;  /* 0x2f80000014090820 */ /* 0x000fce0000410000 */
.L_x_81:
[----:B------:R-:W-:Y:S01]  /*0dd0*/  HFMA2 R19, -RZ, RZ, 0, 0 ;  /* 0x00000000ff137431 */ /* 0x000fe200000001ff */
[----:B------:R-:W-:-:S03]  /*0de0*/  MOV R29, R9 ;  /* 0x00000009001d7202 */ /* 0x000fc60000000f00 */
[----:B------:R-:W-:Y:S05]  /*0df0*/  RET.REL.NODEC R18 `(_Z17propagationKernelIdEvP17curandStateXORWOWPT_S3_S3_S3_i) ;  /* 0xfffffff012807950 */ /* 0x000fea0003c3ffff */
.L_x_82:
        /* <DEDUP_REMOVED lines=16> */
.L_x_247:


//--------------------- .text._Z16resamplingKernelIfEvP17curandStateXORWOWPT_S3_S3_S3_S3_S3_S3_i --------------------------
	.section	.text._Z16resamplingKernelIfEvP17curandStateXORWOWPT_S3_S3_S3_S3_S3_S3_i,"ax",@progbits
	.align	128
        .global         _Z16resamplingKernelIfEvP17curandStateXORWOWPT_S3_S3_S3_S3_S3_S3_i
        .type           _Z16resamplingKernelIfEvP17curandStateXORWOWPT_S3_S3_S3_S3_S3_S3_i,@function
        .size           _Z16resamplingKernelIfEvP17curandStateXORWOWPT_S3_S3_S3_S3_S3_S3_i,(.L_x_249 - _Z16resamplingKernelIfEvP17curandStateXORWOWPT_S3_S3_S3_S3_S3_S3_i)
        .other          _Z16resamplingKernelIfEvP17curandStateXORWOWPT_S3_S3_S3_S3_S3_S3_i,@"STO_CUDA_ENTRY STV_DEFAULT"
_Z16resamplingKernelIfEvP17curandStateXORWOWPT_S3_S3_S3_S3_S3_S3_i:
.text._Z16resamplingKernelIfEvP17curandStateXORWOWPT_S3_S3_S3_S3_S3_S3_i:
[----:B------:R-:W-:Y:S08]  /*0000*/  LDC R1, c[0x0][0x37c] ;  /* 0x0000df00ff017b82 */ /* 0x000ff00000000800 */
[----:B------:R-:W0:Y:S01]  /*0010*/  LDC R17, c[0x0][0x3c0] ;  /* 0x0000f000ff117b82 */ /* 0x000e220000000800 */
[----:B------:R-:W1:Y:S07]  /*0020*/  LDCU.64 UR4, c[0x0][0x358] ;  /* 0x00006b00ff0477ac */ /* 0x000e6e0008000a00 */
[----:B------:R-:W0:Y:S02]  /*0030*/  LDC.64 R2, c[0x0][0x3b0] ;  /* 0x0000ec00ff027b82 */ /* 0x000e240000000a00 */
[----:B0-----:R-:W-:-:S05]  /*0040*/  IMAD.WIDE R2, R17, 0x4, R2 ;  /* 0x0000000411027825 */ /* 0x001fca00078e0202 */
[----:B-1----:R0:W5:Y:S01]  /*0050*/  LDG.E R15, desc[UR4][R2.64+-0x4] ;  /* 0xfffffc04020f7981 */ /* 0x002162000c1e1900 */
[----:B------:R-:W1:Y:S01]  /*0060*/  S2UR UR6, SR_CTAID.X ;  /* 0x00000000000679c3 */ /* 0x000e620000002500 */
[----:B------:R-:W-:Y:S01]  /*0070*/  BSSY.RECONVERGENT B0, `(.L_x_83) ;  /* 0x0000032000007945 */ /* 0x000fe20003800200 */
[----:B------:R-:W1:Y:S06]  /*0080*/  S2R R5, SR_TID.X ;  /* 0x0000000000057919 */ /* 0x000e6c0000002100 */
[----:B------:R-:W1:Y:S02]  /*0090*/  LDC R14, c[0x0][0x360] ;  /* 0x0000d800ff0e7b82 */ /* 0x000e640000000800 */
[----:B-1----:R-:W-:-:S05]  /*00a0*/  IMAD R14, R14, UR6, R5 ;  /* 0x000000060e0e7c24 */ /* 0x002fca000f8e0205 */
[----:B------:R-:W-:-:S13]  /*00b0*/  ISETP.NE.AND P0, PT, R14, RZ, PT ;  /* 0x000000ff0e00720c */ /* 0x000fda0003f05270 */
[----:B0-----:R-:W-:Y:S05]  /*00c0*/  @P0 BRA `(.L_x_84) ;  /* 0x0000000000b00947 */ /* 0x001fea0003800000 */
[----:B------:R-:W0:Y:S02]  /*00d0*/  LDC.64 R18, c[0x0][0x380] ;  /* 0x0000e000ff127b82 */ /* 0x000e240000000a00 */
[----:B0-----:R-:W2:Y:S04]  /*00e0*/  LDG.E.64 R2, desc[UR4][R18.64] ;  /* 0x0000000412027981 */ /* 0x001ea8000c1e1b00 */
[----:B------:R-:W3:Y:S04]  /*00f0*/  LDG.E.64 R12, desc[UR4][R18.64+0x10] ;  /* 0x00001004120c7981 */ /* 0x000ee8000c1e1b00 */
[----:B------:R-:W5:Y:S04]  /*0100*/  LDG.E R16, desc[UR4][R18.64+0x20] ;  /* 0x0000200412107981 */ /* 0x000f68000c1e1900 */
[----:B------:R-:W5:Y:S04]  /*0110*/  LDG.E.64 R10, desc[UR4][R18.64+0x28] ;  /* 0x00002804120a7981 */ /* 0x000f68000c1e1b00 */
[----:B------:R-:W5:Y:S04]  /*0120*/  LDG.E.64 R8, desc[UR4][R18.64+0x8] ;  /* 0x0000080412087981 */ /* 0x000f68000c1e1b00 */
[----:B------:R0:W5:Y:S01]  /*0130*/  LDG.E.64 R6, desc[UR4][R18.64+0x18] ;  /* 0x0000180412067981 */ /* 0x000162000c1e1b00 */
[----:B--2---:R-:W-:Y:S01]  /*0140*/  SHF.R.U32.HI R0, RZ, 0x2, R3 ;  /* 0x00000002ff007819 */ /* 0x004fe20000011603 */
[----:B------:R-:W-:-:S03]  /*0150*/  VIADD R2, R2, 0x587c5 ;  /* 0x000587c502027836 */ /* 0x000fc60000000000 */
[----:B------:R-:W-:Y:S01]  /*0160*/  LOP3.LUT R0, R0, R3, RZ, 0x3c, !PT ;  /* 0x0000000300007212 */ /* 0x000fe200078e3cff */
[----:B---3--:R-:W-:Y:S01]  /*0170*/  IMAD.SHL.U32 R4, R13, 0x10, RZ ;  /* 0x000000100d047824 */ /* 0x008fe200078e00ff */
[----:B------:R-:W-:Y:S01]  /*0180*/  I2FP.F32.S32 R3, R17 ;  /* 0x0000001100037245 */ /* 0x000fe20000201400 */
[----:B------:R-:W-:Y:S02]  /*0190*/  IMAD.MOV.U32 R17, RZ, RZ, 0x2f800000 ;  /* 0x2f800000ff117424 */ /* 0x000fe400078e00ff */
[----:B------:R-:W-:-:S05]  /*01a0*/  IMAD.SHL.U32 R5, R0, 0x2, RZ ;  /* 0x0000000200057824 */ /* 0x000fca00078e00ff */
[----:B------:R-:W-:Y:S02]  /*01b0*/  LOP3.LUT R5, R13, R4, R5, 0x96, !PT ;  /* 0x000000040d057212 */ /* 0x000fe400078e9605 */
[----:B------:R-:W1:Y:S02]  /*01c0*/  MUFU.RCP R4, R3 ;  /* 0x0000000300047308 */ /* 0x000e640000001000 */
[----:B------:R-:W-:-:S05]  /*01d0*/  LOP3.LUT R5, R5, R0, RZ, 0x3c, !PT ;  /* 0x0000000005057212 */ /* 0x000fca00078e3cff */
[----:B------:R-:W-:-:S05]  /*01e0*/  IMAD.IADD R0, R5, 0x1, R2 ;  /* 0x0000000105007824 */ /* 0x000fca00078e0202 */
[----:B------:R-:W-:-:S05]  /*01f0*/  I2FP.F32.U32 R0, R0 ;  /* 0x0000000000007245 */ /* 0x000fca0000201000 */
[----:B------:R-:W-:Y:S01]  /*0200*/  FFMA R0, R0, R17, 1.1641532182693481445e-10 ;  /* 0x2f00000000007423 */ /* 0x000fe20000000011 */
[----:B-1----:R-:W-:-:S03]  /*0210*/  FFMA R17, -R3, R4, 1 ;  /* 0x3f80000003117423 */ /* 0x002fc60000000104 */
[----:B-----5:R-:W-:Y:S01]  /*0220*/  FMUL R0, R15, R0 ;  /* 0x000000000f007220 */ /* 0x020fe20000400000 */
[----:B------:R-:W-:-:S03]  /*0230*/  FFMA R17, R4, R17, R4 ;  /* 0x0000001104117223 */ /* 0x000fc60000000004 */
[----:B------:R-:W1:Y:S01]  /*0240*/  FCHK P0, R0, R3 ;  /* 0x0000000300007302 */ /* 0x000e620000000000 */
[----:B------:R-:W-:-:S04]  /*0250*/  FFMA R4, R0, R17, RZ ;  /* 0x0000001100047223 */ /* 0x000fc800000000ff */
[----:B0-----:R-:W-:-:S04]  /*0260*/  FFMA R18, -R3, R4, R0 ;  /* 0x0000000403127223 */ /* 0x001fc80000000100 */
[----:B------:R-:W-:Y:S01]  /*0270*/  FFMA R17, R17, R18, R4 ;  /* 0x0000001211117223 */ /* 0x000fe20000000004 */
[----:B-1----:R-:W-:Y:S06]  /*0280*/  @!P0 BRA `(.L_x_85) ;  /* 0x00000000000c8947 */ /* 0x002fec0003800000 */
[----:B------:R-:W-:-:S07]  /*0290*/  MOV R18, 0x2b0 ;  /* 0x000002b000127802 */ /* 0x000fce0000000f00 */
[----:B------:R-:W-:Y:S05]  /*02a0*/  CALL.REL.NOINC `($__internal_7_$__cuda_sm3x_div_rn_noftz_f32_slowpath) ;  /* 0x0000000800587944 */ /* 0x000fea0003c00000 */
[----:B------:R-:W-:-:S07]  /*02b0*/  IMAD.MOV.U32 R17, RZ, RZ, R0 ;  /* 0x000000ffff117224 */ /* 0x000fce00078e0000 */
.L_x_85:
[----:B------:R-:W0:Y:S01]  /*02c0*/  LDC.64 R18, c[0x0][0x3b8] ;  /* 0x0000ee00ff127b82 */ /* 0x000e220000000a00 */
[----:B------:R-:W-:Y:S02]  /*02d0*/  IMAD.MOV.U32 R3, RZ, RZ, R8 ;  /* 0x000000ffff037224 */ /* 0x000fe400078e0008 */
[----:B------:R-:W-:Y:S02]  /*02e0*/  IMAD.MOV.U32 R8, RZ, RZ, R9 ;  /* 0x000000ffff087224 */ /* 0x000fe400078e0009 */
[----:B------:R-:W-:Y:S02]  /*02f0*/  IMAD.MOV.U32 R9, RZ, RZ, R12 ;  /* 0x000000ffff097224 */ /* 0x000fe400078e000c */
[----:B------:R-:W-:Y:S01]  /*0300*/  IMAD.MOV.U32 R4, RZ, RZ, R13 ;  /* 0x000000ffff047224 */ /* 0x000fe200078e000d */
[----:B------:R-:W1:Y:S01]  /*0310*/  LDC.64 R20, c[0x0][0x380] ;  /* 0x0000e000ff147b82 */ /* 0x000e620000000a00 */
[----:B0-----:R0:W-:Y:S04]  /*0320*/  STG.E desc[UR4][R18.64], R17 ;  /* 0x0000001112007986 */ /* 0x0011e8000c101904 */
[----:B-1----:R0:W-:Y:S04]  /*0330*/  STG.E.64 desc[UR4][R20.64], R2 ;  /* 0x0000000214007986 */ /* 0x0021e8000c101b04 */
[----:B------:R0:W-:Y:S04]  /*0340*/  STG.E.64 desc[UR4][R20.64+0x8], R8 ;  /* 0x0000080814007986 */ /* 0x0001e8000c101b04 */
[----:B------:R0:W-:Y:S04]  /*0350*/  STG.E.64 desc[UR4][R20.64+0x10], R4 ;  /* 0x0000100414007986 */ /* 0x0001e8000c101b04 */
[----:B------:R0:W-:Y:S04]  /*0360*/  STG.E.64 desc[UR4][R20.64+0x18], R6 ;  /* 0x0000180614007986 */ /* 0x0001e8000c101b04 */
[----:B------:R0:W-:Y:S04]  /*0370*/  STG.E.64 desc[UR4][R20.64+0x28], R10 ;  /* 0x0000280a14007986 */ /* 0x0001e8000c101b04 */
[----:B------:R0:W-:Y:S02]  /*0380*/  STG.E desc[UR4][R20.64+0x20], R16 ;  /* 0x0000201014007986 */ /* 0x0001e4000c101904 */
.L_x_84:
[----:B------:R-:W-:Y:S05]  /*0390*/  BSYNC.RECONVERGENT B0 ;  /* 0x0000000000007941 */ /* 0x000fea0003800200 */
.L_x_83:
        /* <DEDUP_REMOVED lines=9> */
[----:B0-----:R0:W5:Y:S01]  /*0430*/  LDG.E R2, desc[UR4][R2.64] ;  /* 0x0000000402027981 */ /* 0x001162000c1e1900 */
[----:B------:R-:W-:Y:S01]  /*0440*/  I2FP.F32.S32 R8, UR6 ;  /* 0x0000000600087c45 */ /* 0x000fe20008201400 */
[----:B------:R-:W-:Y:S01]  /*0450*/  BSSY.RECONVERGENT B1, `(.L_x_88) ;  /* 0x0000010000017945 */ /* 0x000fe20003800200 */
[----:B------:R-:W-:Y:S02]  /*0460*/  I2FP.F32.S32 R0, R14 ;  /* 0x0000000e00007245 */ /* 0x000fe40000201400 */
[----:B------:R-:W1:Y:S03]  /*0470*/  MUFU.RCP R7, R8 ;  /* 0x0000000800077308 */ /* 0x000e660000001000 */
[----:B-----5:R-:W-:-:S05]  /*0480*/  FMUL R15, R15, R0 ;  /* 0x000000000f0f7220 */ /* 0x020fca0000400000 */
[----:B------:R-:W2:Y:S01]  /*0490*/  FCHK P0, R15, R8 ;  /* 0x000000080f007302 */ /* 0x000ea20000000000 */
[----:B-1----:R-:W-:-:S04]  /*04a0*/  FFMA R6, -R8, R7, 1 ;  /* 0x3f80000008067423 */ /* 0x002fc80000000107 */
[----:B------:R-:W-:-:S04]  /*04b0*/  FFMA R0, R7, R6, R7 ;  /* 0x0000000607007223 */ /* 0x000fc80000000007 */
[----:B------:R-:W-:-:S04]  /*04c0*/  FFMA R6, R0, R15, RZ ;  /* 0x0000000f00067223 */ /* 0x000fc800000000ff */
[----:B------:R-:W-:-:S04]  /*04d0*/  FFMA R7, -R8, R6, R15 ;  /* 0x0000000608077223 */ /* 0x000fc8000000010f */
[----:B------:R-:W-:Y:S01]  /*04e0*/  FFMA R7, R0, R7, R6 ;  /* 0x0000000700077223 */ /* 0x000fe20000000006 */
[----:B0-2---:R-:W-:Y:S06]  /*04f0*/  @!P0 BRA `(.L_x_89) ;  /* 0x0000000000148947 */ /* 0x005fec0003800000 */
[----:B------:R-:W-:Y:S01]  /*0500*/  IMAD.MOV.U32 R0, RZ, RZ, R15 ;  /* 0x000000ffff007224 */ /* 0x000fe200078e000f */
[----:B------:R-:W-:Y:S02]  /*0510*/  MOV R3, R8 ;  /* 0x0000000800037202 */ /* 0x000fe40000000f00 */
[----:B------:R-:W-:-:S07]  /*0520*/  MOV R18, 0x540 ;  /* 0x0000054000127802 */ /* 0x000fce0000000f00 */
[----:B------:R-:W-:Y:S05]  /*0530*/  CALL.REL.NOINC `($__internal_7_$__cuda_sm3x_div_rn_noftz_f32_slowpath) ;  /* 0x0000000400b47944 */ /* 0x000fea0003c00000 */
[----:B------:R-:W-:-:S07]  /*0540*/  IMAD.MOV.U32 R7, RZ, RZ, R0 ;  /* 0x000000ffff077224 */ /* 0x000fce00078e0000 */
.L_x_89:
[----:B------:R-:W-:Y:S05]  /*0550*/  BSYNC.RECONVERGENT B1 ;  /* 0x0000000000017941 */ /* 0x000fea0003800200 */
.L_x_88:
[----:B------:R-:W-:-:S05]  /*0560*/  FADD R7, R2, R7 ;  /* 0x0000000702077221 */ /* 0x000fca0000000000 */
[----:B------:R0:W-:Y:S02]  /*0570*/  STG.E desc[UR4][R4.64], R7 ;  /* 0x0000000704007986 */ /* 0x0001e4000c101904 */
.L_x_87:
[----:B------:R-:W-:Y:S05]  /*0580*/  BSYNC.RECONVERGENT B0 ;  /* 0x0000000000007941 */ /* 0x000fea0003800200 */
.L_x_86:
[----:B------:R-:W1:Y:S02]  /*0590*/  LDCU UR7, c[0x0][0x3c0] ;  /* 0x00007800ff0777ac */ /* 0x000e640008000800 */
[----:B-1----:R-:W-:-:S13]  /*05a0*/  ISETP.GE.AND P0, PT, R14, UR7, PT ;  /* 0x000000070e007c0c */ /* 0x002fda000bf06270 */
[----:B------:R-:W-:Y:S05]  /*05b0*/  @P0 EXIT ;  /* 0x000000000000094d */ /* 0x000fea0003800000 */
[----:B------:R-:W-:Y:S01]  /*05c0*/  UISETP.GE.AND UP0, UPT, UR7, 0x1, UPT ;  /* 0x000000010700788c */ /* 0x000fe2000bf06270 */
[----:B------:R-:W-:-:S08]  /*05d0*/  IMAD.MOV.U32 R0, RZ, RZ, -0x1 ;  /* 0xffffffffff007424 */ /* 0x000fd000078e00ff */
[----:B------:R-:W-:Y:S05]  /*05e0*/  BRA.U !UP0, `(.L_x_90) ;  /* 0x0000000108387547 */ /* 0x000fea000b800000 */
[----:B0-----:R0:W5:Y:S01]  /*05f0*/  LDG.E R5, desc[UR4][R4.64] ;  /* 0x0000000404057981 */ /* 0x001162000c1e1900 */
[----:B------:R-:W1:Y:S01]  /*0600*/  LDC.64 R6, c[0x0][0x3b0] ;  /* 0x0000ec00ff067b82 */ /* 0x000e620000000a00 */
[----:B------:R-:W-:Y:S01]  /*0610*/  BSSY.RECONVERGENT B0, `(.L_x_90) ;  /* 0x000000b000007945 */ /* 0x000fe20003800200 */
[----:B------:R-:W-:Y:S01]  /*0620*/  IMAD.MOV.U32 R0, RZ, RZ, RZ ;  /* 0x000000ffff007224 */ /* 0x000fe200078e00ff */
[----:B------:R-:W2:Y:S06]  /*0630*/  LDCU UR6, c[0x0][0x3c0] ;  /* 0x00007800ff0677ac */ /* 0x000eac0008000800 */
.L_x_92:
[----:B-1----:R-:W-:-:S06]  /*0640*/  IMAD.WIDE.U32 R2, R0, 0x4, R6 ;  /* 0x0000000400027825 */ /* 0x002fcc00078e0006 */
[----:B------:R-:W3:Y:S02]  /*0650*/  LDG.E R2, desc[UR4][R2.64] ;  /* 0x0000000402027981 */ /* 0x000ee4000c1e1900 */
[----:B---3-5:R-:W-:-:S13]  /*0660*/  FSETP.GE.AND P0, PT, R2, R5, PT ;  /* 0x000000050200720b */ /* 0x028fda0003f06000 */
[----:B------:R-:W-:Y:S05]  /*0670*/  @P0 BRA `(.L_x_91) ;  /* 0x0000000000100947 */ /* 0x000fea0003800000 */
[----:B------:R-:W-:-:S05]  /*0680*/  VIADD R0, R0, 0x1 ;  /* 0x0000000100007836 */ /* 0x000fca0000000000 */
[----:B--2---:R-:W-:-:S13]  /*0690*/  ISETP.NE.AND P0, PT, R0, UR6, PT ;  /* 0x0000000600007c0c */ /* 0x004fda000bf05270 */
[----:B------:R-:W-:Y:S05]  /*06a0*/  @P0 BRA `(.L_x_92) ;  /* 0xfffffffc00e40947 */ /* 0x000fea000383ffff */
[----:B------:R-:W-:-:S07]  /*06b0*/  IMAD.MOV.U32 R0, RZ, RZ, -0x1 ;  /* 0xffffffffff007424 */ /* 0x000fce00078e00ff */
.L_x_91:
[----:B--2---:R-:W-:Y:S05]  /*06c0*/  BSYNC.RECONVERGENT B0 ;  /* 0x0000000000007941 */ /* 0x004fea0003800200 */
.L_x_90:
[----:B------:R-:W1:Y:S01]  /*06d0*/  LDC R10, c[0x0][0x3c0] ;  /* 0x0000f000ff0a7b82 */ /* 0x000e620000000800 */
[----:B------:R-:W-:-:S07]  /*06e0*/  ISETP.NE.AND P0, PT, R0, -0x1, PT ;  /* 0xffffffff0000780c */ /* 0x000fce0003f05270 */
[----:B------:R-:W2:Y:S08]  /*06f0*/  LDC.64 R2, c[0x0][0x388] ;  /* 0x0000e200ff027b82 */ /* 0x000eb00000000a00 */
[----:B0-----:R-:W0:Y:S01]  /*0700*/  LDC.64 R4, c[0x0][0x398] ;  /* 0x0000e600ff047b82 */ /* 0x001e220000000a00 */
[----:B-1----:R-:W-:-:S07]  /*0710*/  @!P0 VIADD R0, R10, 0xffffffff ;  /* 0xffffffff0a008836 */ /* 0x002fce0000000000 */
[----:B------:R-:W1:Y:S01]  /*0720*/  LDC.64 R6, c[0x0][0x390] ;  /* 0x0000e400ff067b82 */ /* 0x000e620000000a00 */
[----:B--2---:R-:W-:-:S07]  /*0730*/  IMAD.WIDE R2, R0, 0x4, R2 ;  /* 0x0000000400027825 */ /* 0x004fce00078e0202 */
[----:B------:R-:W2:Y:S01]  /*0740*/  LDC.64 R8, c[0x0][0x3a0] ;  /* 0x0000e800ff087b82 */ /* 0x000ea20000000a00 */
[----:B------:R-:W3:Y:S01]  /*0750*/  LDG.E R3, desc[UR4][R2.64] ;  /* 0x0000000402037981 */ /* 0x000ee2000c1e1900 */
[----:B0-----:R-:W-:-:S04]  /*0760*/  IMAD.WIDE R4, R14, 0x4, R4 ;  /* 0x000000040e047825 */ /* 0x001fc800078e0204 */
[----:B-1----:R-:W-:Y:S01]  /*0770*/  IMAD.WIDE R6, R0, 0x4, R6 ;  /* 0x0000000400067825 */ /* 0x002fe200078e0206 */
[----:B---3--:R0:W-:Y:S05]  /*0780*/  STG.E desc[UR4][R4.64], R3 ;  /* 0x0000000304007986 */ /* 0x0081ea000c101904 */
[----:B------:R-:W3:Y:S01]  /*0790*/  LDG.E R7, desc[UR4][R6.64] ;  /* 0x0000000406077981 */ /* 0x000ee2000c1e1900 */
[----:B------:R-:W-:Y:S01]  /*07a0*/  I2FP.F32.S32 R10, R10 ;  /* 0x0000000a000a7245 */ /* 0x000fe20000201400 */
[----:B--2---:R-:W-:-:S04]  /*07b0*/  IMAD.WIDE R8, R14, 0x4, R8 ;  /* 0x000000040e087825 */ /* 0x004fc800078e0208 */
[----:B------:R-:W-:-:S05]  /*07c0*/  VIADD R0, R10, 0x1800000 ;  /* 0x018000000a007836 */ /* 0x000fca0000000000 */
[----:B------:R-:W-:-:S04]  /*07d0*/  LOP3.LUT R0, R0, 0x7f800000, RZ, 0xc0, !PT ;  /* 0x7f80000000007812 */ /* 0x000fc800078ec0ff */
[----:B------:R-:W-:Y:S01]  /*07e0*/  ISETP.GT.U32.AND P0, PT, R0, 0x1ffffff, PT ;  /* 0x01ffffff0000780c */ /* 0x000fe20003f04070 */
[----:B---3--:R0:W-:-:S12]  /*07f0*/  STG.E desc[UR4][R8.64], R7 ;  /* 0x0000000708007986 */ /* 0x0081d8000c101904 */
[----:B------:R-:W-:Y:S05]  /*0800*/  @P0 BRA `(.L_x_93) ;  /* 0x00000000000c0947 */ /* 0x000fea0003800000 */
[----:B------:R-:W-:-:S07]  /*0810*/  MOV R2, 0x830 ;  /* 0x0000083000027802 */ /* 0x000fce0000000f00 */
[----:B0----5:R-:W-:Y:S05]  /*0820*/  CALL.REL.NOINC `($__internal_6_$__cuda_sm20_rcp_rn_f32_slowpath) ;  /* 0x0000000000247944 */ /* 0x021fea0003c00000 */
[----:B------:R-:W-:Y:S05]  /*0830*/  BRA `(.L_x_94) ;  /* 0x0000000000107947 */ /* 0x000fea0003800000 */
.L_x_93:
[----:B0-----:R-:W0:Y:S02]  /*0840*/  MUFU.RCP R5, R10 ;  /* 0x0000000a00057308 */ /* 0x001e240000001000 */
[----:B0-----:R-:W-:-:S04]  /*0850*/  FFMA R0, R10, R5, -1 ;  /* 0xbf8000000a007423 */ /* 0x001fc80000000005 */
[----:B------:R-:W-:-:S04]  /*0860*/  FADD.FTZ R0, -R0, -RZ ;  /* 0x800000ff00007221 */ /* 0x000fc80000010100 */
[----:B------:R-:W-:-:S07]  /*0870*/  FFMA R5, R5, R0, R5 ;  /* 0x0000000005057223 */ /* 0x000fce0000000005 */
.L_x_94:
[----:B------:R-:W0:Y:S02]  /*0880*/  LDC.64 R2, c[0x0][0x3a8] ;  /* 0x0000ea00ff027b82 */ /* 0x000e240000000a00 */
[----:B0----5:R-:W-:-:S05]  /*0890*/  IMAD.WIDE R14, R14, 0x4, R2 ;  /* 0x000000040e0e7825 */ /* 0x021fca00078e0202 */
[----:B------:R-:W-:Y:S01]  /*08a0*/  STG.E desc[UR4][R14.64], R5 ;  /* 0x000000050e007986 */ /* 0x000fe2000c101904 */
[----:B------:R-:W-:Y:S05]  /*08b0*/  EXIT ;  /* 0x000000000000794d */ /* 0x000fea0003800000 */
        .weak           $__internal_6_$__cuda_sm20_rcp_rn_f32_slowpath
        .type           $__internal_6_$__cuda_sm20_rcp_rn_f32_slowpath,@function
        .size           $__internal_6_$__cuda_sm20_rcp_rn_f32_slowpath,($__internal_7_$__cuda_sm3x_div_rn_noftz_f32_slowpath - $__internal_6_$__cuda_sm20_rcp_rn_f32_slowpath)
$__internal_6_$__cuda_sm20_rcp_rn_f32_slowpath:
[----:B------:R-:W-:-:S05]  /*08c0*/  IMAD.SHL.U32 R0, R10, 0x2, RZ ;  /* 0x000000020a007824 */ /* 0x000fca00078e00ff */
[----:B------:R-:W-:Y:S01]  /*08d0*/  SHF.R.U32.HI R3, RZ, 0x18, R0 ;  /* 0x00000018ff037819 */ /* 0x000fe20000011600 */
[----:B------:R-:W-:-:S03]  /*08e0*/  IMAD.MOV.U32 R0, RZ, RZ, R10 ;  /* 0x000000ffff007224 */ /* 0x000fc600078e000a */
[----:B------:R-:W-:-:S13]  /*08f0*/  ISETP.NE.U32.AND P0, PT, R3, RZ, PT ;  /* 0x000000ff0300720c */ /* 0x000fda0003f05070 */
[----:B------:R-:W-:Y:S05]  /*0900*/  @P0 BRA `(.L_x_95) ;  /* 0x00000000002c0947 */ /* 0x000fea0003800000 */
[----:B------:R-:W-:-:S04]  /*0910*/  SHF.L.U32 R3, R0, 0x1, RZ ;  /* 0x0000000100037819 */ /* 0x000fc800000006ff */
[----:B------:R-:W-:-:S13]  /*0920*/  ISETP.NE.AND P0, PT, R3, RZ, PT ;  /* 0x000000ff0300720c */ /* 0x000fda0003f05270 */
[----:B------:R2:W3:Y:S01]  /*0930*/  @!P0 MUFU.RCP R3, R0 ;  /* 0x0000000000038308 */ /* 0x0004e20000001000 */
[----:B------:R-:W-:Y:S05]  /*0940*/  @!P0 BRA `(.L_x_96) ;  /* 0x0000000000a48947 */ /* 0x000fea0003800000 */
[----:B------:R-:W-:-:S04]  /*0950*/  FFMA R4, R0, 1.84467440737095516160e+19, RZ ;  /* 0x5f80000000047823 */ /* 0x000fc800000000ff */
[----:B---3--:R-:W2:Y:S02]  /*0960*/  MUFU.RCP R3, R4 ;  /* 0x0000000400037308 */ /* 0x008ea40000001000 */
[----:B--2---:R-:W-:-:S04]  /*0970*/  FFMA R0, R4, R3, -1 ;  /* 0xbf80000004007423 */ /* 0x004fc80000000003 */
[----:B------:R-:W-:-:S04]  /*0980*/  FADD.FTZ R0, -R0, -RZ ;  /* 0x800000ff00007221 */ /* 0x000fc80000010100 */
[----:B------:R-:W-:-:S04]  /*0990*/  FFMA R0, R3, R0, R3 ;  /* 0x0000000003007223 */ /* 0x000fc80000000003 */
[----:B------:R-:W-:Y:S01]  /*09a0*/  FFMA R3, R0, 1.84467440737095516160e+19, RZ ;  /* 0x5f80000000037823 */ /* 0x000fe200000000ff */
[----:B------:R-:W-:Y:S06]  /*09b0*/  BRA `(.L_x_96) ;  /* 0x0000000000887947 */ /* 0x000fec0003800000 */
.L_x_95:
[----:B------:R-:W-:-:S05]  /*09c0*/  VIADD R4, R3, 0xffffff03 ;  /* 0xffffff0303047836 */ /* 0x000fca0000000000 */
[----:B------:R-:W-:-:S13]  /*09d0*/  ISETP.GT.U32.AND P0, PT, R4, 0x1, PT ;  /* 0x000000010400780c */ /* 0x000fda0003f04070 */
[----:B------:R-:W-:Y:S05]  /*09e0*/  @P0 BRA `(.L_x_97) ;  /* 0x0000000000780947 */ /* 0x000fea0003800000 */
[----:B------:R-:W-:Y:S01]  /*09f0*/  LOP3.LUT R5, R0, 0x7fffff, RZ, 0xc0, !PT ;  /* 0x007fffff00057812 */ /* 0x000fe200078ec0ff */
[----:B------:R-:W-:-:S03]  /*0a00*/  IMAD.MOV.U32 R9, RZ, RZ, 0x3 ;  /* 0x00000003ff097424 */ /* 0x000fc600078e00ff */
[----:B------:R-:W-:Y:S02]  /*0a10*/  LOP3.LUT R5, R5, 0x3f800000, RZ, 0xfc, !PT ;  /* 0x3f80000005057812 */ /* 0x000fe400078efcff */
[----:B------:R-:W-:Y:S02]  /*0a20*/  SHF.L.U32 R10, R9, R4, RZ ;  /* 0x00000004090a7219 */ /* 0x000fe400000006ff */
[----:B------:R-:W0:Y:S02]  /*0a30*/  MUFU.RCP R6, R5 ;  /* 0x0000000500067308 */ /* 0x000e240000001000 */
[----:B0-----:R-:W-:-:S04]  /*0a40*/  FFMA R7, R5, R6, -1 ;  /* 0xbf80000005077423 */ /* 0x001fc80000000006 */
[----:B------:R-:W-:-:S04]  /*0a50*/  FADD.FTZ R7, -R7, -RZ ;  /* 0x800000ff07077221 */ /* 0x000fc80000010100 */
[CCC-:B------:R-:W-:Y:S01]  /*0a60*/  FFMA.RM R8, R6.reuse, R7.reuse, R6.reuse ;  /* 0x0000000706087223 */ /* 0x1c0fe20000004006 */
[----:B------:R-:W-:-:S04]  /*0a70*/  FFMA.RP R7, R6, R7, R6 ;  /* 0x0000000706077223 */ /* 0x000fc80000008006 */
[C---:B------:R-:W-:Y:S02]  /*0a80*/  LOP3.LUT R6, R8.reuse, 0x7fffff, RZ, 0xc0, !PT ;  /* 0x007fffff08067812 */ /* 0x040fe400078ec0ff */
[----:B------:R-:W-:Y:S02]  /*0a90*/  FSETP.NEU.FTZ.AND P0, PT, R8, R7, PT ;  /* 0x000000070800720b */ /* 0x000fe40003f1d000 */
[----:B------:R-:W-:Y:S02]  /*0aa0*/  LOP3.LUT R7, R6, 0x800000, RZ, 0xfc, !PT ;  /* 0x0080000006077812 */ /* 0x000fe400078efcff */
[----:B------:R-:W-:Y:S02]  /*0ab0*/  SEL R6, RZ, 0xffffffff, !P0 ;  /* 0xffffffffff067807 */ /* 0x000fe40004000000 */
[----:B------:R-:W-:-:S03]  /*0ac0*/  LOP3.LUT R5, R10, R7, RZ, 0xc0, !PT ;  /* 0x000000070a057212 */ /* 0x000fc600078ec0ff */
[----:B------:R-:W-:Y:S01]  /*0ad0*/  IMAD.MOV R6, RZ, RZ, -R6 ;  /* 0x000000ffff067224 */ /* 0x000fe200078e0a06 */
[----:B------:R-:W-:-:S04]  /*0ae0*/  SHF.R.U32.HI R5, RZ, R4, R5 ;  /* 0x00000004ff057219 */ /* 0x000fc80000011605 */
[----:B------:R-:W-:Y:S02]  /*0af0*/  LOP3.LUT P1, RZ, R6, R4, R7, 0xf8, !PT ;  /* 0x0000000406ff7212 */ /* 0x000fe4000782f807 */
[C---:B------:R-:W-:Y:S02]  /*0b00*/  LOP3.LUT P0, RZ, R5.reuse, 0x1, RZ, 0xc0, !PT ;  /* 0x0000000105ff7812 */ /* 0x040fe4000780c0ff */
[----:B------:R-:W-:-:S04]  /*0b10*/  LOP3.LUT P2, RZ, R5, 0x2, RZ, 0xc0, !PT ;  /* 0x0000000205ff7812 */ /* 0x000fc8000784c0ff */
[----:B------:R-:W-:Y:S02]  /*0b20*/  PLOP3.LUT P0, PT, P0, P1, P2, 0xe0, 0x0 ;  /* 0x000000000000781c */ /* 0x000fe40000703c20 */
[----:B------:R-:W-:Y:S02]  /*0b30*/  LOP3.LUT P1, RZ, R0, 0x7fffff, RZ, 0xc0, !PT ;  /* 0x007fffff00ff7812 */ /* 0x000fe4000782c0ff */
[----:B------:R-:W-:-:S05]  /*0b40*/  SEL R4, RZ, 0x1, !P0 ;  /* 0x00000001ff047807 */ /* 0x000fca0004000000 */
[----:B------:R-:W-:-:S05]  /*0b50*/  IMAD.MOV R4, RZ, RZ, -R4 ;  /* 0x000000ffff047224 */ /* 0x000fca00078e0a04 */
[----:B------:R-:W-:Y:S01]  /*0b60*/  ISETP.GE.AND P0, PT, R4, RZ, PT ;  /* 0x000000ff0400720c */ /* 0x000fe20003f06270 */
[----:B------:R-:W-:-:S05]  /*0b70*/  VIADD R4, R3, 0xffffff04 ;  /* 0xffffff0403047836 */ /* 0x000fca0000000000 */
[----:B------:R-:W-:-:S07]  /*0b80*/  SHF.R.U32.HI R3, RZ, R4, R7 ;  /* 0x00000004ff037219 */ /* 0x000fce0000011607 */
[----:B------:R-:W-:-:S04]  /*0b90*/  @!P0 VIADD R3, R3, 0x1 ;  /* 0x0000000103038836 */ /* 0x000fc80000000000 */
[----:B------:R-:W-:-:S05]  /*0ba0*/  @!P1 IMAD.SHL.U32 R3, R3, 0x2, RZ ;  /* 0x0000000203039824 */ /* 0x000fca00078e00ff */
[----:B------:R-:W-:Y:S01]  /*0bb0*/  LOP3.LUT R3, R3, 0x80000000, R0, 0xf8, !PT ;  /* 0x8000000003037812 */ /* 0x000fe200078ef800 */
[----:B------:R-:W-:Y:S06]  /*0bc0*/  BRA `(.L_x_96) ;  /* 0x0000000000047947 */ /* 0x000fec0003800000 */
.L_x_97:
[----:B------:R0:W1:Y:S02]  /*0bd0*/  MUFU.RCP R3, R0 ;  /* 0x0000000000037308 */ /* 0x0000640000001000 */
.L_x_96:
[----:B-1-3--:R-:W-:Y:S02]  /*0be0*/  IMAD.MOV.U32 R5, RZ, RZ, R3 ;  /* 0x000000ffff057224 */ /* 0x00afe400078e0003 */
[----:B------:R-:W-:-:S04]  /*0bf0*/  HFMA2 R3, -RZ, RZ, 0, 0 ;  /* 0x00000000ff037431 */ /* 0x000fc800000001ff */
[----:B0-2---:R-:W-:Y:S05]  /*0c00*/  RET.REL.NODEC R2 `(_Z16resamplingKernelIfEvP17curandStateXORWOWPT_S3_S3_S3_S3_S3_S3_i) ;  /* 0xfffffff002fc7950 */ /* 0x005fea0003c3ffff */
        .weak           $__internal_7_$__cuda_sm3x_div_rn_noftz_f32_slowpath
        .type           $__internal_7_$__cuda_sm3x_div_rn_noftz_f32_slowpath,@function
        .size           $__internal_7_$__cuda_sm3x_div_rn_noftz_f32_slowpath,(.L_x_249 - $__internal_7_$__cuda_sm3x_div_rn_noftz_f32_slowpath)
$__internal_7_$__cuda_sm3x_div_rn_noftz_f32_slowpath:
[----:B------:R-:W-:Y:S01]  /*0c10*/  SHF.R.U32.HI R17, RZ, 0x17, R3 ;  /* 0x00000017ff117819 */ /* 0x000fe20000011603 */
[----:B------:R-:W-:Y:S01]  /*0c20*/  BSSY.RECONVERGENT B2, `(.L_x_98) ;  /* 0x0000062000027945 */ /* 0x000fe20003800200 */
[----:B------:R-:W-:Y:S02]  /*0c30*/  SHF.R.U32.HI R20, RZ, 0x17, R0 ;  /* 0x00000017ff147819 */ /* 0x000fe40000011600 */
[----:B------:R-:W-:Y:S02]  /*0c40*/  LOP3.LUT R17, R17, 0xff, RZ, 0xc0, !PT ;  /* 0x000000ff11117812 */ /* 0x000fe400078ec0ff */
[----:B------:R-:W-:-:S03]  /*0c50*/  LOP3.LUT R20, R20, 0xff, RZ, 0xc0, !PT ;  /* 0x000000ff14147812 */ /* 0x000fc600078ec0ff */
[----:B------:R-:W-:Y:S02]  /*0c60*/  VIADD R22, R17, 0xffffffff ;  /* 0xffffffff11167836 */ /* 0x000fe40000000000 */
[----:B------:R-:W-:-:S03]  /*0c70*/  VIADD R21, R20, 0xffffffff ;  /* 0xffffffff14157836 */ /* 0x000fc60000000000 */
[----:B------:R-:W-:-:S04]  /*0c80*/  ISETP.GT.U32.AND P0, PT, R22, 0xfd, PT ;  /* 0x000000fd1600780c */ /* 0x000fc80003f04070 */
[----:B------:R-:W-:-:S13]  /*0c90*/  ISETP.GT.U32.OR P0, PT, R21, 0xfd, P0 ;  /* 0x000000fd1500780c */ /* 0x000fda0000704470 */
[----:B------:R-:W-:Y:S01]  /*0ca0*/  @!P0 IMAD.MOV.U32 R19, RZ, RZ, RZ ;  /* 0x000000ffff138224 */ /* 0x000fe200078e00ff */
[----:B------:R-:W-:Y:S06]  /*0cb0*/  @!P0 BRA `(.L_x_99) ;  /* 0x00000000005c8947 */ /* 0x000fec0003800000 */
[----:B------:R-:W-:Y:S02]  /*0cc0*/  FSETP.GTU.FTZ.AND P0, PT, |R0|, +INF , PT ;  /* 0x7f8000000000780b */ /* 0x000fe40003f1c200 */
[----:B------:R-:W-:-:S04]  /*0cd0*/  FSETP.GTU.FTZ.AND P1, PT, |R3|, +INF , PT ;  /* 0x7f8000000300780b */ /* 0x000fc80003f3c200 */
[----:B------:R-:W-:-:S13]  /*0ce0*/  PLOP3.LUT P0, PT, P0, P1, PT, 0xf8, 0x8f ;  /* 0x00000000008f781c */ /* 0x000fda0000703f70 */
[----:B------:R-:W-:Y:S05]  /*0cf0*/  @P0 BRA `(.L_x_100) ;  /* 0x00000004004c0947 */ /* 0x000fea0003800000 */
[----:B------:R-:W-:-:S13]  /*0d00*/  LOP3.LUT P0, RZ, R3, 0x7fffffff, R0, 0xc8, !PT ;  /* 0x7fffffff03ff7812 */ /* 0x000fda000780c800 */
[----:B------:R-:W-:Y:S05]  /*0d10*/  @!P0 BRA `(.L_x_101) ;  /* 0x00000004003c8947 */ /* 0x000fea0003800000 */
[C---:B------:R-:W-:Y:S02]  /*0d20*/  FSETP.NEU.FTZ.AND P2, PT, |R0|.reuse, +INF , PT ;  /* 0x7f8000000000780b */ /* 0x040fe40003f5d200 */
[----:B------:R-:W-:Y:S02]  /*0d30*/  FSETP.NEU.FTZ.AND P1, PT, |R3|, +INF , PT ;  /* 0x7f8000000300780b */ /* 0x000fe40003f3d200 */
[----:B------:R-:W-:-:S11]  /*0d40*/  FSETP.NEU.FTZ.AND P0, PT, |R0|, +INF , PT ;  /* 0x7f8000000000780b */ /* 0x000fd60003f1d200 */
[----:B------:R-:W-:Y:S05]  /*0d50*/  @!P1 BRA !P2, `(.L_x_101) ;  /* 0x00000004002c9947 */ /* 0x000fea0005000000 */
[----:B------:R-:W-:-:S04]  /*0d60*/  LOP3.LUT P2, RZ, R0, 0x7fffffff, RZ, 0xc0, !PT ;  /* 0x7fffffff00ff7812 */ /* 0x000fc8000784c0ff */
[----:B------:R-:W-:-:S13]  /*0d70*/  PLOP3.LUT P1, PT, P1, P2, PT, 0x2f, 0xf2 ;  /* 0x0000000000f2781c */ /* 0x000fda0000f24577 */
[----:B------:R-:W-:Y:S05]  /*0d80*/  @P1 BRA `(.L_x_102) ;  /* 0x0000000400181947 */ /* 0x000fea0003800000 */
[----:B------:R-:W-:-:S04]  /*0d90*/  LOP3.LUT P1, RZ, R3, 0x7fffffff, RZ, 0xc0, !PT ;  /* 0x7fffffff03ff7812 */ /* 0x000fc8000782c0ff */
[----:B------:R-:W-:-:S13]  /*0da0*/  PLOP3.LUT P0, PT, P0, P1, PT, 0x2f, 0xf2 ;  /* 0x0000000000f2781c */ /* 0x000fda0000702577 */
[----:B------:R-:W-:Y:S05]  /*0db0*/  @P0 BRA `(.L_x_103) ;  /* 0x0000000400000947 */ /* 0x000fea0003800000 */
[----:B------:R-:W-:Y:S02]  /*0dc0*/  ISETP.GE.AND P0, PT, R21, RZ, PT ;  /* 0x000000ff1500720c */ /* 0x000fe40003f06270 */
[----:B------:R-:W-:-:S11]  /*0dd0*/  ISETP.GE.AND P1, PT, R22, RZ, PT ;  /* 0x000000ff1600720c */ /* 0x000fd60003f26270 */
[----:B------:R-:W-:Y:S02]  /*0de0*/  @P0 IMAD.MOV.U32 R19, RZ, RZ, RZ ;  /* 0x000000ffff130224 */ /* 0x000fe400078e00ff */
[----:B------:R-:W-:Y:S01]  /*0df0*/  @!P0 FFMA R0, R0, 1.84467440737095516160e+19, RZ ;  /* 0x5f80000000008823 */ /* 0x000fe200000000ff */
[----:B------:R-:W-:Y:S02]  /*0e00*/  @!P0 IMAD.MOV.U32 R19, RZ, RZ, -0x40 ;  /* 0xffffffc0ff138424 */ /* 0x000fe400078e00ff */
[----:B------:R-:W-:Y:S02]  /*0e10*/  @!P1 FFMA R3, R3, 1.84467440737095516160e+19, RZ ;  /* 0x5f80000003039823 */ /* 0x000fe400000000ff */
[----:B------:R-:W-:-:S07]  /*0e20*/  @!P1 VIADD R19, R19, 0x40 ;  /* 0x0000004013139836 */ /* 0x000fce0000000000 */
.L_x_99:
[----:B------:R-:W-:Y:S01]  /*0e30*/  LEA R22, R17, 0xc0800000, 0x17 ;  /* 0xc080000011167811 */ /* 0x000fe200078eb8ff */
[----:B------:R-:W-:Y:S01]  /*0e40*/  VIADD R20, R20, 0xffffff81 ;  /* 0xffffff8114147836 */ /* 0x000fe20000000000 */
[----:B------:R-:W-:Y:S03]  /*0e50*/  BSSY.RECONVERGENT B3, `(.L_x_104) ;  /* 0x0000035000037945 */ /* 0x000fe60003800200 */
[----:B------:R-:W-:Y:S02]  /*0e60*/  IMAD.IADD R23, R3, 0x1, -R22 ;  /* 0x0000000103177824 */ /* 0x000fe400078e0a16 */
[C---:B------:R-:W-:Y:S01]  /*0e70*/  IMAD R0, R20.reuse, -0x800000, R0 ;  /* 0xff80000014007824 */ /* 0x040fe200078e0200 */
[----:B------:R-:W-:Y:S01]  /*0e80*/  IADD3 R20, PT, PT, R20, 0x7f, -R17 ;  /* 0x0000007f14147810 */ /* 0x000fe20007ffe811 */
[----:B------:R-:W0:Y:S01]  /*0e90*/  MUFU.RCP R22, R23 ;  /* 0x0000001700167308 */ /* 0x000e220000001000 */
[----:B------:R-:W-:-:S02]  /*0ea0*/  FADD.FTZ R3, -R23, -RZ ;  /* 0x800000ff17037221 */ /* 0x000fc40000010100 */
[----:B------:R-:W-:Y:S02]  /*0eb0*/  IADD3 R20, PT, PT, R20, R19, RZ ;  /* 0x0000001314147210 */ /* 0x000fe40007ffe0ff */
[----:B0-----:R-:W-:-:S04]  /*0ec0*/  FFMA R21, R22, R3, 1 ;  /* 0x3f80000016157423 */ /* 0x001fc80000000003 */
[----:B------:R-:W-:-:S04]  /*0ed0*/  FFMA R21, R22, R21, R22 ;  /* 0x0000001516157223 */ /* 0x000fc80000000016 */
[----:B------:R-:W-:-:S04]  /*0ee0*/  FFMA R22, R0, R21, RZ ;  /* 0x0000001500167223 */ /* 0x000fc800000000ff */
[----:B------:R-:W-:-:S04]  /*0ef0*/  FFMA R24, R3, R22, R0 ;  /* 0x0000001603187223 */ /* 0x000fc80000000000 */
[----:B------:R-:W-:-:S04]  /*0f00*/  FFMA R22, R21, R24, R22 ;  /* 0x0000001815167223 */ /* 0x000fc80000000016 */
[----:B------:R-:W-:-:S04]  /*0f10*/  FFMA R3, R3, R22, R0 ;  /* 0x0000001603037223 */ /* 0x000fc80000000000 */
[----:B------:R-:W-:-:S05]  /*0f20*/  FFMA R0, R21, R3, R22 ;  /* 0x0000000315007223 */ /* 0x000fca0000000016 */
[----:B------:R-:W-:-:S04]  /*0f30*/  SHF.R.U32.HI R17, RZ, 0x17, R0 ;  /* 0x00000017ff117819 */ /* 0x000fc80000011600 */
[----:B------:R-:W-:-:S05]  /*0f40*/  LOP3.LUT R17, R17, 0xff, RZ, 0xc0, !PT ;  /* 0x000000ff11117812 */ /* 0x000fca00078ec0ff */
[----:B------:R-:W-:-:S04]  /*0f50*/  IMAD.IADD R17, R17, 0x1, R20 ;  /* 0x0000000111117824 */ /* 0x000fc800078e0214 */
[----:B------:R-:W-:-:S05]  /*0f60*/  VIADD R19, R17, 0xffffffff ;  /* 0xffffffff11137836 */ /* 0x000fca0000000000 */
[----:B------:R-:W-:-:S13]  /*0f70*/  ISETP.GE.U32.AND P0, PT, R19, 0xfe, PT ;  /* 0x000000fe1300780c */ /* 0x000fda0003f06070 */
[----:B------:R-:W-:Y:S05]  /*0f80*/  @!P0 BRA `(.L_x_105) ;  /* 0x0000000000808947 */ /* 0x000fea0003800000 */
[----:B------:R-:W-:-:S13]  /*0f90*/  ISETP.GT.AND P0, PT, R17, 0xfe, PT ;  /* 0x000000fe1100780c */ /* 0x000fda0003f04270 */
[----:B------:R-:W-:Y:S05]  /*0fa0*/  @P0 BRA `(.L_x_106) ;  /* 0x00000000006c0947 */ /* 0x000fea0003800000 */
[----:B------:R-:W-:-:S13]  /*0fb0*/  ISETP.GE.AND P0, PT, R17, 0x1, PT ;  /* 0x000000011100780c */ /* 0x000fda0003f06270 */
[----:B------:R-:W-:Y:S05]  /*0fc0*/  @P0 BRA `(.L_x_107) ;  /* 0x0000000000740947 */ /* 0x000fea0003800000 */
[----:B------:R-:W-:Y:S02]  /*0fd0*/  ISETP.GE.AND P0, PT, R17, -0x18, PT ;  /* 0xffffffe81100780c */ /* 0x000fe40003f06270 */
[----:B------:R-:W-:-:S11]  /*0fe0*/  LOP3.LUT R0, R0, 0x80000000, RZ, 0xc0, !PT ;  /* 0x8000000000007812 */ /* 0x000fd600078ec0ff */
[----:B------:R-:W-:Y:S05]  /*0ff0*/  @!P0 BRA `(.L_x_107) ;  /* 0x0000000000688947 */ /* 0x000fea0003800000 */
[-CC-:B------:R-:W-:Y:S01]  /*1000*/  FFMA.RZ R19, R21, R3.reuse, R22.reuse ;  /* 0x0000000315137223 */ /* 0x180fe2000000c016 */
[C---:B------:R-:W-:Y:S02]  /*1010*/  ISETP.NE.AND P2, PT, R17.reuse, RZ, PT ;  /* 0x000000ff1100720c */ /* 0x040fe40003f45270 */
[----:B------:R-:W-:Y:S02]  /*1020*/  ISETP.NE.AND P1, PT, R17, RZ, PT ;  /* 0x000000ff1100720c */ /* 0x000fe40003f25270 */
[----:B------:R-:W-:Y:S01]  /*1030*/  LOP3.LUT R20, R19, 0x7fffff, RZ, 0xc0, !PT ;  /* 0x007fffff13147812 */ /* 0x000fe200078ec0ff */
[CCC-:B------:R-:W-:Y:S01]  /*1040*/  FFMA.RP R19, R21.reuse, R3.reuse, R22.reuse ;  /* 0x0000000315137223 */ /* 0x1c0fe20000008016 */
[----:B------:R-:W-:Y:S01]  /*1050*/  FFMA.RM R22, R21, R3, R22 ;  /* 0x0000000315167223 */ /* 0x000fe20000004016 */
[----:B------:R-:W-:Y:S01]  /*1060*/  VIADD R3, R17, 0x20 ;  /* 0x0000002011037836 */ /* 0x000fe20000000000 */
[----:B------:R-:W-:Y:S01]  /*1070*/  LOP3.LUT R20, R20, 0x800000, RZ, 0xfc, !PT ;  /* 0x0080000014147812 */ /* 0x000fe200078efcff */
[----:B------:R-:W-:-:S02]  /*1080*/  IMAD.MOV R17, RZ, RZ, -R17 ;  /* 0x000000ffff117224 */ /* 0x000fc400078e0a11 */
[----:B------:R-:W-:Y:S02]  /*1090*/  FSETP.NEU.FTZ.AND P0, PT, R19, R22, PT ;  /* 0x000000161300720b */ /* 0x000fe40003f1d000 */
[----:B------:R-:W-:Y:S02]  /*10a0*/  SHF.L.U32 R3, R20, R3, RZ ;  /* 0x0000000314037219 */ /* 0x000fe400000006ff */
[----:B------:R-:W-:Y:S02]  /*10b0*/  SEL R17, R17, RZ, P2 ;  /* 0x000000ff11117207 */ /* 0x000fe40001000000 */
[----:B------:R-:W-:Y:S02]  /*10c0*/  ISETP.NE.AND P1, PT, R3, RZ, P1 ;  /* 0x000000ff0300720c */ /* 0x000fe40000f25270 */
[----:B------:R-:W-:Y:S02]  /*10d0*/  SHF.R.U32.HI R17, RZ, R17, R20 ;  /* 0x00000011ff117219 */ /* 0x000fe40000011614 */
[----:B------:R-:W-:-:S02]  /*10e0*/  PLOP3.LUT P0, PT, P0, P1, PT, 0xf8, 0x8f ;  /* 0x00000000008f781c */ /* 0x000fc40000703f70 */
[----:B------:R-:W-:Y:S02]  /*10f0*/  SHF.R.U32.HI R20, RZ, 0x1, R17 ;  /* 0x00000001ff147819 */ /* 0x000fe40000011611 */
[----:B------:R-:W-:-:S04]  /*1100*/  SEL R3, RZ, 0x1, !P0 ;  /* 0x00000001ff037807 */ /* 0x000fc80004000000 */
[----:B------:R-:W-:-:S04]  /*1110*/  LOP3.LUT R22, R3, 0x1, R20, 0xf8, !PT ;  /* 0x0000000103167812 */ /* 0x000fc800078ef814 */
[----:B------:R-:W-:-:S05]  /*1120*/  LOP3.LUT R17, R22, R17, RZ, 0xc0, !PT ;  /* 0x0000001116117212 */ /* 0x000fca00078ec0ff */
[----:B------:R-:W-:-:S05]  /*1130*/  IMAD.IADD R17, R20, 0x1, R17 ;  /* 0x0000000114117824 */ /* 0x000fca00078e0211 */
[----:B------:R-:W-:Y:S01]  /*1140*/  LOP3.LUT R0, R17, R0, RZ, 0xfc, !PT ;  /* 0x0000000011007212 */ /* 0x000fe200078efcff */
[----:B------:R-:W-:Y:S06]  /*1150*/  BRA `(.L_x_107) ;  /* 0x0000000000107947 */ /* 0x000fec0003800000 */
.L_x_106:
[----:B------:R-:W-:-:S04]  /*1160*/  LOP3.LUT R0, R0, 0x80000000, RZ, 0xc0, !PT ;  /* 0x8000000000007812 */ /* 0x000fc800078ec0ff */
[----:B------:R-:W-:Y:S01]  /*1170*/  LOP3.LUT R0, R0, 0x7f800000, RZ, 0xfc, !PT ;  /* 0x7f80000000007812 */ /* 0x000fe200078efcff */
[----:B------:R-:W-:Y:S06]  /*1180*/  BRA `(.L_x_107) ;  /* 0x0000000000047947 */ /* 0x000fec0003800000 */
.L_x_105:
[----:B------:R-:W-:-:S07]  /*1190*/  IMAD R0, R20, 0x800000, R0 ;  /* 0x0080000014007824 */ /* 0x000fce00078e0200 */
.L_x_107:
[----:B------:R-:W-:Y:S05]  /*11a0*/  BSYNC.RECONVERGENT B3 ;  /* 0x0000000000037941 */ /* 0x000fea0003800200 */
.L_x_104:
[----:B------:R-:W-:Y:S05]  /*11b0*/  BRA `(.L_x_108) ;  /* 0x0000000000207947 */ /* 0x000fea0003800000 */
.L_x_103:
[----:B------:R-:W-:-:S04]  /*11c0*/  LOP3.LUT R0, R3, 0x80000000, R0, 0x48, !PT ;  /* 0x8000000003007812 */ /* 0x000fc800078e4800 */
[----:B------:R-:W-:Y:S01]  /*11d0*/  LOP3.LUT R0, R0, 0x7f800000, RZ, 0xfc, !PT ;  /* 0x7f80000000007812 */ /* 0x000fe200078efcff */
[----:B------:R-:W-:Y:S06]  /*11e0*/  BRA `(.L_x_108) ;  /* 0x0000000000147947 */ /* 0x000fec0003800000 */
.L_x_102:
[----:B------:R-:W-:Y:S01]  /*11f0*/  LOP3.LUT R0, R3, 0x80000000, R0, 0x48, !PT ;  /* 0x8000000003007812 */ /* 0x000fe200078e4800 */
[----:B------:R-:W-:Y:S06]  /*1200*/  BRA `(.L_x_108) ;  /* 0x00000000000c7947 */ /* 0x000fec0003800000 */
.L_x_101:
[----:B------:R-:W0:Y:S01]  /*1210*/  MUFU.RSQ R0, -QNAN ;  /* 0xffc0000000007908 */ /* 0x000e220000001400 */
[----:B------:R-:W-:Y:S05]  /*1220*/  BRA `(.L_x_108) ;  /* 0x0000000000047947 */ /* 0x000fea0003800000 */
.L_x_100:
[----:B------:R-:W-:-:S07]  /*1230*/  FADD.FTZ R0, R0, R3 ;  /* 0x0000000300007221 */ /* 0x000fce0000010000 */
.L_x_108:
[----:B------:R-:W-:Y:S05]  /*1240*/  BSYNC.RECONVERGENT B2 ;  /* 0x0000000000027941 */ /* 0x000fea0003800200 */
.L_x_98:
[----:B------:R-:W-:-:S04]  /*1250*/  IMAD.MOV.U32 R19, RZ, RZ, 0x0 ;  /* 0x00000000ff137424 */ /* 0x000fc800078e00ff */
[----:B0-----:R-:W-:Y:S05]  /*1260*/  RET.REL.NODEC R18 `(_Z16resamplingKernelIfEvP17curandStateXORWOWPT_S3_S3_S3_S3_S3_S3_i) ;  /* 0xffffffec12647950 */ /* 0x001fea0003c3ffff */
.L_x_109:
        /* <DEDUP_REMOVED lines=9> */
.L_x_249:


//--------------------- .text._Z15weightingKernelIfEvPT_S1_S1_S1_iS1_ --------------------------
	.section	.text._Z15weightingKernelIfEvPT_S1_S1_S1_iS1_,"ax",@progbits
	.align	128
        .global         _Z15weightingKernelIfEvPT_S1_S1_S1_iS1_
        .type           _Z15weightingKernelIfEvPT_S1_S1_S1_iS1_,@function
        .size           _Z15weightingKernelIfEvPT_S1_S1_S1_iS1_,(.L_x_250 - _Z15weightingKernelIfEvPT_S1_S1_S1_iS1_)
        .other          _Z15weightingKernelIfEvPT_S1_S1_S1_iS1_,@"STO_CUDA_ENTRY STV_DEFAULT"
_Z15weightingKernelIfEvPT_S1_S1_S1_iS1_:
.text._Z15weightingKernelIfEvPT_S1_S1_S1_iS1_:
        /* <DEDUP_REMOVED lines=17> */
[----:B0-----:R-:W-:-:S06]  /*0110*/  IMAD.WIDE R10, R5, 0x4, R10 ;  /* 0x00000004050a7825 */ /* 0x001fcc00078e020a */
[----:B------:R-:W3:Y:S04]  /*0120*/  LDG.E R10, desc[UR10][R10.64] ;  /* 0x0000000a0a0a7981 */ /* 0x000ee8000c1e1900 */
[----:B-1----:R-:W3:Y:S01]  /*0130*/  LDG.E R13, desc[UR10][R12.64] ;  /* 0x0000000a0c0d7981 */ /* 0x002ee2000c1e1900 */
[----:B--2---:R-:W-:-:S05]  /*0140*/  IMAD.WIDE R8, R5, 0x4, R8 ;  /* 0x0000000405087825 */ /* 0x004fca00078e0208 */
[----:B------:R0:W2:Y:S01]  /*0150*/  LDG.E R0, desc[UR10][R8.64] ;  /* 0x0000000a08007981 */ /* 0x0000a2000c1e1900 */
[----:B------:R-:W-:Y:S01]  /*0160*/  HFMA2 R15, -RZ, RZ, 0.96630859375, -0.0022525787353515625 ;  /* 0x3bbb989dff0f7431 */ /* 0x000fe200000001ff */
[----:B------:R-:W-:Y:S01]  /*0170*/  MOV R17, 0x437c0000 ;  /* 0x437c000000117802 */ /* 0x000fe20000000f00 */
[----:B---3--:R-:W-:-:S04]  /*0180*/  FADD R4, R10, -R13 ;  /* 0x8000000d0a047221 */ /* 0x008fc80000000000 */
[----:B------:R-:W-:-:S04]  /*0190*/  FFMA.SAT R6, R4, R15, 0.5 ;  /* 0x3f00000004067423 */ /* 0x000fc8000000200f */
[----:B------:R-:W-:-:S04]  /*01a0*/  FFMA.RM R6, R6, R17, 12582913 ;  /* 0x4b40000106067423 */ /* 0x000fc80000004011 */
[----:B------:R-:W-:-:S04]  /*01b0*/  FADD R15, R6, -12583039 ;  /* 0xcb40007f060f7421 */ /* 0x000fc80000000000 */
[----:B------:R-:W-:-:S04]  /*01c0*/  FFMA R15, R4, 1.4426950216293334961, -R15 ;  /* 0x3fb8aa3b040f7823 */ /* 0x000fc8000000080f */
[----:B------:R-:W-:-:S06]  /*01d0*/  FFMA R15, R4, 1.925963033500011079e-08, R15 ;  /* 0x32a57060040f7823 */ /* 0x000fcc000000000f */
[----:B------:R-:W0:Y:S01]  /*01e0*/  MUFU.EX2 R15, R15 ;  /* 0x0000000f000f7308 */ /* 0x000e220000000800 */
[----:B------:R-:W-:-:S04]  /*01f0*/  IMAD.SHL.U32 R6, R6, 0x800000, RZ ;  /* 0x0080000006067824 */ /* 0x000fc800078e00ff */
[----:B0-----:R-:W-:-:S04]  /*0200*/  FMUL R9, R6, R15 ;  /* 0x0000000f06097220 */ /* 0x001fc80000400000 */
[----:B--2---:R-:W-:-:S05]  /*0210*/  FMUL R0, R0, R9 ;  /* 0x0000000900007220 */ /* 0x004fca0000400000 */
[----:B------:R1:W-:Y:S01]  /*0220*/  STS [R3], R0 ;  /* 0x0000000003007388 */ /* 0x0003e20000000800 */
[----:B------:R-:W-:Y:S05]  /*0230*/  BRA `(.L_x_112) ;  /* 0x0000000000047947 */ /* 0x000fea0003800000 */
.L_x_111:
[----:B------:R0:W-:Y:S02]  /*0240*/  STS [R3], RZ ;  /* 0x000000ff03007388 */ /* 0x0001e40000000800 */
.L_x_112:
[----:B------:R-:W-:Y:S05]  /*0250*/  BSYNC.RECONVERGENT B0 ;  /* 0x0000000000007941 */ /* 0x000fea0003800200 */
.L_x_110:
[----:B------:R-:W-:Y:S01]  /*0260*/  BAR.SYNC.DEFER_BLOCKING 0x0 ;  /* 0x0000000000007b1d */ /* 0x000fe20000010000 */
[----:B------:R-:W-:Y:S02]  /*0270*/  ISETP.NE.AND P2, PT, R5, RZ, PT ;  /* 0x000000ff0500720c */ /* 0x000fe40003f45270 */
[----:B------:R-:W-:Y:S02]  /*0280*/  ISETP.GE.U32.AND P1, PT, R7, 0x2, PT ;  /* 0x000000020700780c */ /* 0x000fe40003f26070 */
[----:B------:R-:W-:-:S03]  /*0290*/  ISETP.NE.AND P0, PT, R2, RZ, PT ;  /* 0x000000ff0200720c */ /* 0x000fc60003f05270 */
[----:B------:R-:W2:Y:S08]  /*02a0*/  LDC.64 R8, c[0x0][0x398] ;  /* 0x0000e600ff087b82 */ /* 0x000eb00000000a00 */
[----:B------:R-:W3:Y:S01]  /*02b0*/  @!P2 LDC.64 R12, c[0x0][0x398] ;  /* 0x0000e600ff0cab82 */ /* 0x000ee20000000a00 */
[----:B------:R-:W-:Y:S05]  /*02c0*/  @!P1 BRA `(.L_x_113) ;  /* 0x00000000002c9947 */ /* 0x000fea0003800000 */
.L_x_114:
[----:B------:R-:W-:-:S04]  /*02d0*/  SHF.R.U32.HI R10, RZ, 0x1, R7 ;  /* 0x00000001ff0a7819 */ /* 0x000fc80000011607 */
[----:B------:R-:W-:-:S13]  /*02e0*/  ISETP.GE.U32.AND P1, PT, R2, R10, PT ;  /* 0x0000000a0200720c */ /* 0x000fda0003f26070 */
[----:B------:R-:W-:Y:S01]  /*02f0*/  @!P1 LEA R4, R10, R3, 0x2 ;  /* 0x000000030a049211 */ /* 0x000fe200078e10ff */
[----:B------:R-:W-:Y:S05]  /*0300*/  @!P1 LDS R11, [R3] ;  /* 0x00000000030b9984 */ /* 0x000fea0000000800 */
[----:B------:R-:W4:Y:S02]  /*0310*/  @!P1 LDS R4, [R4] ;  /* 0x0000000004049984 */ /* 0x000f240000000800 */
[----:B----4-:R-:W-:-:S05]  /*0320*/  @!P1 FADD R6, R4, R11 ;  /* 0x0000000b04069221 */ /* 0x010fca0000000000 */
[----:B------:R4:W-:Y:S01]  /*0330*/  @!P1 STS [R3], R6 ;  /* 0x0000000603009388 */ /* 0x0009e20000000800 */
[----:B------:R-:W-:Y:S01]  /*0340*/  BAR.SYNC.DEFER_BLOCKING 0x0 ;  /* 0x0000000000007b1d */ /* 0x000fe20000010000 */
[----:B------:R-:W-:Y:S02]  /*0350*/  ISETP.GT.U32.AND P1, PT, R7, 0x3, PT ;  /* 0x000000030700780c */ /* 0x000fe40003f24070 */
[----:B------:R-:W-:-:S11]  /*0360*/  MOV R7, R10 ;  /* 0x0000000a00077202 */ /* 0x000fd60000000f00 */
[----:B----4-:R-:W-:Y:S05]  /*0370*/  @P1 BRA `(.L_x_114) ;  /* 0xfffffffc00d41947 */ /* 0x010fea000383ffff */
.L_x_113:
[----:B---3--:R3:W-:Y:S01]  /*0380*/  @!P2 STG.E desc[UR10][R12.64], RZ ;  /* 0x000000ff0c00a986 */ /* 0x0087e2000c10190a */
[----:B------:R-:W-:Y:S01]  /*0390*/  BSSY.RECONVERGENT B0, `(.L_x_115) ;  /* 0x0000009000007945 */ /* 0x000fe20003800200 */
[----:B------:R-:W-:Y:S06]  /*03a0*/  BAR.SYNC.DEFER_BLOCKING 0x0 ;  /* 0x0000000000007b1d */ /* 0x000fec0000010000 */
[----:B------:R-:W-:Y:S05]  /*03b0*/  @P0 BRA `(.L_x_116) ;  /* 0x0000000000180947 */ /* 0x000fea0003800000 */
[----:B------:R-:W4:Y:S01]  /*03c0*/  S2UR UR5, SR_CgaCtaId ;  /* 0x00000000000579c3 */ /* 0x000f220000008800 */
[----:B------:R-:W-:-:S07]  /*03d0*/  UMOV UR4, 0x400 ;  /* 0x0000040000047882 */ /* 0x000fce0000000000 */
[----:B01----:R-:W0:Y:S01]  /*03e0*/  LDC.64 R2, c[0x0][0x398] ;  /* 0x0000e600ff027b82 */ /* 0x003e220000000a00 */
[----:B----4-:R-:W-:-:S09]  /*03f0*/  ULEA UR4, UR5, UR4, 0x18 ;  /* 0x0000000405047291 */ /* 0x010fd2000f8ec0ff */
[----:B------:R-:W0:Y:S04]  /*0400*/  LDS R7, [UR4] ;  /* 0x00000004ff077984 */ /* 0x000e280008000800 */
[----:B0-----:R4:W-:Y:S02]  /*0410*/  REDG.E.ADD.F32.FTZ.RN.STRONG.GPU desc[UR10][R2.64], R7 ;  /* 0x00000007020079a6 */ /* 0x0019e4000c12f30a */
.L_x_116:
[----:B------:R-:W-:Y:S05]  /*0420*/  BSYNC.RECONVERGENT B0 ;  /* 0x0000000000007941 */ /* 0x000fea0003800200 */
.L_x_115:
[----:B------:R-:W-:Y:S06]  /*0430*/  BAR.SYNC.DEFER_BLOCKING 0x0 ;  /* 0x0000000000007b1d */ /* 0x000fec0000010000 */
[----:B012-4-:R-:W2:Y:S01]  /*0440*/  LDG.E R3, desc[UR10][R8.64] ;  /* 0x0000000a08037981 */ /* 0x017ea2000c1e1900 */
[----:B------:R-:W-:Y:S01]  /*0450*/  BSSY.RECONVERGENT B0, `(.L_x_117) ;  /* 0x000000c000007945 */ /* 0x000fe20003800200 */
[----:B--2---:R-:W0:Y:S08]  /*0460*/  MUFU.RCP R2, R3 ;  /* 0x0000000300027308 */ /* 0x004e300000001000 */
[----:B------:R-:W1:Y:S01]  /*0470*/  FCHK P0, R0, R3 ;  /* 0x0000000300007302 */ /* 0x000e620000000000 */
[----:B0-----:R-:W-:-:S04]  /*0480*/  FFMA R7, -R3, R2, 1 ;  /* 0x3f80000003077423 */ /* 0x001fc80000000102 */
[----:B------:R-:W-:-:S04]  /*0490*/  FFMA R7, R2, R7, R2 ;  /* 0x0000000702077223 */ /* 0x000fc80000000002 */
[----:B------:R-:W-:-:S04]  /*04a0*/  FFMA R2, R0, R7, RZ ;  /* 0x0000000700027223 */ /* 0x000fc800000000ff */
[----:B------:R-:W-:-:S04]  /*04b0*/  FFMA R4, -R3, R2, R0 ;  /* 0x0000000203047223 */ /* 0x000fc80000000100 */
[----:B------:R-:W-:Y:S01]  /*04c0*/  FFMA R7, R7, R4, R2 ;  /* 0x0000000407077223 */ /* 0x000fe20000000002 */
[----:B-1----:R-:W-:Y:S06]  /*04d0*/  @!P0 BRA `(.L_x_118) ;  /* 0x00000000000c8947 */ /* 0x002fec0003800000 */
[----:B------:R-:W-:-:S07]  /*04e0*/  MOV R2, 0x500 ;  /* 0x0000050000027802 */ /* 0x000fce0000000f00 */
[----:B---3--:R-:W-:Y:S05]  /*04f0*/  CALL.REL.NOINC `($__internal_8_$__cuda_sm3x_div_rn_noftz_f32_slowpath) ;  /* 0x0000000c00687944 */ /* 0x008fea0003c00000 */
[----:B------:R-:W-:-:S07]  /*0500*/  IMAD.MOV.U32 R7, RZ, RZ, R0 ;  /* 0x000000ffff077224 */ /* 0x000fce00078e0000 */
.L_x_118:
[----:B------:R-:W-:Y:S05]  /*0510*/  BSYNC.RECONVERGENT B0 ;  /* 0x0000000000007941 */ /* 0x000fea0003800200 */
.L_x_117:
[----:B------:R-:W0:Y:S01]  /*0520*/  LDC.64 R2, c[0x0][0x388] ;  /* 0x0000e200ff027b82 */ /* 0x000e220000000a00 */
[----:B------:R-:W-:Y:S01]  /*0530*/  BSSY.RECONVERGENT B0, `(.L_x_119) ;  /* 0x00000d4000007945 */ /* 0x000fe20003800200 */
[----:B0-----:R-:W-:-:S05]  /*0540*/  IMAD.WIDE R4, R5, 0x4, R2 ;  /* 0x0000000405047825 */ /* 0x001fca00078e0202 */
[----:B------:R0:W-:Y:S01]  /*0550*/  STG.E desc[UR10][R4.64], R7 ;  /* 0x0000000704007986 */ /* 0x0001e2000c10190a */
[----:B------:R-:W-:Y:S05]  /*0560*/  @P2 BRA `(.L_x_120) ;  /* 0x0000000c00402947 */ /* 0x000fea0003800000 */
[----:B0-----:R-:W0:Y:S01]  /*0570*/  LDC.64 R4, c[0x0][0x388] ;  /* 0x0000e200ff047b82 */ /* 0x001e220000000a00 */
[----:B------:R-:W1:Y:S01]  /*0580*/  LDCU UR5, c[0x0][0x3a0] ;  /* 0x00007400ff0577ac */ /* 0x000e620008000800 */
[----:B0-----:R-:W2:Y:S06]  /*0590*/  LDG.E R5, desc[UR10][R4.64] ;  /* 0x0000000a04057981 */ /* 0x001eac000c1e1900 */
[----:B------:R-:W2:Y:S01]  /*05a0*/  LDC.64 R6, c[0x0][0x390] ;  /* 0x0000e400ff067b82 */ /* 0x000ea20000000a00 */
[----:B-1----:R-:W-:Y:S01]  /*05b0*/  UISETP.GE.AND UP0, UPT, UR5, 0x2, UPT ;  /* 0x000000020500788c */ /* 0x002fe2000bf06270 */
[----:B--2---:R1:W-:Y:S08]  /*05c0*/  STG.E desc[UR10][R6.64], R5 ;  /* 0x0000000506007986 */ /* 0x0043f0000c10190a */
[----:B------:R-:W-:Y:S05]  /*05d0*/  BRA.U !UP0, `(.L_x_120) ;  /* 0x0000000d08247547 */ /* 0x000fea000b800000 */
[----:B-1----:R-:W0:Y:S01]  /*05e0*/  LDC.64 R4, c[0x0][0x390] ;  /* 0x0000e400ff047b82 */ /* 0x002e220000000a00 */
[----:B------:R-:W-:Y:S01]  /*05f0*/  UIADD3 UR4, UPT, UPT, UR5, -0x1, URZ ;  /* 0xffffffff05047890 */ /* 0x000fe2000fffe0ff */
[----:B------:R-:W-:Y:S01]  /*0600*/  HFMA2 R7, -RZ, RZ, 0, 5.9604644775390625e-08 ;  /* 0x00000001ff077431 */ /* 0x000fe200000001ff */
[----:B------:R-:W-:Y:S02]  /*0610*/  UIADD3 UR5, UPT, UPT, UR5, -0x2, URZ ;  /* 0xfffffffe05057890 */ /* 0x000fe4000fffe0ff */
[----:B------:R-:W-:Y:S02]  /*0620*/  ULOP3.LUT UR8, UR4, 0xf, URZ, 0xc0, !UPT ;  /* 0x0000000f04087892 */ /* 0x000fe4000f8ec0ff */
[----:B------:R-:W-:-:S09]  /*0630*/  UISETP.GE.U32.AND UP0, UPT, UR5, 0xf, UPT ;  /* 0x0000000f0500788c */ /* 0x000fd2000bf06070 */
[----:B------:R-:W-:Y:S05]  /*0640*/  BRA.U !UP0, `(.L_x_121) ;  /* 0x00000005082c7547 */ /* 0x000fea000b800000 */
[----:B------:R-:W1:Y:S01]  /*0650*/  LDCU.64 UR6, c[0x0][0x388] ;  /* 0x00007100ff0677ac */ /* 0x000e620008000a00 */
[----:B------:R-:W-:Y:S01]  /*0660*/  MOV R6, 0x20 ;  /* 0x0000002000067802 */ /* 0x000fe20000000f00 */
[----:B------:R-:W-:Y:S01]  /*0670*/  IMAD.MOV.U32 R7, RZ, RZ, 0x0 ;  /* 0x00000000ff077424 */ /* 0x000fe200078e00ff */
[----:B------:R-:W-:Y:S01]  /*0680*/  ULOP3.LUT UR5, UR4, 0xfffffff0, URZ, 0xc0, !UPT ;  /* 0xfffffff004057892 */ /* 0x000fe2000f8ec0ff */
[----:B------:R-:W-:Y:S02]  /*0690*/  IMAD.MOV.U32 R0, RZ, RZ, RZ ;  /* 0x000000ffff007224 */ /* 0x000fe400078e00ff */
[----:B0-----:R-:W-:Y:S01]  /*06a0*/  IMAD.WIDE.U32 R6, R4, 0x1, R6 ;  /* 0x0000000104067825 */ /* 0x001fe200078e0006 */
[----:B------:R-:W-:-:S04]  /*06b0*/  UIADD3 UR5, UPT, UPT, -UR5, URZ, URZ ;  /* 0x000000ff05057290 */ /* 0x000fc8000fffe1ff */
[----:B------:R-:W-:Y:S02]  /*06c0*/  IADD3 R11, PT, PT, R7, R5, RZ ;  /* 0x00000005070b7210 */ /* 0x000fe40007ffe0ff */
[----:B------:R-:W-:Y:S01]  /*06d0*/  MOV R10, R6 ;  /* 0x00000006000a7202 */ /* 0x000fe20000000f00 */
[----:B-1----:R-:W-:-:S04]  /*06e0*/  UIADD3 UR6, UP0, UPT, UR6, 0x20, URZ ;  /* 0x0000002006067890 */ /* 0x002fc8000ff1e0ff */
[----:B------:R-:W-:Y:S02]  /*06f0*/  UIADD3.X UR7, UPT, UPT, URZ, UR7, URZ, UP0, !UPT ;  /* 0x00000007ff077290 */ /* 0x000fe400087fe4ff */
[----:B---3--:R-:W-:-:S04]  /*0700*/  MOV R12, UR6 ;  /* 0x00000006000c7c02 */ /* 0x008fc80008000f00 */
[----:B------:R-:W-:-:S07]  /*0710*/  MOV R13, UR7 ;  /* 0x00000007000d7c02 */ /* 0x000fce0008000f00 */
.L_x_122:
[----:B------:R-:W-:Y:S01]  /*0720*/  IMAD.MOV.U32 R6, RZ, RZ, R12 ;  /* 0x000000ffff067224 */ /* 0x000fe200078e000c */
[----:B------:R-:W-:Y:S01]  /*0730*/  MOV R7, R13 ;  /* 0x0000000d00077202 */ /* 0x000fe20000000f00 */
[----:B-1----:R-:W-:Y:S01]  /*0740*/  IMAD.MOV.U32 R9, RZ, RZ, R11 ;  /* 0x000000ffff097224 */ /* 0x002fe200078e000b */
[----:B------:R-:W-:-:S03]  /*0750*/  MOV R8, R10 ;  /* 0x0000000a00087202 */ /* 0x000fc60000000f00 */
[----:B------:R-:W2:Y:S04]  /*0760*/  LDG.E R10, desc[UR10][R6.64+-0x1c] ;  /* 0xffffe40a060a7981 */ /* 0x000ea8000c1e1900 */
[----:B------:R-:W2:Y:S02]  /*0770*/  LDG.E R11, desc[UR10][R8.64+-0x20] ;  /* 0xffffe00a080b7981 */ /* 0x000ea4000c1e1900 */
[----:B--2---:R-:W-:-:S05]  /*0780*/  FADD R11, R10, R11 ;  /* 0x0000000b0a0b7221 */ /* 0x004fca0000000000 */
[----:B------:R0:W-:Y:S04]  /*0790*/  STG.E desc[UR10][R8.64+-0x1c], R11 ;  /* 0xffffe40b08007986 */ /* 0x0001e8000c10190a */
[----:B------:R-:W2:Y:S02]  /*07a0*/  LDG.E R10, desc[UR10][R6.64+-0x18] ;  /* 0xffffe80a060a7981 */ /* 0x000ea4000c1e1900 */
[----:B--2---:R-:W-:-:S05]  /*07b0*/  FADD R13, R11, R10 ;  /* 0x0000000a0b0d7221 */ /* 0x004fca0000000000 */
[----:B------:R1:W-:Y:S04]  /*07c0*/  STG.E desc[UR10][R8.64+-0x18], R13 ;  /* 0xffffe80d08007986 */ /* 0x0003e8000c10190a */
[----:B------:R-:W2:Y:S02]  /*07d0*/  LDG.E R10, desc[UR10][R6.64+-0x14] ;  /* 0xffffec0a060a7981 */ /* 0x000ea4000c1e1900 */
[----:B--2---:R-:W-:-:S05]  /*07e0*/  FADD R15, R13, R10 ;  /* 0x0000000a0d0f7221 */ /* 0x004fca0000000000 */
[----:B------:R2:W-:Y:S04]  /*07f0*/  STG.E desc[UR10][R8.64+-0x14], R15 ;  /* 0xffffec0f08007986 */ /* 0x0005e8000c10190a */
[----:B------:R-:W3:Y:S02]  /*0800*/  LDG.E R10, desc[UR10][R6.64+-0x10] ;  /* 0xfffff00a060a7981 */ /* 0x000ee4000c1e1900 */
[----:B---3--:R-:W-:-:S05]  /*0810*/  FADD R17, R15, R10 ;  /* 0x0000000a0f117221 */ /* 0x008fca0000000000 */
[----:B------:R3:W-:Y:S04]  /*0820*/  STG.E desc[UR10][R8.64+-0x10], R17 ;  /* 0xfffff01108007986 */ /* 0x0007e8000c10190a */
[----:B------:R-:W0:Y:S02]  /*0830*/  LDG.E R10, desc[UR10][R6.64+-0xc] ;  /* 0xfffff40a060a7981 */ /* 0x000e24000c1e1900 */
[----:B0-----:R-:W-:-:S05]  /*0840*/  FADD R11, R17, R10 ;  /* 0x0000000a110b7221 */ /* 0x001fca0000000000 */
[----:B------:R0:W-:Y:S04]  /*0850*/  STG.E desc[UR10][R8.64+-0xc], R11 ;  /* 0xfffff40b08007986 */ /* 0x0001e8000c10190a */
[----:B------:R-:W1:Y:S02]  /*0860*/  LDG.E R10, desc[UR10][R6.64+-0x8] ;  /* 0xfffff80a060a7981 */ /* 0x000e64000c1e1900 */
[----:B-1----:R-:W-:-:S05]  /*0870*/  FADD R13, R11, R10 ;  /* 0x0000000a0b0d7221 */ /* 0x002fca0000000000 */
        /* <DEDUP_REMOVED lines=18> */
[----:B------:R-:W-:Y:S04]  /*09a0*/  STG.E desc[UR10][R8.64+0x10], R17 ;  /* 0x0000101108007986 */ /* 0x000fe8000c10190a */
[----:B------:R-:W0:Y:S02]  /*09b0*/  LDG.E R10, desc[UR10][R6.64+0x14] ;  /* 0x0000140a060a7981 */ /* 0x000e24000c1e1900 */
[----:B0-----:R-:W-:-:S05]  /*09c0*/  FADD R11, R17, R10 ;  /* 0x0000000a110b7221 */ /* 0x001fca0000000000 */
[----:B------:R-:W-:Y:S04]  /*09d0*/  STG.E desc[UR10][R8.64+0x14], R11 ;  /* 0x0000140b08007986 */ /* 0x000fe8000c10190a */
[----:B------:R-:W1:Y:S02]  /*09e0*/  LDG.E R10, desc[UR10][R6.64+0x18] ;  /* 0x0000180a060a7981 */ /* 0x000e64000c1e1900 */
[----:B-1----:R-:W-:-:S05]  /*09f0*/  FADD R13, R11, R10 ;  /* 0x0000000a0b0d7221 */ /* 0x002fca0000000000 */
[----:B------:R0:W-:Y:S04]  /*0a00*/  STG.E desc[UR10][R8.64+0x18], R13 ;  /* 0x0000180d08007986 */ /* 0x0001e8000c10190a */
[----:B------:R-:W2:Y:S02]  /*0a10*/  LDG.E R10, desc[UR10][R6.64+0x1c] ;  /* 0x00001c0a060a7981 */ /* 0x000ea4000c1e1900 */
[----:B--2---:R-:W-:-:S05]  /*0a20*/  FADD R15, R13, R10 ;  /* 0x0000000a0d0f7221 */ /* 0x004fca0000000000 */
[----:B------:R1:W-:Y:S04]  /*0a30*/  STG.E desc[UR10][R8.64+0x1c], R15 ;  /* 0x00001c0f08007986 */ /* 0x0003e8000c10190a */
[----:B------:R-:W2:Y:S01]  /*0a40*/  LDG.E R10, desc[UR10][R6.64+0x20] ;  /* 0x0000200a060a7981 */ /* 0x000ea2000c1e1900 */
[----:B------:R-:W-:Y:S01]  /*0a50*/  UIADD3 UR5, UPT, UPT, UR5, 0x10, URZ ;  /* 0x0000001005057890 */ /* 0x000fe2000fffe0ff */
[----:B------:R-:W-:Y:S01]  /*0a60*/  IADD3 R12, P0, PT, R6, 0x40, RZ ;  /* 0x00000040060c7810 */ /* 0x000fe20007f1e0ff */
[----:B------:R-:W-:Y:S02]  /*0a70*/  VIADD R0, R0, 0x10 ;  /* 0x0000001000007836 */ /* 0x000fe40000000000 */
[----:B------:R-:W-:Y:S01]  /*0a80*/  UISETP.NE.AND UP0, UPT, UR5, URZ, UPT ;  /* 0x000000ff0500728c */ /* 0x000fe2000bf05270 */
[----:B0-----:R-:W-:Y:S01]  /*0a90*/  IADD3.X R13, PT, PT, RZ, R7, RZ, P0, !PT ;  /* 0x00000007ff0d7210 */ /* 0x001fe200007fe4ff */
[----:B--2---:R-:W-:Y:S01]  /*0aa0*/  FADD R17, R15, R10 ;  /* 0x0000000a0f117221 */ /* 0x004fe20000000000 */
[----:B------:R-:W-:-:S04]  /*0ab0*/  IADD3 R10, P1, PT, R8, 0x40, RZ ;  /* 0x00000040080a7810 */ /* 0x000fc80007f3e0ff */
[----:B------:R1:W-:Y:S01]  /*0ac0*/  STG.E desc[UR10][R8.64+0x20], R17 ;  /* 0x0000201108007986 */ /* 0x0003e2000c10190a */
[----:B------:R-:W-:Y:S01]  /*0ad0*/  IADD3.X R11, PT, PT, RZ, R9, RZ, P1, !PT ;  /* 0x00000009ff0b7210 */ /* 0x000fe20000ffe4ff */
[----:B------:R-:W-:Y:S07]  /*0ae0*/  BRA.U UP0, `(.L_x_122) ;  /* 0xfffffffd000c7547 */ /* 0x000fee000b83ffff */
[----:B------:R-:W-:-:S07]  /*0af0*/  IADD3 R7, PT, PT, R0, 0x1, RZ ;  /* 0x0000000100077810 */ /* 0x000fce0007ffe0ff */
.L_x_121:
[----:B------:R-:W-:-:S09]  /*0b00*/  UISETP.NE.AND UP0, UPT, UR8, URZ, UPT ;  /* 0x000000ff0800728c */ /* 0x000fd2000bf05270 */
[----:B------:R-:W-:Y:S05]  /*0b10*/  BRA.U !UP0, `(.L_x_120) ;  /* 0x0000000508d47547 */ /* 0x000fea000b800000 */
[----:B------:R-:W-:Y:S02]  /*0b20*/  UISETP.GE.U32.AND UP0, UPT, UR8, 0x8, UPT ;  /* 0x000000080800788c */ /* 0x000fe4000bf06070 */
[----:B------:R-:W-:-:S04]  /*0b30*/  ULOP3.LUT UR5, UR4, 0x7, URZ, 0xc0, !UPT ;  /* 0x0000000704057892 */ /* 0x000fc8000f8ec0ff */
[----:B------:R-:W-:-:S03]  /*0b40*/  UISETP.NE.AND UP1, UPT, UR5, URZ, UPT ;  /* 0x000000ff0500728c */ /* 0x000fc6000bf25270 */
[----:B------:R-:W-:Y:S08]  /*0b50*/  BRA.U !UP0, `(.L_x_123) ;  /* 0x0000000108d87547 */ /* 0x000ff0000b800000 */
[----:B-1----:R-:W1:Y:S01]  /*0b60*/  LDC.64 R14, c[0x0][0x390] ;  /* 0x0000e400ff0e7b82 */ /* 0x002e620000000a00 */
[----:B---3--:R-:W-:-:S05]  /*0b70*/  IMAD.WIDE.U32 R12, R7, 0x4, R2 ;  /* 0x00000004070c7825 */ /* 0x008fca00078e0002 */
[----:B------:R-:W2:Y:S01]  /*0b80*/  LDG.E R0, desc[UR10][R12.64] ;  /* 0x0000000a0c007981 */ /* 0x000ea2000c1e1900 */
[----:B-1----:R-:W-:-:S05]  /*0b90*/  IMAD.WIDE R10, R7, 0x4, R14 ;  /* 0x00000004070a7825 */ /* 0x002fca00078e020e */
[----:B------:R-:W2:Y:S01]  /*0ba0*/  LDG.E R17, desc[UR10][R10.64+-0x4] ;  /* 0xfffffc0a0a117981 */ /* 0x000ea2000c1e1900 */
[C---:B------:R-:W-:Y:S01]  /*0bb0*/  IADD3 R19, PT, PT, R7.reuse, 0x1, RZ ;  /* 0x0000000107137810 */ /* 0x040fe20007ffe0ff */
[----:B------:R-:W-:-:S04]  /*0bc0*/  IMAD.WIDE.U32 R8, R7, 0x4, R14 ;  /* 0x0000000407087825 */ /* 0x000fc800078e000e */
[----:B--2---:R-:W-:Y:S01]  /*0bd0*/  FADD R25, R0, R17 ;  /* 0x0000001100197221 */ /* 0x004fe20000000000 */
[----:B------:R-:W-:-:S04]  /*0be0*/  IMAD.WIDE.U32 R16, R19, 0x4, R2 ;  /* 0x0000000413107825 */ /* 0x000fc800078e0002 */
[----:B------:R1:W-:Y:S04]  /*0bf0*/  STG.E desc[UR10][R8.64], R25 ;  /* 0x0000001908007986 */ /* 0x0003e8000c10190a */
[----:B------:R-:W2:Y:S01]  /*0c00*/  LDG.E R16, desc[UR10][R16.64] ;  /* 0x0000000a10107981 */ /* 0x000ea2000c1e1900 */
[----:B------:R-:W-:Y:S02]  /*0c10*/  VIADD R23, R7, 0x2 ;  /* 0x0000000207177836 */ /* 0x000fe40000000000 */
[----:B------:R-:W-:-:S04]  /*0c20*/  IMAD.WIDE.U32 R18, R19, 0x4, R14 ;  /* 0x0000000413127825 */ /* 0x000fc800078e000e */
[----:B------:R-:W-:-:S04]  /*0c30*/  IMAD.WIDE.U32 R20, R23, 0x4, R2 ;  /* 0x0000000417147825 */ /* 0x000fc800078e0002 */
[----:B--2---:R-:W-:-:S05]  /*0c40*/  FADD R27, R25, R16 ;  /* 0x00000010191b7221 */ /* 0x004fca0000000000 */
[----:B------:R2:W-:Y:S04]  /*0c50*/  STG.E desc[UR10][R18.64], R27 ;  /* 0x0000001b12007986 */ /* 0x0005e8000c10190a */
[----:B------:R-:W3:Y:S04]  /*0c60*/  LDG.E R20, desc[UR10][R20.64] ;  /* 0x0000000a14147981 */ /* 0x000ee8000c1e1900 */
[----:B------:R-:W3:Y:S01]  /*0c70*/  LDG.E R29, desc[UR10][R10.64+0x4] ;  /* 0x0000040a0a1d7981 */ /* 0x000ee2000c1e1900 */
[----:B------:R-:W-:Y:S01]  /*0c80*/  IADD3 R0, PT, PT, R7, 0x3, RZ ;  /* 0x0000000307007810 */ /* 0x000fe20007ffe0ff */
[----:B------:R-:W-:-:S04]  /*0c90*/  IMAD.WIDE.U32 R22, R23, 0x4, R14 ;  /* 0x0000000417167825 */ /* 0x000fc800078e000e */
[----:B------:R-:W-:-:S04]  /*0ca0*/  IMAD.WIDE.U32 R16, R0, 0x4, R2 ;  /* 0x0000000400107825 */ /* 0x000fc800078e0002 */
[----:B---3--:R-:W-:-:S05]  /*0cb0*/  FADD R29, R20, R29 ;  /* 0x0000001d141d7221 */ /* 0x008fca0000000000 */
[----:B------:R3:W-:Y:S04]  /*0cc0*/  STG.E desc[UR10][R22.64], R29 ;  /* 0x0000001d16007986 */ /* 0x0007e8000c10190a */
[----:B------:R-:W4:Y:S04]  /*0cd0*/  LDG.E R16, desc[UR10][R16.64] ;  /* 0x0000000a10107981 */ /* 0x000f28000c1e1900 */
[----:B-1----:R-:W4:Y:S01]  /*0ce0*/  LDG.E R25, desc[UR10][R10.64+0x8] ;  /* 0x0000080a0a197981 */ /* 0x002f22000c1e1900 */
[----:B------:R-:W-:Y:S01]  /*0cf0*/  IADD3 R6, PT, PT, R7, 0x4, RZ ;  /* 0x0000000407067810 */ /* 0x000fe20007ffe0ff */
[----:B--2---:R-:W-:-:S04]  /*0d00*/  IMAD.WIDE.U32 R18, R0, 0x4, R14 ;  /* 0x0000000400127825 */ /* 0x004fc800078e000e */
[----:B------:R-:W-:-:S04]  /*0d10*/  IMAD.WIDE.U32 R20, R6, 0x4, R2 ;  /* 0x0000000406147825 */ /* 0x000fc800078e0002 */
[----:B----4-:R-:W-:-:S05]  /*0d20*/  FADD R25, R16, R25 ;  /* 0x0000001910197221 */ /* 0x010fca0000000000 */
[----:B------:R1:W-:Y:S04]  /*0d30*/  STG.E desc[UR10][R18.64], R25 ;  /* 0x0000001912007986 */ /* 0x0003e8000c10190a */
[----:B------:R-:W2:Y:S04]  /*0d40*/  LDG.E R20, desc[UR10][R20.64] ;  /* 0x0000000a14147981 */ /* 0x000ea8000c1e1900 */
[----:B------:R-:W2:Y:S01]  /*0d50*/  LDG.E R27, desc[UR10][R10.64+0xc] ;  /* 0x00000c0a0a1b7981 */ /* 0x000ea2000c1e1900 */
[----:B------:R-:W-:Y:S02]  /*0d60*/  VIADD R0, R7, 0x5 ;  /* 0x0000000507007836 */ /* 0x000fe40000000000 */
[----:B---3--:R-:W-:-:S04]  /*0d70*/  IMAD.WIDE.U32 R22, R6, 0x4, R14 ;  /* 0x0000000406167825 */ /* 0x008fc800078e000e */
[----:B------:R-:W-:-:S04]  /*0d80*/  IMAD.WIDE.U32 R16, R0, 0x4, R2 ;  /* 0x0000000400107825 */ /* 0x000fc800078e0002 */
[----:B--2---:R-:W-:-:S05]  /*0d90*/  FADD R27, R20, R27 ;  /* 0x0000001b141b7221 */ /* 0x004fca0000000000 */
[----:B------:R2:W-:Y:S04]  /*0da0*/  STG.E desc[UR10][R22.64], R27 ;  /* 0x0000001b16007986 */ /* 0x0005e8000c10190a */
[----:B------:R-:W3:Y:S04]  /*0db0*/  LDG.E R16, desc[UR10][R16.64] ;  /* 0x0000000a10107981 */ /* 0x000ee8000c1e1900 */
[----:B------:R-:W3:Y:S01]  /*0dc0*/  LDG.E R29, desc[UR10][R10.64+0x10] ;  /* 0x0000100a0a1d7981 */ /* 0x000ee2000c1e1900 */
[----:B------:R-:W-:Y:S01]  /*0dd0*/  IADD3 R6, PT, PT, R7, 0x6, RZ ;  /* 0x0000000607067810 */ /* 0x000fe20007ffe0ff */
[----:B-1----:R-:W-:-:S04]  /*0de0*/  IMAD.WIDE.U32 R18, R0, 0x4, R14 ;  /* 0x0000000400127825 */ /* 0x002fc800078e000e */
[----:B------:R-:W-:-:S04]  /*0df0*/  IMAD.WIDE.U32 R20, R6, 0x4, R2 ;  /* 0x0000000406147825 */ /* 0x000fc800078e0002 */
[----:B---3--:R-:W-:-:S05]  /*0e00*/  FADD R29, R16, R29 ;  /* 0x0000001d101d7221 */ /* 0x008fca0000000000 */
[----:B------:R2:W-:Y:S04]  /*0e10*/  STG.E desc[UR10][R18.64], R29 ;  /* 0x0000001d12007986 */ /* 0x0005e8000c10190a */
[----:B------:R-:W3:Y:S04]  /*0e20*/  LDG.E R20, desc[UR10][R20.64] ;  /* 0x0000000a14147981 */ /* 0x000ee8000c1e1900 */
[----:B------:R-:W3:Y:S01]  /*0e30*/  LDG.E R25, desc[UR10][R10.64+0x14] ;  /* 0x0000140a0a197981 */ /* 0x000ee2000c1e1900 */
[----:B------:R-:W-:-:S04]  /*0e40*/  IMAD.WIDE.U32 R14, R6, 0x4, R14 ;  /* 0x00000004060e7825 */ /* 0x000fc800078e000e */
[----:B---3--:R-:W-:-:S05]  /*0e50*/  FADD R25, R20, R25 ;  /* 0x0000001914197221 */ /* 0x008fca0000000000 */
[----:B------:R2:W-:Y:S04]  /*0e60*/  STG.E desc[UR10][R14.64], R25 ;  /* 0x000000190e007986 */ /* 0x0005e8000c10190a */
[----:B------:R-:W3:Y:S04]  /*0e70*/  LDG.E R12, desc[UR10][R12.64+0x1c] ;  /* 0x00001c0a0c0c7981 */ /* 0x000ee8000c1e1900 */
[----:B------:R-:W3:Y:S01]  /*0e80*/  LDG.E R17, desc[UR10][R10.64+0x18] ;  /* 0x0000180a0a117981 */ /* 0x000ee2000c1e1900 */
[----:B------:R-:W-:Y:S01]  /*0e90*/  IADD3 R7, PT, PT, R7, 0x8, RZ ;  /* 0x0000000807077810 */ /* 0x000fe20007ffe0ff */
[----:B---3--:R-:W-:-:S05]  /*0ea0*/  FADD R17, R12, R17 ;  /* 0x000000110c117221 */ /* 0x008fca0000000000 */
[----:B------:R2:W-:Y:S02]  /*0eb0*/  STG.E desc[UR10][R8.64+0x1c], R17 ;  /* 0x00001c1108007986 */ /* 0x0005e4000c10190a */
.L_x_123:
[----:B------:R-:W-:Y:S05]  /*0ec0*/  BRA.U !UP1, `(.L_x_120) ;  /* 0x0000000109e87547 */ /* 0x000fea000b800000 */
[----:B------:R-:W-:Y:S02]  /*0ed0*/  UISETP.GE.U32.AND UP0, UPT, UR5, 0x4, UPT ;  /* 0x000000040500788c */ /* 0x000fe4000bf06070 */
[----:B------:R-:W-:-:S04]  /*0ee0*/  ULOP3.LUT UR4, UR4, 0x3, URZ, 0xc0, !UPT ;  /* 0x0000000304047892 */ /* 0x000fc8000f8ec0ff */
[----:B------:R-:W-:-:S03]  /*0ef0*/  UISETP.NE.AND UP1, UPT, UR4, URZ, UPT ;  /* 0x000000ff0400728c */ /* 0x000fc6000bf25270 */
[----:B------:R-:W-:Y:S08]  /*0f00*/  BRA.U !UP0, `(.L_x_124) ;  /* 0x0000000108687547 */ /* 0x000ff0000b800000 */
[----:B-12---:R-:W1:Y:S01]  /*0f10*/  LDC.64 R14, c[0x0][0x390] ;  /* 0x0000e400ff0e7b82 */ /* 0x006e620000000a00 */
[----:B---3--:R-:W-:-:S05]  /*0f20*/  IMAD.WIDE.U32 R12, R7, 0x4, R2 ;  /* 0x00000004070c7825 */ /* 0x008fca00078e0002 */
[----:B------:R-:W2:Y:S01]  /*0f30*/  LDG.E R0, desc[UR10][R12.64] ;  /* 0x0000000a0c007981 */ /* 0x000ea2000c1e1900 */
[----:B-1----:R-:W-:-:S05]  /*0f40*/  IMAD.WIDE R10, R7, 0x4, R14 ;  /* 0x00000004070a7825 */ /* 0x002fca00078e020e */
[----:B------:R-:W2:Y:S01]  /*0f50*/  LDG.E R17, desc[UR10][R10.64+-0x4] ;  /* 0xfffffc0a0a117981 */ /* 0x000ea2000c1e1900 */
[C---:B------:R-:W-:Y:S02]  /*0f60*/  VIADD R19, R7.reuse, 0x1 ;  /* 0x0000000107137836 */ /* 0x040fe40000000000 */
[----:B------:R-:W-:-:S04]  /*0f70*/  IMAD.WIDE.U32 R8, R7, 0x4, R14 ;  /* 0x0000000407087825 */ /* 0x000fc800078e000e */
[----:B--2---:R-:W-:Y:S01]  /*0f80*/  FADD R23, R0, R17 ;  /* 0x0000001100177221 */ /* 0x004fe20000000000 */
[----:B------:R-:W-:-:S04]  /*0f90*/  IMAD.WIDE.U32 R16, R19, 0x4, R2 ;  /* 0x0000000413107825 */ /* 0x000fc800078e0002 */
[----:B------:R4:W-:Y:S04]  /*0fa0*/  STG.E desc[UR10][R8.64], R23 ;  /* 0x0000001708007986 */ /* 0x0009e8000c10190a */
[----:B------:R-:W2:Y:S01]  /*0fb0*/  LDG.E R16, desc[UR10][R16.64] ;  /* 0x0000000a10107981 */ /* 0x000ea2000c1e1900 */
[----:B------:R-:W-:Y:S01]  /*0fc0*/  IADD3 R29, PT, PT, R7, 0x2, RZ ;  /* 0x00000002071d7810 */ /* 0x000fe20007ffe0ff */
[----:B------:R-:W-:-:S04]  /*0fd0*/  IMAD.WIDE.U32 R18, R19, 0x4, R14 ;  /* 0x0000000413127825 */ /* 0x000fc800078e000e */
[----:B------:R-:W-:-:S04]  /*0fe0*/  IMAD.WIDE.U32 R20, R29, 0x4, R2 ;  /* 0x000000041d147825 */ /* 0x000fc800078e0002 */
[----:B--2---:R-:W-:-:S05]  /*0ff0*/  FADD R25, R23, R16 ;  /* 0x0000001017197221 */ /* 0x004fca0000000000 */
[----:B------:R4:W-:Y:S04]  /*1000*/  STG.E desc[UR10][R18.64], R25 ;  /* 0x0000001912007986 */ /* 0x0009e8000c10190a */
[----:B------:R-:W2:Y:S04]  /*1010*/  LDG.E R20, desc[UR10][R20.64] ;  /* 0x0000000a14147981 */ /* 0x000ea8000c1e1900 */
[----:B------:R-:W2:Y:S01]  /*1020*/  LDG.E R27, desc[UR10][R10.64+0x4] ;  /* 0x0000040a0a1b7981 */ /* 0x000ea2000c1e1900 */
[----:B------:R-:W-:-:S04]  /*1030*/  IMAD.WIDE.U32 R14, R29, 0x4, R14 ;  /* 0x000000041d0e7825 */ /* 0x000fc800078e000e */
[----:B--2---:R-:W-:-:S05]  /*1040*/  FADD R27, R20, R27 ;  /* 0x0000001b141b7221 */ /* 0x004fca0000000000 */
[----:B------:R4:W-:Y:S04]  /*1050*/  STG.E desc[UR10][R14.64], R27 ;  /* 0x0000001b0e007986 */ /* 0x0009e8000c10190a */
[----:B------:R-:W2:Y:S04]  /*1060*/  LDG.E R12, desc[UR10][R12.64+0xc] ;  /* 0x00000c0a0c0c7981 */ /* 0x000ea8000c1e1900 */
[----:B------:R-:W2:Y:S01]  /*1070*/  LDG.E R17, desc[UR10][R10.64+0x8] ;  /* 0x0000080a0a117981 */ /* 0x000ea2000c1e1900 */
[----:B------:R-:W-:Y:S01]  /*1080*/  IADD3 R7, PT, PT, R7, 0x4, RZ ;  /* 0x0000000407077810 */ /* 0x000fe20007ffe0ff */
[----:B--2---:R-:W-:-:S05]  /*1090*/  FADD R17, R12, R17 ;  /* 0x000000110c117221 */ /* 0x004fca0000000000 */
[----:B------:R4:W-:Y:S02]  /*10a0*/  STG.E desc[UR10][R8.64+0xc], R17 ;  /* 0x00000c1108007986 */ /* 0x0009e4000c10190a */
.L_x_124:
[----:B------:R-:W-:Y:S05]  /*10b0*/  BRA.U !UP1, `(.L_x_120) ;  /* 0x00000001096c7547 */ /* 0x000fea000b800000 */
[----:B-12-4-:R-:W1:Y:S01]  /*10c0*/  LDC.64 R8, c[0x0][0x390] ;  /* 0x0000e400ff087b82 */ /* 0x016e620000000a00 */
[----:B------:R-:W-:Y:S01]  /*10d0*/  IMAD.WIDE.U32 R2, R7, 0x4, R2 ;  /* 0x0000000407027825 */ /* 0x000fe200078e0002 */
[----:B0-----:R-:W-:Y:S01]  /*10e0*/  IADD3 R4, P0, PT, R4, -0x4, RZ ;  /* 0xfffffffc04047810 */ /* 0x001fe20007f1e0ff */
[----:B------:R-:W-:Y:S02]  /*10f0*/  UIADD3 UR4, UPT, UPT, -UR4, URZ, URZ ;  /* 0x000000ff04047290 */ /* 0x000fe4000fffe1ff */
[----:B------:R-:W-:Y:S01]  /*1100*/  IMAD.MOV.U32 R6, RZ, RZ, R2 ;  /* 0x000000ffff067224 */ /* 0x000fe200078e0002 */
[----:B---3--:R-:W-:Y:S02]  /*1110*/  MOV R13, R3 ;  /* 0x00000003000d7202 */ /* 0x008fe40000000f00 */
[----:B------:R-:W-:Y:S01]  /*1120*/  IADD3.X R5, PT, PT, R5, -0x1, RZ, P0, !PT ;  /* 0xffffffff05057810 */ /* 0x000fe200007fe4ff */
[----:B-1----:R-:W-:-:S04]  /*1130*/  IMAD.WIDE.U32 R8, R7, 0x4, R8 ;  /* 0x0000000407087825 */ /* 0x002fc800078e0008 */
[----:B------:R-:W-:Y:S01]  /*1140*/  IMAD.MOV.U32 R15, RZ, RZ, R9 ;  /* 0x000000ffff0f7224 */ /* 0x000fe200078e0009 */
[----:B------:R-:W-:-:S07]  /*1150*/  MOV R10, R8 ;  /* 0x00000008000a7202 */ /* 0x000fce0000000f00 */
.L_x_125:
[----:B0-----:R-:W-:Y:S01]  /*1160*/  IMAD.WIDE R2, R7, 0x4, R4 ;  /* 0x0000000407027825 */ /* 0x001fe200078e0204 */
[----:B------:R-:W-:Y:S02]  /*1170*/  MOV R8, R6 ;  /* 0x0000000600087202 */ /* 0x000fe40000000f00 */
[----:B------:R-:W-:-:S03]  /*1180*/  MOV R9, R13 ;  /* 0x0000000d00097202 */ /* 0x000fc60000000f00 */
[----:B------:R0:W2:Y:S04]  /*1190*/  LDG.E R3, desc[UR10][R2.64] ;  /* 0x0000000a02037981 */ /* 0x0000a8000c1e1900 */
[----:B------:R-:W2:Y:S01]  /*11a0*/  LDG.E R0, desc[UR10][R8.64] ;  /* 0x0000000a08007981 */ /* 0x000ea2000c1e1900 */
[----:B0-----:R-:W-:Y:S01]  /*11b0*/  IMAD.MOV.U32 R2, RZ, RZ, R10 ;  /* 0x000000ffff027224 */ /* 0x001fe200078e000a */
[----:B------:R-:W-:-:S04]  /*11c0*/  UIADD3 UR4, UPT, UPT, UR4, 0x1, URZ ;  /* 0x0000000104047890 */ /* 0x000fc8000fffe0ff */
[----:B------:R-:W-:Y:S01]  /*11d0*/  UISETP.NE.AND UP0, UPT, UR4, URZ, UPT ;  /* 0x000000ff0400728c */ /* 0x000fe2000bf05270 */
[----:B------:R-:W-:Y:S02]  /*11e0*/  IADD3 R10, P0, PT, R10, 0x4, RZ ;  /* 0x000000040a0a7810 */ /* 0x000fe40007f1e0ff */
[----:B------:R-:W-:Y:S02]  /*11f0*/  IADD3 R6, P1, PT, R6, 0x4, RZ ;  /* 0x0000000406067810 */ /* 0x000fe40007f3e0ff */
[----:B------:R-:W-:Y:S02]  /*1200*/  IADD3 R7, PT, PT, R7, 0x1, RZ ;  /* 0x0000000107077810 */ /* 0x000fe40007ffe0ff */
[----:B------:R-:W-:Y:S01]  /*1210*/  IADD3.X R13, PT, PT, RZ, R13, RZ, P1, !PT ;  /* 0x0000000dff0d7210 */ /* 0x000fe20000ffe4ff */
[----:B--2---:R-:W-:Y:S01]  /*1220*/  FADD R11, R0, R3 ;  /* 0x00000003000b7221 */ /* 0x004fe20000000000 */
[----:B------:R-:W-:-:S05]  /*1230*/  MOV R3, R15 ;  /* 0x0000000f00037202 */ /* 0x000fca0000000f00 */
[----:B------:R0:W-:Y:S01]  /*1240*/  STG.E desc[UR10][R2.64], R11 ;  /* 0x0000000b02007986 */ /* 0x0001e2000c10190a */
[----:B------:R-:W-:Y:S01]  /*1250*/  IMAD.X R15, RZ, RZ, R15, P0 ;  /* 0x000000ffff0f7224 */ /* 0x000fe200000e060f */
[----:B------:R-:W-:Y:S06]  /*1260*/  BRA.U UP0, `(.L_x_125) ;  /* 0xfffffffd00bc7547 */ /* 0x000fec000b83ffff */
.L_x_120:
[----:B------:R-:W-:Y:S05]  /*1270*/  BSYNC.RECONVERGENT B0 ;  /* 0x0000000000007941 */ /* 0x000fea0003800200 */
.L_x_119:
[----:B------:R-:W-:Y:S06]  /*1280*/  BAR.SYNC.DEFER_BLOCKING 0x0 ;  /* 0x0000000000007b1d */ /* 0x000fec0000010000 */
[----:B------:R-:W-:Y:S05]  /*1290*/  EXIT ;  /* 0x000000000000794d */ /* 0x000fea0003800000 */
        .weak           $__internal_8_$__cuda_sm3x_div_rn_noftz_f32_slowpath
        .type           $__internal_8_$__cuda_sm3x_div_rn_noftz_f32_slowpath,@function
        .size           $__internal_8_$__cuda_sm3x_div_rn_noftz_f32_slowpath,(.L_x_250 - $__internal_8_$__cuda_sm3x_div_rn_noftz_f32_slowpath)
$__internal_8_$__cuda_sm3x_div_rn_noftz_f32_slowpath:
[----:B------:R-:W-:Y:S01]  /*12a0*/  SHF.R.U32.HI R6, RZ, 0x17, R3 ;  /* 0x00000017ff067819 */ /* 0x000fe20000011603 */
[----:B------:R-:W-:Y:S01]  /*12b0*/  BSSY.RECONVERGENT B1, `(.L_x_126) ;  /* 0x0000064000017945 */ /* 0x000fe20003800200 */
[--C-:B------:R-:W-:Y:S01]  /*12c0*/  SHF.R.U32.HI R4, RZ, 0x17, R0.reuse ;  /* 0x00000017ff047819 */ /* 0x100fe20000011600 */
[----:B------:R-:W-:Y:S01]  /*12d0*/  IMAD.MOV.U32 R7, RZ, RZ, R0 ;  /* 0x000000ffff077224 */ /* 0x000fe200078e0000 */
[----:B------:R-:W-:Y:S02]  /*12e0*/  LOP3.LUT R6, R6, 0xff, RZ, 0xc0, !PT ;  /* 0x000000ff06067812 */ /* 0x000fe400078ec0ff */
[----:B------:R-:W-:Y:S02]  /*12f0*/  LOP3.LUT R4, R4, 0xff, RZ, 0xc0, !PT ;  /* 0x000000ff04047812 */ /* 0x000fe400078ec0ff */
[----:B------:R-:W-:Y:S02]  /*1300*/  IADD3 R11, PT, PT, R6, -0x1, RZ ;  /* 0xffffffff060b7810 */ /* 0x000fe40007ffe0ff */
[----:B------:R-:W-:-:S02]  /*1310*/  IADD3 R10, PT, PT, R4, -0x1, RZ ;  /* 0xffffffff040a7810 */ /* 0x000fc40007ffe0ff */
[----:B------:R-:W-:Y:S02]  /*1320*/  ISETP.GT.U32.AND P0, PT, R11, 0xfd, PT ;  /* 0x000000fd0b00780c */ /* 0x000fe40003f04070 */
[----:B------:R-:W-:Y:S02]  /*1330*/  MOV R8, R3 ;  /* 0x0000000300087202 */ /* 0x000fe40000000f00 */
[----:B------:R-:W-:-:S13]  /*1340*/  ISETP.GT.U32.OR P0, PT, R10, 0xfd, P0 ;  /* 0x000000fd0a00780c */ /* 0x000fda0000704470 */
[----:B------:R-:W-:Y:S01]  /*1350*/  @!P0 MOV R9, RZ ;  /* 0x000000ff00098202 */ /* 0x000fe20000000f00 */
        /* <DEDUP_REMOVED lines=19> */
[----:B------:R-:W-:Y:S01]  /*1490*/  @P0 MOV R9, RZ ;  /* 0x000000ff00090202 */ /* 0x000fe20000000f00 */
[----:B------:R-:W-:Y:S02]  /*14a0*/  @!P0 IMAD.MOV.U32 R9, RZ, RZ, -0x40 ;  /* 0xffffffc0ff098424 */ /* 0x000fe400078e00ff */
[----:B------:R-:W-:Y:S01]  /*14b0*/  @!P0 FFMA R7, R0, 1.84467440737095516160e+19, RZ ;  /* 0x5f80000000078823 */ /* 0x000fe200000000ff */
[----:B------:R-:W-:Y:S02]  /*14c0*/  @!P1 FFMA R8, R3, 1.84467440737095516160e+19, RZ ;  /* 0x5f80000003089823 */ /* 0x000fe400000000ff */
[----:B------:R-:W-:-:S07]  /*14d0*/  @!P1 IADD3 R9, PT, PT, R9, 0x40, RZ ;  /* 0x0000004009099810 */ /* 0x000fce0007ffe0ff */
.L_x_127:
[----:B------:R-:W-:Y:S01]  /*14e0*/  LEA R3, R6, 0xc0800000, 0x17 ;  /* 0xc080000006037811 */ /* 0x000fe200078eb8ff */
[----:B------:R-:W-:Y:S01]  /*14f0*/  BSSY.RECONVERGENT B2, `(.L_x_132) ;  /* 0x0000036000027945 */ /* 0x000fe20003800200 */
[----:B------:R-:W-:Y:S02]  /*1500*/  IADD3 R4, PT, PT, R4, -0x7f, RZ ;  /* 0xffffff8104047810 */ /* 0x000fe40007ffe0ff */
[----:B------:R-:W-:-:S03]  /*1510*/  IADD3 R3, PT, PT, -R3, R8, RZ ;  /* 0x0000000803037210 */ /* 0x000fc60007ffe1ff */
[C---:B------:R-:W-:Y:S01]  /*1520*/  IMAD R0, R4.reuse, -0x800000, R7 ;  /* 0xff80000004007824 */ /* 0x040fe200078e0207 */
[----:B------:R-:W0:Y:S01]  /*1530*/  MUFU.RCP R8, R3 ;  /* 0x0000000300087308 */ /* 0x000e220000001000 */
[----:B------:R-:W-:Y:S01]  /*1540*/  FADD.FTZ R11, -R3, -RZ ;  /* 0x800000ff030b7221 */ /* 0x000fe20000010100 */
[----:B------:R-:W-:-:S05]  /*1550*/  IADD3 R4, PT, PT, R4, 0x7f, -R6 ;  /* 0x0000007f04047810 */ /* 0x000fca0007ffe806 */
[----:B------:R-:W-:Y:S02]  /*1560*/  IMAD.IADD R4, R4, 0x1, R9 ;  /* 0x0000000104047824 */ /* 0x000fe400078e0209 */
        /* <DEDUP_REMOVED lines=8> */
[----:B------:R-:W-:-:S04]  /*15f0*/  LOP3.LUT R3, R3, 0xff, RZ, 0xc0, !PT ;  /* 0x000000ff03037812 */ /* 0x000fc800078ec0ff */
[----:B------:R-:W-:-:S04]  /*1600*/  IADD3 R9, PT, PT, R3, R4, RZ ;  /* 0x0000000403097210 */ /* 0x000fc80007ffe0ff */
[----:B------:R-:W-:-:S04]  /*1610*/  IADD3 R3, PT, PT, R9, -0x1, RZ ;  /* 0xffffffff09037810 */ /* 0x000fc80007ffe0ff */
        /* <DEDUP_REMOVED lines=9> */
[CCC-:B------:R-:W-:Y:S01]  /*16b0*/  FFMA.RZ R3, R10.reuse, R8.reuse, R7.reuse ;  /* 0x000000080a037223 */ /* 0x1c0fe2000000c007 */
[CCC-:B------:R-:W-:Y:S01]  /*16c0*/  FFMA.RM R4, R10.reuse, R8.reuse, R7.reuse ;  /* 0x000000080a047223 */ /* 0x1c0fe20000004007 */
[C---:B------:R-:W-:Y:S02]  /*16d0*/  ISETP.NE.AND P3, PT, R9.reuse, RZ, PT ;  /* 0x000000ff0900720c */ /* 0x040fe40003f65270 */
[----:B------:R-:W-:Y:S02]  /*16e0*/  ISETP.NE.AND P1, PT, R9, RZ, PT ;  /* 0x000000ff0900720c */ /* 0x000fe40003f25270 */
[----:B------:R-:W-:Y:S01]  /*16f0*/  LOP3.LUT R6, R3, 0x7fffff, RZ, 0xc0, !PT ;  /* 0x007fffff03067812 */ /* 0x000fe200078ec0ff */
[----:B------:R-:W-:Y:S01]  /*1700*/  FFMA.RP R3, R10, R8, R7 ;  /* 0x000000080a037223 */ /* 0x000fe20000008007 */
[----:B------:R-:W-:Y:S01]  /*1710*/  IADD3 R7, PT, PT, R9, 0x20, RZ ;  /* 0x0000002009077810 */ /* 0x000fe20007ffe0ff */
[----:B------:R-:W-:Y:S01]  /*1720*/  IMAD.MOV R8, RZ, RZ, -R9 ;  /* 0x000000ffff087224 */ /* 0x000fe200078e0a09 */
[----:B------:R-:W-:-:S02]  /*1730*/  LOP3.LUT R6, R6, 0x800000, RZ, 0xfc, !PT ;  /* 0x0080000006067812 */ /* 0x000fc400078efcff */
        /* <DEDUP_REMOVED lines=9> */
[----:B------:R-:W-:-:S04]  /*17d0*/  LOP3.LUT R4, R4, R3, RZ, 0xc0, !PT ;  /* 0x0000000304047212 */ /* 0x000fc800078ec0ff */
[----:B------:R-:W-:-:S04]  /*17e0*/  IADD3 R7, PT, PT, R7, R4, RZ ;  /* 0x0000000407077210 */ /* 0x000fc80007ffe0ff */
[----:B------:R-:W-:Y:S01]  /*17f0*/  LOP3.LUT R0, R7, R0, RZ, 0xfc, !PT ;  /* 0x0000000007007212 */ /* 0x000fe200078efcff */
[----:B------:R-:W-:Y:S06]  /*1800*/  BRA `(.L_x_135) ;  /* 0x0000000000107947 */ /* 0x000fec0003800000 */
.L_x_134:
[----:B------:R-:W-:-:S04]  /*1810*/  LOP3.LUT R0, R0, 0x80000000, RZ, 0xc0, !PT ;  /* 0x8000000000007812 */ /* 0x000fc800078ec0ff */
[----:B------:R-:W-:Y:S01]  /*1820*/  LOP3.LUT R0, R0, 0x7f800000, RZ, 0xfc, !PT ;  /* 0x7f80000000007812 */ /* 0x000fe200078efcff */
[----:B------:R-:W-:Y:S06]  /*1830*/  BRA `(.L_x_135) ;  /* 0x0000000000047947 */ /* 0x000fec0003800000 */
.L_x_133:
[----:B------:R-:W-:-:S07]  /*1840*/  LEA R0, R4, R0, 0x17 ;  /* 0x0000000004007211 */ /* 0x000fce00078eb8ff */
.L_x_135:
[----:B------:R-:W-:Y:S05]  /*1850*/  BSYNC.RECONVERGENT B2 ;  /* 0x0000000000027941 */ /* 0x000fea0003800200 */
.L_x_132:
[----:B------:R-:W-:Y:S05]  /*1860*/  BRA `(.L_x_136) ;  /* 0x0000000000207947 */ /* 0x000fea0003800000 */
.L_x_131:
[----:B------:R-:W-:-:S04]  /*1870*/  LOP3.LUT R0, R8, 0x80000000, R7, 0x48, !PT ;  /* 0x8000000008007812 */ /* 0x000fc800078e4807 */
[----:B------:R-:W-:Y:S01]  /*1880*/  LOP3.LUT R0, R0, 0x7f800000, RZ, 0xfc, !PT ;  /* 0x7f80000000007812 */ /* 0x000fe200078efcff */
[----:B------:R-:W-:Y:S06]  /*1890*/  BRA `(.L_x_136) ;  /* 0x0000000000147947 */ /* 0x000fec0003800000 */
.L_x_130:
[----:B------:R-:W-:Y:S01]  /*18a0*/  LOP3.LUT R0, R8, 0x80000000, R7, 0x48, !PT ;  /* 0x8000000008007812 */ /* 0x000fe200078e4807 */
[----:B------:R-:W-:Y:S06]  /*18b0*/  BRA `(.L_x_136) ;  /* 0x00000000000c7947 */ /* 0x000fec0003800000 */
.L_x_129:
[----:B------:R-:W0:Y:S01]  /*18c0*/  MUFU.RSQ R0, -QNAN ;  /* 0xffc0000000007908 */ /* 0x000e220000001400 */
[----:B------:R-:W-:Y:S05]  /*18d0*/  BRA `(.L_x_136) ;  /* 0x0000000000047947 */ /* 0x000fea0003800000 */
.L_x_128:
[----:B------:R-:W-:-:S07]  /*18e0*/  FADD.FTZ R0, R0, R3 ;  /* 0x0000000300007221 */ /* 0x000fce0000010000 */
.L_x_136:
[----:B------:R-:W-:Y:S05]  /*18f0*/  BSYNC.RECONVERGENT B1 ;  /* 0x0000000000017941 */ /* 0x000fea0003800200 */
.L_x_126:
[----:B------:R-:W-:-:S04]  /*1900*/  HFMA2 R3, -RZ, RZ, 0, 0 ;  /* 0x00000000ff037431 */ /* 0x000fc800000001ff */
[----:B0-----:R-:W-:Y:S05]  /*1910*/  RET.REL.NODEC R2 `(_Z15weightingKernelIfEvPT_S1_S1_S1_iS1_) ;  /* 0xffffffe402b87950 */ /* 0x001fea0003c3ffff */
.L_x_137:
        /* <DEDUP_REMOVED lines=14> */
.L_x_250:


//--------------------- .text._Z13findMaxKernelIfEvPT_S1_i --------------------------
	.section	.text._Z13findMaxKernelIfEvPT_S1_i,"ax",@progbits
	.align	128
        .global         _Z13findMaxKernelIfEvPT_S1_i
        .type           _Z13findMaxKernelIfEvPT_S1_i,@function
        .size           _Z13findMaxKernelIfEvPT_S1_i,(.L_x_262 - _Z13findMaxKernelIfEvPT_S1_i)
        .other          _Z13findMaxKernelIfEvPT_S1_i,@"STO_CUDA_ENTRY STV_DEFAULT"
_Z13findMaxKernelIfEvPT_S1_i:
.text._Z13findMaxKernelIfEvPT_S1_i:
[----:B------:R-:W-:Y:S01]  /*0000*/  LDC R1, c[0x0][0x37c] ;  /* 0x0000df00ff017b82 */ /* 0x000fe20000000800 */
[----:B------:R-:W0:Y:S01]  /*0010*/  S2R R9, SR_CTAID.X ;  /* 0x0000000000097919 */ /* 0x000e220000002500 */
[----:B------:R-:W0:Y:S01]  /*0020*/  LDCU UR6, c[0x0][0x360] ;  /* 0x00006c00ff0677ac */ /* 0x000e220008000800 */
[----:B------:R-:W0:Y:S01]  /*0030*/  S2R R8, SR_TID.X ;  /* 0x0000000000087919 */ /* 0x000e220000002100 */
[----:B------:R-:W1:Y:S01]  /*0040*/  LDCU UR4, c[0x0][0x390] ;  /* 0x00007200ff0477ac */ /* 0x000e620008000800 */
[----:B------:R-:W2:Y:S01]  /*0050*/  LDCU.64 UR10, c[0x0][0x358] ;  /* 0x00006b00ff0a77ac */ /* 0x000ea20008000a00 */
[----:B0-----:R-:W-:-:S05]  /*0060*/  IMAD R0, R9, UR6, R8 ;  /* 0x0000000609007c24 */ /* 0x001fca000f8e0208 */
[----:B-1----:R-:W-:-:S13]  /*0070*/  ISETP.GE.AND P1, PT, R0, UR4, PT ;  /* 0x0000000400007c0c */ /* 0x002fda000bf26270 */
[----:B------:R-:W0:Y:S02]  /*0080*/  @!P1 LDC.64 R4, c[0x0][0x380] ;  /* 0x0000e000ff049b82 */ /* 0x000e240000000a00 */
[----:B0-----:R-:W-:-:S06]  /*0090*/  @!P1 IMAD.WIDE R4, R0, 0x4, R4 ;  /* 0x0000000400049825 */ /* 0x001fcc00078e0204 */
[----:B--2---:R0:W2:Y:S01]  /*00a0*/  @!P1 LDG.E R4, desc[UR10][R4.64] ;  /* 0x0000000a04049981 */ /* 0x0040a2000c1e1900 */
[----:B------:R-:W-:Y:S01]  /*00b0*/  ISETP.NE.AND P0, PT, R8, RZ, PT ;  /* 0x000000ff0800720c */ /* 0x000fe20003f05270 */
[----:B------:R-:W1:Y:S01]  /*00c0*/  S2UR UR5, SR_CgaCtaId ;  /* 0x00000000000579c3 */ /* 0x000e620000008800 */
[----:B------:R-:W-:Y:S01]  /*00d0*/  IMAD.MOV.U32 R2, RZ, RZ, 0x0 ;  /* 0x00000000ff027424 */ /* 0x000fe200078e00ff */
[----:B------:R-:W-:Y:S01]  /*00e0*/  UMOV UR4, 0x400 ;  /* 0x0000040000047882 */ /* 0x000fe20000000000 */
[----:B------:R-:W-:Y:S02]  /*00f0*/  IMAD.MOV.U32 R3, RZ, RZ, -0x3fa70000 ;  /* 0xc0590000ff037424 */ /* 0x000fe400078e00ff */
[----:B------:R-:W-:-:S07]  /*0100*/  IMAD.U32 R6, RZ, RZ, UR6 ;  /* 0x00000006ff067e24 */ /* 0x000fce000f8e00ff */
[----:B------:R-:W3:Y:S01]  /*0110*/  @!P0 S2R R10, SR_CgaCtaId ;  /* 0x00000000000a8919 */ /* 0x000ee20000008800 */
[----:B0-----:R-:W-:Y:S01]  /*0120*/  @!P0 MOV R5, 0x400 ;  /* 0x0000040000058802 */ /* 0x001fe20000000f00 */
[----:B-1----:R-:W-:-:S06]  /*0130*/  ULEA UR4, UR5, UR4, 0x18 ;  /* 0x0000000405047291 */ /* 0x002fcc000f8ec0ff */
[----:B------:R-:W-:Y:S02]  /*0140*/  LEA R7, R8, UR4, 0x3 ;  /* 0x0000000408077c11 */ /* 0x000fe4000f8e18ff */
[----:B---3--:R-:W-:Y:S01]  /*0150*/  @!P0 LEA R11, R10, R5, 0x18 ;  /* 0x000000050a0b8211 */ /* 0x008fe200078ec0ff */
[----:B--2---:R-:W0:Y:S01]  /*0160*/  @!P1 F2F.F64.F32 R2, R4 ;  /* 0x0000000400029310 */ /* 0x004e220000201800 */
[----:B------:R-:W-:Y:S01]  /*0170*/  ISETP.GE.U32.AND P1, PT, R6, 0x2, PT ;  /* 0x000000020600780c */ /* 0x000fe20003f26070 */
[----:B0-----:R0:W-:Y:S01]  /*0180*/  STS.64 [R7], R2 ;  /* 0x0000000207007388 */ /* 0x0011e20000000a00 */
[----:B------:R-:W-:Y:S11]  /*0190*/  BAR.SYNC.DEFER_BLOCKING 0x0 ;  /* 0x0000000000007b1d */ /* 0x000ff60000010000 */
[----:B------:R-:W-:Y:S05]  /*01a0*/  @!P1 BRA `(.L_x_138) ;  /* 0x0000000000349947 */ /* 0x000fea0003800000 */
.L_x_139:
        /* <DEDUP_REMOVED lines=13> */
.L_x_138:
[----:B01----:R-:W0:Y:S01]  /*0280*/  @!P0 LDS.64 R2, [R11] ;  /* 0x000000000b028984 */ /* 0x003e220000000a00 */
[----:B------:R-:W1:Y:S01]  /*0290*/  @!P0 LDC.64 R4, c[0x0][0x388] ;  /* 0x0000e200ff048b82 */ /* 0x000e620000000a00 */
[----:B------:R-:W-:Y:S01]  /*02a0*/  BSSY.RECONVERGENT B0, `(.L_x_140) ;  /* 0x0000093000007945 */ /* 0x000fe20003800200 */
[----:B-1----:R-:W-:Y:S01]  /*02b0*/  @!P0 IMAD.WIDE.U32 R4, R9, 0x4, R4 ;  /* 0x0000000409048825 */ /* 0x002fe200078e0004 */
[----:B0-----:R-:W0:Y:S04]  /*02c0*/  @!P0 F2F.F32.F64 R3, R2 ;  /* 0x0000000200038310 */ /* 0x001e280000301000 */
[----:B0-----:R0:W-:Y:S01]  /*02d0*/  @!P0 STG.E desc[UR10][R4.64], R3 ;  /* 0x0000000304008986 */ /* 0x0011e2000c10190a */
[----:B------:R-:W-:Y:S01]  /*02e0*/  BAR.SYNC.DEFER_BLOCKING 0x0 ;  /* 0x0000000000007b1d */ /* 0x000fe20000010000 */
[----:B------:R-:W-:-:S13]  /*02f0*/  ISETP.NE.AND P0, PT, R0, RZ, PT ;  /* 0x000000ff0000720c */ /* 0x000fda0003f05270 */
[----:B0-----:R-:W-:Y:S05]  /*0300*/  @P0 BRA `(.L_x_141) ;  /* 0x0000000800300947 */ /* 0x001fea0003800000 */
[----:B------:R-:W0:Y:S02]  /*0310*/  LDCU UR5, c[0x0][0x370] ;  /* 0x00006e00ff0577ac */ /* 0x000e240008000800 */
[----:B0-----:R-:W-:-:S09]  /*0320*/  UISETP.GE.U32.AND UP0, UPT, UR5, 0x2, UPT ;  /* 0x000000020500788c */ /* 0x001fd2000bf06070 */
[----:B------:R-:W-:Y:S05]  /*0330*/  BRA.U !UP0, `(.L_x_141) ;  /* 0x0000000908247547 */ /* 0x000fea000b800000 */
[----:B------:R-:W0:Y:S02]  /*0340*/  LDC.64 R2, c[0x0][0x388] ;  /* 0x0000e200ff027b82 */ /* 0x000e240000000a00 */
[----:B0-----:R0:W5:Y:S01]  /*0350*/  LDG.E R5, desc[UR10][R2.64] ;  /* 0x0000000a02057981 */ /* 0x001162000c1e1900 */
        /* <DEDUP_REMOVED lines=14> */
.L_x_143:
[----:B------:R-:W2:Y:S04]  /*0440*/  LDG.E R16, desc[UR10][R6.64+-0x1c] ;  /* 0xffffe40a06107981 */ /* 0x000ea8000c1e1900 */
[----:B------:R-:W3:Y:S04]  /*0450*/  LDG.E R18, desc[UR10][R6.64+-0x18] ;  /* 0xffffe80a06127981 */ /* 0x000ee8000c1e1900 */
[----:B------:R-:W4:Y:S04]  /*0460*/  LDG.E R20, desc[UR10][R6.64+-0x14] ;  /* 0xffffec0a06147981 */ /* 0x000f28000c1e1900 */
        /* <DEDUP_REMOVED lines=12> */
[----:B------:R0:W4:Y:S01]  /*0530*/  LDG.E R4, desc[UR10][R6.64+0x20] ;  /* 0x0000200a06047981 */ /* 0x000122000c1e1900 */
[----:B------:R-:W-:Y:S01]  /*0540*/  UIADD3 UR5, UPT, UPT, UR5, 0x10, URZ ;  /* 0x0000001005057890 */ /* 0x000fe2000fffe0ff */
[----:B------:R-:W-:-:S03]  /*0550*/  VIADD R0, R0, 0x10 ;  /* 0x0000001000007836 */ /* 0x000fc60000000000 */
[----:B------:R-:W-:Y:S01]  /*0560*/  UISETP.NE.AND UP0, UPT, UR5, URZ, UPT ;  /* 0x000000ff0500728c */ /* 0x000fe2000bf05270 */
[----:B0-----:R-:W-:-:S05]  /*0570*/  IADD3 R6, P1, PT, R6, 0x40, RZ ;  /* 0x0000004006067810 */ /* 0x001fca0007f3e0ff */
[----:B------:R-:W-:Y:S01]  /*0580*/  IMAD.X R7, RZ, RZ, R7, P1 ;  /* 0x000000ffff077224 */ /* 0x000fe200008e0607 */
[----:B--2--5:R-:W-:-:S04]  /*0590*/  FSETP.GT.AND P0, PT, R5, R16, PT ;  /* 0x000000100500720b */ /* 0x024fc80003f04000 */
[----:B------:R-:W-:-:S04]  /*05a0*/  FSEL R5, R5, R16, P0 ;  /* 0x0000001005057208 */ /* 0x000fc80000000000 */
[----:B---3--:R-:W-:-:S04]  /*05b0*/  FSETP.GT.AND P0, PT, R5, R18, PT ;  /* 0x000000120500720b */ /* 0x008fc80003f04000 */
[----:B------:R-:W-:-:S04]  /*05c0*/  FSEL R5, R5, R18, P0 ;  /* 0x0000001205057208 */ /* 0x000fc80000000000 */
[----:B----4-:R-:W-:-:S04]  /*05d0*/  FSETP.GT.AND P0, PT, R5, R20, PT ;  /* 0x000000140500720b */ /* 0x010fc80003f04000 */
[----:B------:R-:W-:-:S04]  /*05e0*/  FSEL R5, R5, R20, P0 ;  /* 0x0000001405057208 */ /* 0x000fc80000000000 */
[----:B------:R-:W-:-:S04]  /*05f0*/  FSETP.GT.AND P0, PT, R5, R22, PT ;  /* 0x000000160500720b */ /* 0x000fc80003f04000 */
        /* <DEDUP_REMOVED lines=24> */
[----:B------:R-:W-:Y:S01]  /*0780*/  FSEL R5, R5, R4, P0 ;  /* 0x0000000405057208 */ /* 0x000fe20000000000 */
[----:B------:R-:W-:Y:S08]  /*0790*/  BRA.U UP0, `(.L_x_143) ;  /* 0xfffffffd00287547 */ /* 0x000ff0000b83ffff */
[----:B------:R-:W-:-:S07]  /*07a0*/  VIADD R0, R0, 0x1 ;  /* 0x0000000100007836 */ /* 0x000fce0000000000 */
.L_x_142:
        /* <DEDUP_REMOVED lines=8> */
[----:B------:R-:W2:Y:S04]  /*0830*/  LDG.E R4, desc[UR10][R6.64] ;  /* 0x0000000a06047981 */ /* 0x000ea8000c1e1900 */
[----:B------:R-:W3:Y:S04]  /*0840*/  LDG.E R9, desc[UR10][R6.64+0x4] ;  /* 0x0000040a06097981 */ /* 0x000ee8000c1e1900 */
[----:B------:R-:W4:Y:S04]  /*0850*/  LDG.E R11, desc[UR10][R6.64+0x8] ;  /* 0x0000080a060b7981 */ /* 0x000f28000c1e1900 */
[----:B------:R-:W4:Y:S04]  /*0860*/  LDG.E R13, desc[UR10][R6.64+0xc] ;  /* 0x00000c0a060d7981 */ /* 0x000f28000c1e1900 */
[----:B------:R-:W4:Y:S04]  /*0870*/  LDG.E R15, desc[UR10][R6.64+0x10] ;  /* 0x0000100a060f7981 */ /* 0x000f28000c1e1900 */
[----:B------:R-:W4:Y:S04]  /*0880*/  LDG.E R17, desc[UR10][R6.64+0x14] ;  /* 0x0000140a06117981 */ /* 0x000f28000c1e1900 */
[----:B------:R-:W4:Y:S04]  /*0890*/  LDG.E R19, desc[UR10][R6.64+0x18] ;  /* 0x0000180a06137981 */ /* 0x000f28000c1e1900 */
[----:B------:R-:W4:Y:S01]  /*08a0*/  LDG.E R21, desc[UR10][R6.64+0x1c] ;  /* 0x00001c0a06157981 */ /* 0x000f22000c1e1900 */
[----:B------:R-:W-:Y:S01]  /*08b0*/  VIADD R0, R0, 0x8 ;  /* 0x0000000800007836 */ /* 0x000fe20000000000 */
        /* <DEDUP_REMOVED lines=15> */
[----:B------:R-:W-:-:S09]  /*09b0*/  FSEL R5, R4, R21, P0 ;  /* 0x0000001504057208 */ /* 0x000fd20000000000 */
.L_x_145:
        /* <DEDUP_REMOVED lines=19> */
[----:B------:R-:W-:-:S09]  /*0af0*/  FSEL R5, R4, R13, P0 ;  /* 0x0000000d04057208 */ /* 0x000fd20000000000 */
.L_x_146:
[----:B------:R-:W-:Y:S05]  /*0b00*/  BRA.U !UP1, `(.L_x_144) ;  /* 0x00000001092c7547 */ /* 0x000fea000b800000 */
[----:B------:R-:W0:Y:S01]  /*0b10*/  LDC.64 R6, c[0x0][0x388] ;  /* 0x0000e200ff067b82 */ /* 0x000e220000000a00 */
[----:B------:R-:W-:Y:S01]  /*0b20*/  UIADD3 UR4, UPT, UPT, -UR4, URZ, URZ ;  /* 0x000000ff04047290 */ /* 0x000fe2000fffe1ff */
[----:B0-----:R-:W-:-:S11]  /*0b30*/  IMAD.WIDE.U32 R6, R0, 0x4, R6 ;  /* 0x0000000400067825 */ /* 0x001fd600078e0006 */
.L_x_147:
[----:B------:R0:W2:Y:S01]  /*0b40*/  LDG.E R0, desc[UR10][R6.64] ;  /* 0x0000000a06007981 */ /* 0x0000a2000c1e1900 */
[----:B------:R-:W-:-:S04]  /*0b50*/  UIADD3 UR4, UPT, UPT, UR4, 0x1, URZ ;  /* 0x0000000104047890 */ /* 0x000fc8000fffe0ff */
[----:B------:R-:W-:Y:S01]  /*0b60*/  UISETP.NE.AND UP0, UPT, UR4, URZ, UPT ;  /* 0x000000ff0400728c */ /* 0x000fe2000bf05270 */
[----:B0-----:R-:W-:-:S05]  /*0b70*/  IADD3 R6, P1, PT, R6, 0x4, RZ ;  /* 0x0000000406067810 */ /* 0x001fca0007f3e0ff */
[----:B------:R-:W-:Y:S01]  /*0b80*/  IMAD.X R7, RZ, RZ, R7, P1 ;  /* 0x000000ffff077224 */ /* 0x000fe200008e0607 */
[----:B--2--5:R-:W-:-:S04]  /*0b90*/  FSETP.GT.AND P0, PT, R5, R0, PT ;  /* 0x000000000500720b */ /* 0x024fc80003f04000 */
[----:B------:R-:W-:Y:S01]  /*0ba0*/  FSEL R5, R5, R0, P0 ;  /* 0x0000000005057208 */ /* 0x000fe20000000000 */
[----:B------:R-:W-:Y:S08]  /*0bb0*/  BRA.U UP0, `(.L_x_147) ;  /* 0xfffffffd00e07547 */ /* 0x000ff0000b83ffff */
.L_x_144:
[----:B-----5:R0:W-:Y:S02]  /*0bc0*/  STG.E desc[UR10][R2.64], R5 ;  /* 0x0000000502007986 */ /* 0x0201e4000c10190a */
.L_x_141:
[----:B------:R-:W-:Y:S05]  /*0bd0*/  BSYNC.RECONVERGENT B0 ;  /* 0x0000000000007941 */ /* 0x000fea0003800200 */
.L_x_140:
[----:B------:R-:W-:Y:S06]  /*0be0*/  BAR.SYNC.DEFER_BLOCKING 0x0 ;  /* 0x0000000000007b1d */ /* 0x000fec0000010000 */
[----:B------:R-:W-:Y:S05]  /*0bf0*/  EXIT ;  /* 0x000000000000794d */ /* 0x000fea0003800000 */
.L_x_148:
        /* <DEDUP_REMOVED lines=16> */
.L_x_262:


//--------------------- .text._Z16likelihoodKernelIfEvPT_S1_iPiiS1_Phiiii --------------------------
	.section	.text._Z16likelihoodKernelIfEvPT_S1_iPiiS1_Phiiii,"ax",@progbits
	.align	128
        .global         _Z16likelihoodKernelIfEvPT_S1_iPiiS1_Phiiii
        .type           _Z16likelihoodKernelIfEvPT_S1_iPiiS1_Phiiii,@function
        .size           _Z16likelihoodKernelIfEvPT_S1_iPiiS1_Phiiii,(.L_x_252 - _Z16likelihoodKernelIfEvPT_S1_iPiiS1_Phiiii)
        .other          _Z16likelihoodKernelIfEvPT_S1_iPiiS1_Phiiii,@"STO_CUDA_ENTRY STV_DEFAULT"
_Z16likelihoodKernelIfEvPT_S1_iPiiS1_Phiiii:
.text._Z16likelihoodKernelIfEvPT_S1_iPiiS1_Phiiii:
        /* <DEDUP_REMOVED lines=22> */
[-C--:B------:R-:W-:Y:S01]  /*0160*/  @!P2 IADD3 R2, PT, PT, R2, -R5.reuse, RZ ;  /* 0x800000050202a210 */ /* 0x080fe20007ffe0ff */
[----:B------:R-:W-:Y:S01]  /*0170*/  @!P2 VIADD R3, R3, 0x1 ;  /* 0x000000010303a836 */ /* 0x000fe20000000000 */
[----:B------:R-:W-:Y:S02]  /*0180*/  ISETP.NE.AND P2, PT, R0, RZ, PT ;  /* 0x000000ff0000720c */ /* 0x000fe40003f45270 */
[----:B------:R-:W-:Y:S02]  /*0190*/  ISETP.GE.U32.AND P0, PT, R2, R5, PT ;  /* 0x000000050200720c */ /* 0x000fe40003f06070 */
[----:B------:R-:W-:Y:S01]  /*01a0*/  LOP3.LUT R2, R7, R0, RZ, 0x3c, !PT ;  /* 0x0000000007027212 */ /* 0x000fe200078e3cff */
[----:B------:R-:W0:Y:S03]  /*01b0*/  LDC.64 R4, c[0x0][0x3a8] ;  /* 0x0000ea00ff047b82 */ /* 0x000e260000000a00 */
[----:B------:R-:W-:-:S07]  /*01c0*/  ISETP.GE.AND P1, PT, R2, RZ, PT ;  /* 0x000000ff0200720c */ /* 0x000fce0003f26270 */
[----:B------:R-:W-:-:S04]  /*01d0*/  @P0 VIADD R3, R3, 0x1 ;  /* 0x0000000103030836 */ /* 0x000fc80000000000 */
[----:B------:R-:W-:-:S05]  /*01e0*/  IMAD.MOV.U32 R11, RZ, RZ, R3 ;  /* 0x000000ffff0b7224 */ /* 0x000fca00078e0003 */
[----:B------:R-:W-:Y:S02]  /*01f0*/  @!P1 IADD3 R11, PT, PT, -R11, RZ, RZ ;  /* 0x000000ff0b0b9210 */ /* 0x000fe40007ffe1ff */
[----:B------:R-:W-:-:S04]  /*0200*/  @!P2 LOP3.LUT R11, RZ, R0, RZ, 0x33, !PT ;  /* 0x00000000ff0ba212 */ /* 0x000fc800078e33ff */
[C---:B--2---:R-:W-:Y:S01]  /*0210*/  ISETP.GE.AND P1, PT, R11.reuse, UR6, PT ;  /* 0x000000060b007c0c */ /* 0x044fe2000bf26270 */
[----:B------:R-:W-:Y:S02]  /*0220*/  IMAD.MOV R2, RZ, RZ, -R11 ;  /* 0x000000ffff027224 */ /* 0x000fe400078e0a0b */
[----:B0-----:R-:W-:-:S04]  /*0230*/  IMAD.WIDE R4, R11, 0x4, R4 ;  /* 0x000000040b047825 */ /* 0x001fc800078e0204 */
[----:B------:R-:W-:-:S05]  /*0240*/  IMAD R10, R0, R2, R7 ;  /* 0x00000002000a7224 */ /* 0x000fca00078e0207 */
[----:B------:R-:W-:-:S13]  /*0250*/  ISETP.NE.AND P0, PT, R10, RZ, PT ;  /* 0x000000ff0a00720c */ /* 0x000fda0003f05270 */
[----:B-1----:R0:W-:Y:S01]  /*0260*/  @!P0 STG.E desc[UR4][R4.64], RZ ;  /* 0x000000ff04008986 */ /* 0x0021e2000c101904 */
[----:B------:R-:W-:Y:S06]  /*0270*/  BAR.SYNC.DEFER_BLOCKING 0x0 ;  /* 0x0000000000007b1d */ /* 0x000fec0000010000 */
[----:B------:R-:W-:Y:S05]  /*0280*/  @P1 EXIT ;  /* 0x000000000000194d */ /* 0x000fea0003800000 */
[----:B------:R-:W1:Y:S01]  /*0290*/  LDC.64 R8, c[0x0][0x388] ;  /* 0x0000e200ff087b82 */ /* 0x000e620000000a00 */
[----:B------:R-:W2:Y:S07]  /*02a0*/  LDCU.128 UR8, c[0x0][0x3b0] ;  /* 0x00007600ff0877ac */ /* 0x000eae0008000c00 */
[----:B------:R-:W3:Y:S08]  /*02b0*/  LDC.64 R2, c[0x0][0x380] ;  /* 0x0000e000ff027b82 */ /* 0x000ef00000000a00 */
[----:B------:R-:W4:Y:S01]  /*02c0*/  LDC.64 R6, c[0x0][0x398] ;  /* 0x0000e600ff067b82 */ /* 0x000f220000000a00 */
[----:B-1----:R-:W-:-:S06]  /*02d0*/  IMAD.WIDE R8, R11, 0x4, R8 ;  /* 0x000000040b087825 */ /* 0x002fcc00078e0208 */
[----:B------:R-:W5:Y:S01]  /*02e0*/  LDG.E R8, desc[UR4][R8.64] ;  /* 0x0000000408087981 */ /* 0x000f62000c1e1900 */
[----:B---3--:R-:W-:-:S06]  /*02f0*/  IMAD.WIDE R2, R11, 0x4, R2 ;  /* 0x000000040b027825 */ /* 0x008fcc00078e0202 */
[----:B------:R-:W3:Y:S01]  /*0300*/  LDG.E R2, desc[UR4][R2.64] ;  /* 0x0000000402027981 */ /* 0x000ee2000c1e1900 */
[----:B------:R-:W-:-:S04]  /*0310*/  IMAD.SHL.U32 R11, R10, 0x2, RZ ;  /* 0x000000020a0b7824 */ /* 0x000fc800078e00ff */
[----:B----4-:R-:W-:-:S05]  /*0320*/  IMAD.WIDE R6, R11, 0x4, R6 ;  /* 0x000000040b067825 */ /* 0x010fca00078e0206 */
[----:B------:R-:W4:Y:S04]  /*0330*/  LDG.E R15, desc[UR4][R6.64+0x4] ;  /* 0x00000404060f7981 */ /* 0x000f28000c1e1900 */
[----:B------:R1:W2:Y:S01]  /*0340*/  LDG.E R12, desc[UR4][R6.64] ;  /* 0x00000004060c7981 */ /* 0x0002a2000c1e1900 */
[----:B-----5:R-:W5:Y:S08]  /*0350*/  F2I.TRUNC.NTZ R13, R8 ;  /* 0x00000008000d7305 */ /* 0x020f70000020f100 */
[----:B---3--:R-:W3:Y:S01]  /*0360*/  F2I.TRUNC.NTZ R10, R2 ;  /* 0x00000002000a7305 */ /* 0x008ee2000020f100 */
[----:B-----5:R-:W-:-:S05]  /*0370*/  I2FP.F32.S32 R3, R13 ;  /* 0x0000000d00037245 */ /* 0x020fca0000201400 */
[----:B------:R-:W-:Y:S01]  /*0380*/  FADD R3, R8, -R3 ;  /* 0x8000000308037221 */ /* 0x000fe20000000000 */
[----:B---3--:R-:W-:-:S04]  /*0390*/  I2FP.F32.S32 R11, R10 ;  /* 0x0000000a000b7245 */ /* 0x008fc80000201400 */
[----:B------:R-:W-:Y:S01]  /*03a0*/  FSETP.GEU.AND P1, PT, R3, 0.5, PT ;  /* 0x3f0000000300780b */ /* 0x000fe20003f2e000 */
[----:B------:R-:W-:-:S05]  /*03b0*/  FADD R11, R2, -R11 ;  /* 0x8000000b020b7221 */ /* 0x000fca0000000000 */
[----:B------:R-:W-:Y:S01]  /*03c0*/  FSETP.GEU.AND P0, PT, R11, 0.5, PT ;  /* 0x3f0000000b00780b */ /* 0x000fe20003f0e000 */
[----:B-1----:R-:W-:Y:S02]  /*03d0*/  VIADD R6, R13, 0x1 ;  /* 0x000000010d067836 */ /* 0x002fe40000000000 */
[----:B------:R-:W-:-:S04]  /*03e0*/  VIADD R3, R10, 0x1 ;  /* 0x000000010a037836 */ /* 0x000fc80000000000 */
[----:B------:R-:W-:-:S05]  /*03f0*/  @!P1 IMAD.MOV R6, RZ, RZ, R13 ;  /* 0x000000ffff069224 */ /* 0x000fca00078e020d */
[----:B------:R-:W-:Y:S02]  /*0400*/  I2FP.F32.S32 R2, R6 ;  /* 0x0000000600027245 */ /* 0x000fe40000201400 */
[----:B------:R-:W1:Y:S01]  /*0410*/  LDC.64 R6, c[0x0][0x3c0] ;  /* 0x0000f000ff067b82 */ /* 0x000e620000000a00 */
[----:B------:R-:W-:-:S04]  /*0420*/  @!P0 IADD3 R3, PT, PT, R10, RZ, RZ ;  /* 0x000000ff0a038210 */ /* 0x000fc80007ffe0ff */
[----:B------:R-:W-:Y:S01]  /*0430*/  I2FP.F32.S32 R3, R3 ;  /* 0x0000000300037245 */ /* 0x000fe20000201400 */
[----:B------:R-:W4:Y:S08]  /*0440*/  F2I.TRUNC.NTZ R2, R2 ;  /* 0x0000000200027305 */ /* 0x000f30000020f100 */
[----:B------:R-:W2:Y:S01]  /*0450*/  F2I.TRUNC.NTZ R3, R3 ;  /* 0x0000000300037305 */ /* 0x000ea2000020f100 */
        /* <DEDUP_REMOVED lines=10> */
[----:B------:R-:W-:-:S05]  /*0500*/  I2FP.F32.S32 R0, R0 ;  /* 0x0000000000007245 */ /* 0x000fca0000201400 */
[----:B------:R-:W-:-:S04]  /*0510*/  FMUL R0, R0, 50 ;  /* 0x4248000000007820 */ /* 0x000fc80000400000 */
[----:B------:R-:W-:Y:S01]  /*0520*/  VIADD R2, R0, 0xf3000000 ;  /* 0xf300000000027836 */ /* 0x000fe20000000000 */
[----:B------:R1:W3:Y:S04]  /*0530*/  MUFU.RSQ R3, R0 ;  /* 0x0000000000037308 */ /* 0x0002e80000001400 */
[----:B------:R-:W-:Y:S01]  /*0540*/  ISETP.GT.U32.AND P0, PT, R2, 0x727fffff, PT ;  /* 0x727fffff0200780c */ /* 0x000fe20003f04070 */
[----:B--2---:R-:W-:-:S05]  /*0550*/  VIADD R2, R6, 0xffffff9c ;  /* 0xffffff9c06027836 */ /* 0x004fca0000000000 */
[----:B------:R-:W-:-:S07]  /*0560*/  I2FP.F32.S32 R2, R2 ;  /* 0x0000000200027245 */ /* 0x000fce0000201400 */
[----:B-1-3--:R-:W-:Y:S05]  /*0570*/  @!P0 BRA `(.L_x_149) ;  /* 0x00000000000c8947 */ /* 0x00afea0003800000 */
[----:B------:R-:W-:-:S07]  /*0580*/  MOV R10, 0x5a0 ;  /* 0x000005a0000a7802 */ /* 0x000fce0000000f00 */
[----:B0-----:R-:W-:Y:S05]  /*0590*/  CALL.REL.NOINC `($__internal_9_$__cuda_sm20_sqrt_rn_f32_slowpath) ;  /* 0x0000000000987944 */ /* 0x001fea0003c00000 */
[----:B------:R-:W-:Y:S05]  /*05a0*/  BRA `(.L_x_150) ;  /* 0x0000000000107947 */ /* 0x000fea0003800000 */
.L_x_149:
[----:B------:R-:W-:Y:S01]  /*05b0*/  FMUL.FTZ R7, R0, R3 ;  /* 0x0000000300077220 */ /* 0x000fe20000410000 */
[----:B------:R-:W-:-:S03]  /*05c0*/  FMUL.FTZ R3, R3, 0.5 ;  /* 0x3f00000003037820 */ /* 0x000fc60000410000 */
[----:B------:R-:W-:-:S04]  /*05d0*/  FFMA R0, -R7, R7, R0 ;  /* 0x0000000707007223 */ /* 0x000fc80000000100 */
[----:B------:R-:W-:-:S07]  /*05e0*/  FFMA R3, R0, R3, R7 ;  /* 0x0000000300037223 */ /* 0x000fce0000000007 */
.L_x_150:
[----:B------:R-:W1:Y:S01]  /*05f0*/  MUFU.RCP R0, R3 ;  /* 0x0000000300007308 */ /* 0x000e620000001000 */
[----:B------:R-:W-:Y:S07]  /*0600*/  BSSY.RECONVERGENT B0, `(.L_x_151) ;  /* 0x000000c000007945 */ /* 0x000fee0003800200 */
[----:B------:R-:W2:Y:S01]  /*0610*/  FCHK P0, R2, R3 ;  /* 0x0000000302007302 */ /* 0x000ea20000000000 */
[----:B-1----:R-:W-:-:S04]  /*0620*/  FFMA R7, R0, -R3, 1 ;  /* 0x3f80000000077423 */ /* 0x002fc80000000803 */
[----:B------:R-:W-:-:S04]  /*0630*/  FFMA R7, R0, R7, R0 ;  /* 0x0000000700077223 */ /* 0x000fc80000000000 */
[----:B------:R-:W-:-:S04]  /*0640*/  FFMA R0, R2, R7, RZ ;  /* 0x0000000702007223 */ /* 0x000fc800000000ff */
[----:B------:R-:W-:-:S04]  /*0650*/  FFMA R8, R0, -R3, R2 ;  /* 0x8000000300087223 */ /* 0x000fc80000000002 */
[----:B------:R-:W-:Y:S01]  /*0660*/  FFMA R7, R7, R8, R0 ;  /* 0x0000000807077223 */ /* 0x000fe20000000000 */
[----:B--2---:R-:W-:Y:S06]  /*0670*/  @!P0 BRA `(.L_x_152) ;  /* 0x0000000000108947 */ /* 0x004fec0003800000 */
[----:B------:R-:W-:Y:S01]  /*0680*/  IMAD.MOV.U32 R0, RZ, RZ, R2 ;  /* 0x000000ffff007224 */ /* 0x000fe200078e0002 */
[----:B------:R-:W-:-:S07]  /*0690*/  MOV R2, 0x6b0 ;  /* 0x000006b000027802 */ /* 0x000fce0000000f00 */
[----:B0-----:R-:W-:Y:S05]  /*06a0*/  CALL.REL.NOINC `($__internal_10_$__cuda_sm3x_div_rn_noftz_f32_slowpath) ;  /* 0x0000000000b07944 */ /* 0x001fea0003c00000 */
[----:B------:R-:W-:-:S07]  /*06b0*/  MOV R7, R0 ;  /* 0x0000000000077202 */ /* 0x000fce0000000f00 */
.L_x_152:
[----:B------:R-:W-:Y:S05]  /*06c0*/  BSYNC.RECONVERGENT B0 ;  /* 0x0000000000007941 */ /* 0x000fea0003800200 */
.L_x_151:
[----:B------:R-:W1:Y:S01]  /*06d0*/  MUFU.RCP R0, R3 ;  /* 0x0000000300007308 */ /* 0x000e620000001000 */
[----:B------:R-:W-:Y:S01]  /*06e0*/  VIADD R6, R6, 0xffffff1c ;  /* 0xffffff1c06067836 */ /* 0x000fe20000000000 */
[----:B------:R-:W-:Y:S04]  /*06f0*/  BSSY.RECONVERGENT B0, `(.L_x_153) ;  /* 0x000000c000007945 */ /* 0x000fe80003800200 */
[----:B------:R-:W-:-:S04]  /*0700*/  I2FP.F32.S32 R11, R6 ;  /* 0x00000006000b7245 */ /* 0x000fc80000201400 */
        /* <DEDUP_REMOVED lines=10> */
.L_x_154:
[----:B------:R-:W-:Y:S05]  /*07b0*/  BSYNC.RECONVERGENT B0 ;  /* 0x0000000000007941 */ /* 0x000fea0003800200 */
.L_x_153:
[----:B------:R-:W-:-:S04]  /*07c0*/  FMUL R0, R0, R0 ;  /* 0x0000000000007220 */ /* 0x000fc80000400000 */
[----:B------:R-:W-:-:S05]  /*07d0*/  FFMA R7, R7, R7, -R0 ;  /* 0x0000000707077223 */ /* 0x000fca0000000800 */
[----:B------:R-:W-:Y:S01]  /*07e0*/  REDG.E.ADD.F32.FTZ.RN.STRONG.GPU desc[UR4][R4.64], R7 ;  /* 0x00000007040079a6 */ /* 0x000fe2000c12f304 */
[----:B------:R-:W-:Y:S05]  /*07f0*/  EXIT ;  /* 0x000000000000794d */ /* 0x000fea0003800000 */
        .weak           $__internal_9_$__cuda_sm20_sqrt_rn_f32_slowpath
        .type           $__internal_9_$__cuda_sm20_sqrt_rn_f32_slowpath,@function
        .size           $__internal_9_$__cuda_sm20_sqrt_rn_f32_slowpath,($__internal_10_$__cuda_sm3x_div_rn_noftz_f32_slowpath - $__internal_9_$__cuda_sm20_sqrt_rn_f32_slowpath)
$__internal_9_$__cuda_sm20_sqrt_rn_f32_slowpath:
[----:B------:R-:W-:-:S13]  /*0800*/  LOP3.LUT P0, RZ, R0, 0x7fffffff, RZ, 0xc0, !PT ;  /* 0x7fffffff00ff7812 */ /* 0x000fda000780c0ff */
[----:B------:R-:W-:Y:S01]  /*0810*/  @!P0 IMAD.MOV.U32 R3, RZ, RZ, R0 ;  /* 0x000000ffff038224 */ /* 0x000fe200078e0000 */
        /* <DEDUP_REMOVED lines=8> */
[----:B------:R-:W-:Y:S01]  /*08a0*/  @!P0 IMAD.MOV.U32 R3, RZ, RZ, R0 ;  /* 0x000000ffff038224 */ /* 0x000fe200078e0000 */
[----:B------:R-:W-:Y:S06]  /*08b0*/  @!P0 BRA `(.L_x_155) ;  /* 0x0000000000208947 */ /* 0x000fec0003800000 */
[----:B------:R-:W-:-:S04]  /*08c0*/  FFMA R0, R0, 1.84467440737095516160e+19, RZ ;  /* 0x5f80000000007823 */ /* 0x000fc800000000ff */
[----:B------:R-:W0:Y:S02]  /*08d0*/  MUFU.RSQ R3, R0 ;  /* 0x0000000000037308 */ /* 0x000e240000001400 */
[----:B0-----:R-:W-:Y:S01]  /*08e0*/  FMUL.FTZ R7, R0, R3 ;  /* 0x0000000300077220 */ /* 0x001fe20000410000 */
[----:B------:R-:W-:-:S03]  /*08f0*/  FMUL.FTZ R3, R3, 0.5 ;  /* 0x3f00000003037820 */ /* 0x000fc60000410000 */
[----:B------:R-:W-:-:S04]  /*0900*/  FADD.FTZ R8, -R7, -RZ ;  /* 0x800000ff07087221 */ /* 0x000fc80000010100 */
[----:B------:R-:W-:-:S04]  /*0910*/  FFMA R8, R7, R8, R0 ;  /* 0x0000000807087223 */ /* 0x000fc80000000000 */
[----:B------:R-:W-:-:S04]  /*0920*/  FFMA R3, R8, R3, R7 ;  /* 0x0000000308037223 */ /* 0x000fc80000000007 */
[----:B------:R-:W-:-:S07]  /*0930*/  FMUL.FTZ R3, R3, 2.3283064365386962891e-10 ;  /* 0x2f80000003037820 */ /* 0x000fce0000410000 */
.L_x_155:
[----:B------:R-:W-:Y:S02]  /*0940*/  IMAD.MOV.U32 R8, RZ, RZ, R10 ;  /* 0x000000ffff087224 */ /* 0x000fe400078e000a */
[----:B------:R-:W-:-:S04]  /*0950*/  IMAD.MOV.U32 R9, RZ, RZ, 0x0 ;  /* 0x00000000ff097424 */ /* 0x000fc800078e00ff */
[----:B------:R-:W-:Y:S05]  /*0960*/  RET.REL.NODEC R8 `(_Z16likelihoodKernelIfEvPT_S1_iPiiS1_Phiiii) ;  /* 0xfffffff408a47950 */ /* 0x000fea0003c3ffff */
        .weak           $__internal_10_$__cuda_sm3x_div_rn_noftz_f32_slowpath
        .type           $__internal_10_$__cuda_sm3x_div_rn_noftz_f32_slowpath,@function
        .size           $__internal_10_$__cuda_sm3x_div_rn_noftz_f32_slowpath,(.L_x_252 - $__internal_10_$__cuda_sm3x_div_rn_noftz_f32_slowpath)
$__internal_10_$__cuda_sm3x_div_rn_noftz_f32_slowpath:
[--C-:B------:R-:W-:Y:S01]  /*0970*/  SHF.R.U32.HI R9, RZ, 0x17, R3.reuse ;  /* 0x00000017ff097819 */ /* 0x100fe20000011603 */
[----:B------:R-:W-:Y:S01]  /*0980*/  BSSY.RECONVERGENT B1, `(.L_x_156) ;  /* 0x0000063000017945 */ /* 0x000fe20003800200 */
[----:B------:R-:W-:Y:S02]  /*0990*/  SHF.R.U32.HI R8, RZ, 0x17, R0 ;  /* 0x00000017ff087819 */ /* 0x000fe40000011600 */
[----:B------:R-:W-:Y:S01]  /*09a0*/  LOP3.LUT R14, R9, 0xff, RZ, 0xc0, !PT ;  /* 0x000000ff090e7812 */ /* 0x000fe200078ec0ff */
[----:B------:R-:W-:Y:S01]  /*09b0*/  IMAD.MOV.U32 R9, RZ, RZ, R3 ;  /* 0x000000ffff097224 */ /* 0x000fe200078e0003 */
[----:B------:R-:W-:Y:S02]  /*09c0*/  LOP3.LUT R12, R8, 0xff, RZ, 0xc0, !PT ;  /* 0x000000ff080c7812 */ /* 0x000fe400078ec0ff */
[----:B------:R-:W-:-:S03]  /*09d0*/  IADD3 R11, PT, PT, R14, -0x1, RZ ;  /* 0xffffffff0e0b7810 */ /* 0x000fc60007ffe0ff */
[----:B------:R-:W-:Y:S01]  /*09e0*/  VIADD R10, R12, 0xffffffff ;  /* 0xffffffff0c0a7836 */ /* 0x000fe20000000000 */
        /* <DEDUP_REMOVED lines=25> */
[----:B------:R-:W-:Y:S01]  /*0b80*/  @!P1 FFMA R9, R3, 1.84467440737095516160e+19, RZ ;  /* 0x5f80000003099823 */ /* 0x000fe200000000ff */
[----:B------:R-:W-:-:S07]  /*0b90*/  @!P1 VIADD R8, R8, 0x40 ;  /* 0x0000004008089836 */ /* 0x000fce0000000000 */
.L_x_157:
[----:B------:R-:W-:Y:S01]  /*0ba0*/  LEA R10, R14, 0xc0800000, 0x17 ;  /* 0xc08000000e0a7811 */ /* 0x000fe200078eb8ff */
[----:B------:R-:W-:Y:S04]  /*0bb0*/  BSSY.RECONVERGENT B2, `(.L_x_162) ;  /* 0x0000036000027945 */ /* 0x000fe80003800200 */
[----:B------:R-:W-:Y:S01]  /*0bc0*/  IMAD.IADD R10, R9, 0x1, -R10 ;  /* 0x00000001090a7824 */ /* 0x000fe200078e0a0a */
[----:B------:R-:W-:-:S03]  /*0bd0*/  IADD3 R9, PT, PT, R12, -0x7f, RZ ;  /* 0xffffff810c097810 */ /* 0x000fc60007ffe0ff */
[----:B------:R-:W0:Y:S01]  /*0be0*/  MUFU.RCP R11, R10 ;  /* 0x0000000a000b7308 */ /* 0x000e220000001000 */
[----:B------:R-:W-:Y:S01]  /*0bf0*/  FADD.FTZ R13, -R10, -RZ ;  /* 0x800000ff0a0d7221 */ /* 0x000fe20000010100 */
[----:B------:R-:W-:-:S03]  /*0c00*/  IMAD R0, R9, -0x800000, R0 ;  /* 0xff80000009007824 */ /* 0x000fc600078e0200 */
[----:B0-----:R-:W-:-:S04]  /*0c10*/  FFMA R12, R11, R13, 1 ;  /* 0x3f8000000b0c7423 */ /* 0x001fc8000000000d */
[----:B------:R-:W-:-:S04]  /*0c20*/  FFMA R16, R11, R12, R11 ;  /* 0x0000000c0b107223 */ /* 0x000fc8000000000b */
[----:B------:R-:W-:-:S04]  /*0c30*/  FFMA R11, R0, R16, RZ ;  /* 0x00000010000b7223 */ /* 0x000fc800000000ff */
[----:B------:R-:W-:-:S04]  /*0c40*/  FFMA R12, R13, R11, R0 ;  /* 0x0000000b0d0c7223 */ /* 0x000fc80000000000 */
[----:B------:R-:W-:Y:S01]  /*0c50*/  FFMA R15, R16, R12, R11 ;  /* 0x0000000c100f7223 */ /* 0x000fe2000000000b */
[----:B------:R-:W-:-:S03]  /*0c60*/  IADD3 R11, PT, PT, R9, 0x7f, -R14 ;  /* 0x0000007f090b7810 */ /* 0x000fc60007ffe80e */
[----:B------:R-:W-:Y:S02]  /*0c70*/  FFMA R12, R13, R15, R0 ;  /* 0x0000000f0d0c7223 */ /* 0x000fe40000000000 */
[----:B------:R-:W-:Y:S02]  /*0c80*/  IMAD.IADD R11, R11, 0x1, R8 ;  /* 0x000000010b0b7824 */ /* 0x000fe400078e0208 */
        /* <DEDUP_REMOVED lines=15> */
[C---:B------:R-:W-:Y:S01]  /*0d80*/  IADD3 R11, PT, PT, R13.reuse, 0x20, RZ ;  /* 0x000000200d0b7810 */ /* 0x040fe20007ffe0ff */
[-CC-:B------:R-:W-:Y:S01]  /*0d90*/  FFMA.RM R9, R16, R12.reuse, R15.reuse ;  /* 0x0000000c10097223 */ /* 0x180fe2000000400f */
[C---:B------:R-:W-:Y:S02]  /*0da0*/  ISETP.NE.AND P2, PT, R13.reuse, RZ, PT ;  /* 0x000000ff0d00720c */ /* 0x040fe40003f45270 */
[----:B------:R-:W-:Y:S01]  /*0db0*/  LOP3.LUT R10, R8, 0x7fffff, RZ, 0xc0, !PT ;  /* 0x007fffff080a7812 */ /* 0x000fe200078ec0ff */
[----:B------:R-:W-:Y:S01]  /*0dc0*/  FFMA.RP R8, R16, R12, R15 ;  /* 0x0000000c10087223 */ /* 0x000fe2000000800f */
[----:B------:R-:W-:Y:S01]  /*0dd0*/  IMAD.MOV R12, RZ, RZ, -R13 ;  /* 0x000000ffff0c7224 */ /* 0x000fe200078e0a0d */
[----:B------:R-:W-:Y:S02]  /*0de0*/  ISETP.NE.AND P1, PT, R13, RZ, PT ;  /* 0x000000ff0d00720c */ /* 0x000fe40003f25270 */
        /* <DEDUP_REMOVED lines=14> */
.L_x_164:
[----:B------:R-:W-:-:S04]  /*0ed0*/  LOP3.LUT R0, R0, 0x80000000, RZ, 0xc0, !PT ;  /* 0x8000000000007812 */ /* 0x000fc800078ec0ff */
[----:B------:R-:W-:Y:S01]  /*0ee0*/  LOP3.LUT R0, R0, 0x7f800000, RZ, 0xfc, !PT ;  /* 0x7f80000000007812 */ /* 0x000fe200078efcff */
[----:B------:R-:W-:Y:S06]  /*0ef0*/  BRA `(.L_x_165) ;  /* 0x0000000000047947 */ /* 0x000fec0003800000 */
.L_x_163:
[----:B------:R-:W-:-:S07]  /*0f00*/  IMAD R0, R11, 0x800000, R0 ;  /* 0x008000000b007824 */ /* 0x000fce00078e0200 */
.L_x_165:
[----:B------:R-:W-:Y:S05]  /*0f10*/  BSYNC.RECONVERGENT B2 ;  /* 0x0000000000027941 */ /* 0x000fea0003800200 */
.L_x_162:
[----:B------:R-:W-:Y:S05]  /*0f20*/  BRA `(.L_x_166) ;  /* 0x0000000000207947 */ /* 0x000fea0003800000 */
.L_x_161:
[----:B------:R-:W-:-:S04]  /*0f30*/  LOP3.LUT R0, R9, 0x80000000, R0, 0x48, !PT ;  /* 0x8000000009007812 */ /* 0x000fc800078e4800 */
[----:B------:R-:W-:Y:S01]  /*0f40*/  LOP3.LUT R0, R0, 0x7f800000, RZ, 0xfc, !PT ;  /* 0x7f80000000007812 */ /* 0x000fe200078efcff */
[----:B------:R-:W-:Y:S06]  /*0f50*/  BRA `(.L_x_166) ;  /* 0x0000000000147947 */ /* 0x000fec0003800000 */
.L_x_160:
[----:B------:R-:W-:Y:S01]  /*0f60*/  LOP3.LUT R0, R9, 0x80000000, R0, 0x48, !PT ;  /* 0x8000000009007812 */ /* 0x000fe200078e4800 */
[----:B------:R-:W-:Y:S06]  /*0f70*/  BRA `(.L_x_166) ;  /* 0x00000000000c7947 */ /* 0x000fec0003800000 */
.L_x_159:
[----:B------:R-:W0:Y:S01]  /*0f80*/  MUFU.RSQ R0, -QNAN ;  /* 0xffc0000000007908 */ /* 0x000e220000001400 */
[----:B------:R-:W-:Y:S05]  /*0f90*/  BRA `(.L_x_166) ;  /* 0x0000000000047947 */ /* 0x000fea0003800000 */
.L_x_158:
[----:B------:R-:W-:-:S07]  /*0fa0*/  FADD.FTZ R0, R0, R3 ;  /* 0x0000000300007221 */ /* 0x000fce0000010000 */
.L_x_166:
[----:B------:R-:W-:Y:S05]  /*0fb0*/  BSYNC.RECONVERGENT B1 ;  /* 0x0000000000017941 */ /* 0x000fea0003800200 */
.L_x_156:
[----:B------:R-:W-:Y:S01]  /*0fc0*/  MOV R8, R2 ;  /* 0x0000000200087202 */ /* 0x000fe20000000f00 */
[----:B------:R-:W-:-:S04]  /*0fd0*/  IMAD.MOV.U32 R9, RZ, RZ, 0x0 ;  /* 0x00000000ff097424 */ /* 0x000fc800078e00ff */
[----:B0-----:R-:W-:Y:S05]  /*0fe0*/  RET.REL.NODEC R8 `(_Z16likelihoodKernelIfEvPT_S1_iPiiS1_Phiiii) ;  /* 0xfffffff008047950 */ /* 0x001fea0003c3ffff */
.L_x_167:
        /* <DEDUP_REMOVED lines=9> */
.L_x_252:


//--------------------- .text._Z17propagationKernelIfEvP17curandStateXORWOWPT_S3_S3_S3_i --------------------------
	.section	.text._Z17propagationKernelIfEvP17curandStateXORWOWPT_S3_S3_S3_i,"ax",@progbits
	.align	128
        .global         _Z17propagationKernelIfEvP17curandStateXORWOWPT_S3_S3_S3_i
        .type           _Z17propagationKernelIfEvP17curandStateXORWOWPT_S3_S3_S3_i,@function
        .size           _Z17propagationKernelIfEvP17curandStateXORWOWPT_S3_S3_S3_i,(.L_x_253 - _Z17propagationKernelIfEvP17curandStateXORWOWPT_S3_S3_S3_i)
        .other          _Z17propagationKernelIfEvP17curandStateXORWOWPT_S3_S3_S3_i,@"STO_CUDA_ENTRY STV_DEFAULT"
_Z17propagationKernelIfEvP17curandStateXORWOWPT_S3_S3_S3_i:
.text._Z17propagationKernelIfEvP17curandStateXORWOWPT_S3_S3_S3_i:
        /* <DEDUP_REMOVED lines=19> */
[----:B0-----:R-:W-:-:S05]  /*0130*/  IMAD.WIDE R14, R17, 0x4, R14 ;  /* 0x00000004110e7825 */ /* 0x001fca00078e020e */
[----:B------:R0:W5:Y:S02]  /*0140*/  LDG.E R18, desc[UR4][R14.64] ;  /* 0x000000040e127981 */ /* 0x000164000c1e1900 */
[----:B-----5:R-:W-:Y:S01]  /*0150*/  ISETP.NE.AND P0, PT, R12, 0x1, PT ;  /* 0x000000010c00780c */ /* 0x020fe20003f05270 */
[----:B------:R-:W-:Y:S01]  /*0160*/  BSSY.RECONVERGENT B1, `(.L_x_170) ;  /* 0x000004f000017945 */ /* 0x000fe20003800200 */
[----:B------:R-:W-:Y:S01]  /*0170*/  MOV R21, R11 ;  /* 0x0000000b00157202 */ /* 0x000fe20000000f00 */
[----:B------:R-:W-:Y:S01]  /*0180*/  IMAD.MOV.U32 R16, RZ, RZ, R9 ;  /* 0x000000ffff107224 */ /* 0x000fe200078e0009 */
[----:B------:R-:W-:Y:S02]  /*0190*/  MOV R19, R10 ;  /* 0x0000000a00137202 */ /* 0x000fe40000000f00 */
[----:B------:R-:W-:-:S07]  /*01a0*/  MOV R0, R23 ;  /* 0x0000001700007202 */ /* 0x000fce0000000f00 */
[----:B0-----:R-:W-:Y:S05]  /*01b0*/  @!P0 BRA `(.L_x_171) ;  /* 0x0000000400248947 */ /* 0x001fea0003800000 */
[----:B------:R-:W-:Y:S01]  /*01c0*/  SHF.R.U32.HI R0, RZ, 0x2, R7 ;  /* 0x00000002ff007819 */ /* 0x000fe20000011607 */
[----:B------:R-:W-:Y:S01]  /*01d0*/  BSSY.RECONVERGENT B2, `(.L_x_172) ;  /* 0x000003c000027945 */ /* 0x000fe20003800200 */
[----:B------:R-:W-:Y:S02]  /*01e0*/  SHF.L.U32 R14, R11, 0x4, RZ ;  /* 0x000000040b0e7819 */ /* 0x000fe400000006ff */
[----:B------:R-:W-:Y:S02]  /*01f0*/  LOP3.LUT R0, R0, R7, RZ, 0x3c, !PT ;  /* 0x0000000700007212 */ /* 0x000fe400078e3cff */
[----:B------:R-:W-:-:S03]  /*0200*/  MOV R21, 0x7f800000 ;  /* 0x7f80000000157802 */ /* 0x000fc60000000f00 */
[----:B------:R-:W-:-:S05]  /*0210*/  IMAD.SHL.U32 R7, R0, 0x2, RZ ;  /* 0x0000000200077824 */ /* 0x000fca00078e00ff */
[----:B------:R-:W-:Y:S02]  /*0220*/  LOP3.LUT R7, R11, R14, R7, 0x96, !PT ;  /* 0x0000000e0b077212 */ /* 0x000fe400078e9607 */
[----:B------:R-:W-:Y:S02]  /*0230*/  MOV R14, 0x3e055027 ;  /* 0x3e055027000e7802 */ /* 0x000fe40000000f00 */
[----:B------:R-:W-:Y:S01]  /*0240*/  LOP3.LUT R19, R7, R0, RZ, 0x3c, !PT ;  /* 0x0000000007137212 */ /* 0x000fe200078e3cff */
[----:B------:R-:W-:-:S03]  /*0250*/  HFMA2 R7, -RZ, RZ, 0.1171875, 0 ;  /* 0x2f800000ff077431 */ /* 0x000fc600000001ff */
[C---:B------:R-:W-:Y:S02]  /*0260*/  IADD3 R0, PT, PT, R6.reuse, 0x587c5, R19 ;  /* 0x000587c506007810 */ /* 0x040fe40007ffe013 */
[----:B------:R-:W-:Y:S02]  /*0270*/  IADD3 R6, PT, PT, R6, 0xb0f8a, RZ ;  /* 0x000b0f8a06067810 */ /* 0x000fe40007ffe0ff */
[----:B------:R-:W-:-:S05]  /*0280*/  I2FP.F32.U32 R0, R0 ;  /* 0x0000000000007245 */ /* 0x000fca0000201000 */
[----:B------:R-:W-:-:S05]  /*0290*/  FFMA R0, R0, R7, 1.1641532182693481445e-10 ;  /* 0x2f00000000007423 */ /* 0x000fca0000000007 */
[----:B------:R-:W-:-:S13]  /*02a0*/  FSETP.GEU.AND P0, PT, R0, 1.175494350822287508e-38, PT ;  /* 0x008000000000780b */ /* 0x000fda0003f0e000 */
[----:B------:R-:W-:-:S05]  /*02b0*/  @!P0 FMUL R0, R0, 8388608 ;  /* 0x4b00000000008820 */ /* 0x000fca0000400000 */
[----:B------:R-:W-:-:S04]  /*02c0*/  IADD3 R7, PT, PT, R0, -0x3f2aaaab, RZ ;  /* 0xc0d5555500077810 */ /* 0x000fc80007ffe0ff */
[----:B------:R-:W-:-:S05]  /*02d0*/  LOP3.LUT R15, R7, 0xff800000, RZ, 0xc0, !PT ;  /* 0xff800000070f7812 */ /* 0x000fca00078ec0ff */
[----:B------:R-:W-:Y:S01]  /*02e0*/  IMAD.IADD R7, R0, 0x1, -R15 ;  /* 0x0000000100077824 */ /* 0x000fe200078e0a0f */
        /* <DEDUP_REMOVED lines=20> */
[----:B------:R-:W-:Y:S01]  /*0430*/  FSETP.NEU.AND P0, PT, R0, RZ, PT ;  /* 0x000000ff0000720b */ /* 0x000fe20003f0d000 */
[----:B------:R-:W-:Y:S02]  /*0440*/  IMAD.SHL.U32 R14, R7, 0x2, RZ ;  /* 0x00000002070e7824 */ /* 0x000fe400078e00ff */
[----:B------:R-:W-:-:S03]  /*0450*/  FMUL R15, R15, -2 ;  /* 0xc00000000f0f7820 */ /* 0x000fc60000400000 */
[----:B------:R-:W-:Y:S02]  /*0460*/  LOP3.LUT R8, R7, R14, R8, 0x96, !PT ;  /* 0x0000000e07087212 */ /* 0x000fe400078e9608 */
[----:B------:R-:W-:Y:S02]  /*0470*/  FSEL R14, R15, +INF , P0 ;  /* 0x7f8000000f0e7808 */ /* 0x000fe40000000000 */
[----:B------:R-:W-:Y:S02]  /*0480*/  LOP3.LUT R21, R8, R19, RZ, 0x3c, !PT ;  /* 0x0000001308157212 */ /* 0x000fe400078e3cff */
[----:B------:R0:W1:Y:S01]  /*0490*/  MUFU.RSQ R15, R14 ;  /* 0x0000000e000f7308 */ /* 0x0000620000001400 */
[----:B------:R-:W-:Y:S01]  /*04a0*/  VIADD R7, R14, 0xf3000000 ;  /* 0xf30000000e077836 */ /* 0x000fe20000000000 */
[----:B------:R-:W-:-:S04]  /*04b0*/  IADD3 R0, PT, PT, R21, R6, RZ ;  /* 0x0000000615007210 */ /* 0x000fc80007ffe0ff */
[----:B------:R-:W-:Y:S01]  /*04c0*/  ISETP.GT.U32.AND P0, PT, R7, 0x727fffff, PT ;  /* 0x727fffff0700780c */ /* 0x000fe20003f04070 */
[----:B------:R-:W-:Y:S01]  /*04d0*/  HFMA2 R7, -RZ, RZ, 0.1495361328125, 0.0004794597625732421875 ;  /* 0x30c90fdbff077431 */ /* 0x000fe200000001ff */
[----:B------:R-:W-:-:S05]  /*04e0*/  I2FP.F32.U32 R0, R0 ;  /* 0x0000000000007245 */ /* 0x000fca0000201000 */
[----:B------:R-:W-:-:S06]  /*04f0*/  FFMA R7, R0, R7, 7.314590599882819788e-10 ;  /* 0x30490fdb00077423 */ /* 0x000fcc0000000007 */
[----:B01----:R-:W-:Y:S05]  /*0500*/  @!P0 BRA `(.L_x_173) ;  /* 0x0000000000108947 */ /* 0x003fea0003800000 */
[----:B------:R-:W-:Y:S01]  /*0510*/  IMAD.MOV.U32 R0, RZ, RZ, R14 ;  /* 0x000000ffff007224 */ /* 0x000fe200078e000e */
[----:B------:R-:W-:-:S07]  /*0520*/  MOV R22, 0x540 ;  /* 0x0000054000167802 */ /* 0x000fce0000000f00 */
[----:B------:R-:W-:Y:S05]  /*0530*/  CALL.REL.NOINC `($__internal_11_$__cuda_sm20_sqrt_rn_f32_slowpath) ;  /* 0x0000000400d07944 */ /* 0x000fea0003c00000 */
[----:B------:R-:W-:Y:S05]  /*0540*/  BRA `(.L_x_174) ;  /* 0x0000000000107947 */ /* 0x000fea0003800000 */
.L_x_173:
[----:B------:R-:W-:Y:S01]  /*0550*/  FMUL.FTZ R23, R14, R15 ;  /* 0x0000000f0e177220 */ /* 0x000fe20000410000 */
[----:B------:R-:W-:-:S03]  /*0560*/  FMUL.FTZ R8, R15, 0.5 ;  /* 0x3f0000000f087820 */ /* 0x000fc60000410000 */
[----:B------:R-:W-:-:S04]  /*0570*/  FFMA R0, -R23, R23, R14 ;  /* 0x0000001717007223 */ /* 0x000fc8000000010e */
[----:B------:R-:W-:-:S07]  /*0580*/  FFMA R23, R0, R8, R23 ;  /* 0x0000000800177223 */ /* 0x000fce0000000017 */
.L_x_174:
[----:B------:R-:W-:Y:S05]  /*0590*/  BSYNC.RECONVERGENT B2 ;  /* 0x0000000000027941 */ /* 0x000fea0003800200 */
.L_x_172:
[----:B------:R-:W-:Y:S01]  /*05a0*/  FMUL.RZ R14, R7, 0.15915493667125701904 ;  /* 0x3e22f983070e7820 */ /* 0x000fe2000040c000 */
[----:B------:R-:W-:Y:S01]  /*05b0*/  IMAD.MOV.U32 R7, RZ, RZ, R9 ;  /* 0x000000ffff077224 */ /* 0x000fe200078e0009 */
[-C--:B------:R-:W-:Y:S02]  /*05c0*/  MOV R16, R11.reuse ;  /* 0x0000000b00107202 */ /* 0x080fe40000000f00 */
[----:B------:R-:W0:Y:S01]  /*05d0*/  MUFU.SIN R0, R14 ;  /* 0x0000000e00007308 */ /* 0x000e220000000400 */
[----:B------:R-:W-:Y:S02]  /*05e0*/  MOV R9, R11 ;  /* 0x0000000b00097202 */ /* 0x000fe40000000f00 */
[----:B------:R-:W-:-:S05]  /*05f0*/  MOV R11, R21 ;  /* 0x00000015000b7202 */ /* 0x000fca0000000f00 */
[----:B------:R-:W1:Y:S01]  /*0600*/  MUFU.COS R8, R14 ;  /* 0x0000000e00087308 */ /* 0x000e620000000000 */
[-C--:B0-----:R-:W-:Y:S01]  /*0610*/  FMUL R0, R0, R23.reuse ;  /* 0x0000001700007220 */ /* 0x081fe20000400000 */
[----:B-1----:R-:W-:Y:S01]  /*0620*/  FMUL R23, R8, R23 ;  /* 0x0000001708177220 */ /* 0x002fe20000400000 */
[----:B------:R-:W-:Y:S01]  /*0630*/  MOV R8, R10 ;  /* 0x0000000a00087202 */ /* 0x000fe20000000f00 */
[----:B------:R-:W-:-:S07]  /*0640*/  IMAD.MOV.U32 R10, RZ, RZ, R19 ;  /* 0x000000ffff0a7224 */ /* 0x000fce00078e0013 */
.L_x_171:
[----:B------:R-:W-:Y:S05]  /*0650*/  BSYNC.RECONVERGENT B1 ;  /* 0x0000000000017941 */ /* 0x000fea0003800200 */
.L_x_170:
[----:B------:R-:W0:Y:S01]  /*0660*/  LDC.64 R24, c[0x0][0x388] ;  /* 0x0000e200ff187b82 */ /* 0x000e220000000a00 */
[----:B------:R-:W-:-:S04]  /*0670*/  FADD R27, R18, 1 ;  /* 0x3f800000121b7421 */ /* 0x000fc80000000000 */
[----:B------:R-:W-:-:S03]  /*0680*/  FFMA R27, R0, 5, R27 ;  /* 0x40a00000001b7823 */ /* 0x000fc6000000001b */
[----:B------:R-:W1:Y:S01]  /*0690*/  LDC.64 R14, c[0x0][0x3a0] ;  /* 0x0000e800ff0e7b82 */ /* 0x000e620000000a00 */
[----:B0-----:R-:W-:-:S05]  /*06a0*/  IMAD.WIDE R24, R17, 0x4, R24 ;  /* 0x0000000411187825 */ /* 0x001fca00078e0218 */
[----:B------:R0:W-:Y:S01]  /*06b0*/  STG.E desc[UR4][R24.64], R27 ;  /* 0x0000001b18007986 */ /* 0x0001e2000c101904 */
[----:B-1----:R-:W-:-:S05]  /*06c0*/  IMAD.WIDE R14, R17, 0x4, R14 ;  /* 0x00000004110e7825 */ /* 0x002fca00078e020e */
[----:B------:R0:W5:Y:S01]  /*06d0*/  LDG.E R18, desc[UR4][R14.64] ;  /* 0x000000040e127981 */ /* 0x000162000c1e1900 */
[----:B------:R-:W-:Y:S01]  /*06e0*/  ISETP.NE.AND P0, PT, R12, 0x1, PT ;  /* 0x000000010c00780c */ /* 0x000fe20003f05270 */
[----:B------:R-:W-:Y:S01]  /*06f0*/  BSSY.RECONVERGENT B1, `(.L_x_175) ;  /* 0x000004b000017945 */ /* 0x000fe20003800200 */
[----:B------:R-:W-:Y:S01]  /*0700*/  HFMA2 R12, -RZ, RZ, 0, 0 ;  /* 0x00000000ff0c7431 */ /* 0x000fe200000001ff */
[----:B------:R-:W-:-:S10]  /*0710*/  MOV R0, R23 ;  /* 0x0000001700007202 */ /* 0x000fd40000000f00 */
[----:B0-----:R-:W-:Y:S05]  /*0720*/  @P0 BRA `(.L_x_176) ;  /* 0x00000004001c0947 */ /* 0x001fea0003800000 */
[----:B------:R-:W-:Y:S01]  /*0730*/  SHF.R.U32.HI R0, RZ, 0x2, R7 ;  /* 0x00000002ff007819 */ /* 0x000fe20000011607 */
[----:B------:R-:W-:Y:S01]  /*0740*/  BSSY.RECONVERGENT B2, `(.L_x_177) ;  /* 0x000003c000027945 */ /* 0x000fe20003800200 */
[----:B------:R-:W-:Y:S02]  /*0750*/  MOV R12, 0x3e055027 ;  /* 0x3e055027000c7802 */ /* 0x000fe40000000f00 */
[----:B------:R-:W-:Y:S01]  /*0760*/  LOP3.LUT R7, R0, R7, RZ, 0x3c, !PT ;  /* 0x0000000700077212 */ /* 0x000fe200078e3cff */
[----:B------:R-:W-:-:S03]  /*0770*/  IMAD.SHL.U32 R0, R21, 0x10, RZ ;  /* 0x0000001015007824 */ /* 0x000fc600078e00ff */
[----:B------:R-:W-:-:S04]  /*0780*/  SHF.L.U32 R9, R7, 0x1, RZ ;  /* 0x0000000107097819 */ /* 0x000fc800000006ff */
[----:B------:R-:W-:-:S04]  /*0790*/  LOP3.LUT R0, R21, R0, R9, 0x96, !PT ;  /* 0x0000000015007212 */ /* 0x000fc800078e9609 */
[----:B------:R-:W-:Y:S02]  /*07a0*/  LOP3.LUT R10, R0, R7, RZ, 0x3c, !PT ;  /* 0x00000007000a7212 */ /* 0x000fe400078e3cff */
[----:B------:R-:W-:Y:S02]  /*07b0*/  MOV R7, 0x2f800000 ;  /* 0x2f80000000077802 */ /* 0x000fe40000000f00 */
        /* <DEDUP_REMOVED lines=8> */
[----:B------:R-:W-:-:S04]  /*0840*/  IMAD.IADD R7, R0, 0x1, -R9 ;  /* 0x0000000100077824 */ /* 0x000fc800078e0a09 */
[----:B------:R-:W-:Y:S01]  /*0850*/  FADD R11, R7, -1 ;  /* 0xbf800000070b7421 */ /* 0x000fe20000000000 */
[----:B------:R-:W-:Y:S02]  /*0860*/  FSEL R7, RZ, -23, P0 ;  /* 0xc1b80000ff077808 */ /* 0x000fe40000000000 */
[----:B------:R-:W-:Y:S01]  /*0870*/  ISETP.GT.U32.AND P0, PT, R0, 0x7f7fffff, PT ;  /* 0x7f7fffff0000780c */ /* 0x000fe20003f04070 */
        /* <DEDUP_REMOVED lines=8> */
[----:B------:R-:W-:Y:S02]  /*0900*/  I2FP.F32.S32 R12, R9 ;  /* 0x00000009000c7245 */ /* 0x000fe40000201400 */
[----:B------:R-:W-:Y:S01]  /*0910*/  SHF.R.U32.HI R9, RZ, 0x2, R8 ;  /* 0x00000002ff097819 */ /* 0x000fe20000011608 */
[----:B------:R-:W-:Y:S02]  /*0920*/  FMUL R14, R11, R14 ;  /* 0x0000000e0b0e7220 */ /* 0x000fe40000400000 */
[----:B------:R-:W-:Y:S01]  /*0930*/  FFMA R7, R12, 1.1920928955078125e-07, R7 ;  /* 0x340000000c077823 */ /* 0x000fe20000000007 */
[----:B------:R-:W-:Y:S01]  /*0940*/  LOP3.LUT R8, R9, R8, RZ, 0x3c, !PT ;  /* 0x0000000809087212 */ /* 0x000fe200078e3cff */
[----:B------:R-:W-:Y:S01]  /*0950*/  FFMA R14, R11, R14, R11 ;  /* 0x0000000e0b0e7223 */ /* 0x000fe2000000000b */
[----:B------:R-:W-:Y:S02]  /*0960*/  MOV R11, 0x7f800000 ;  /* 0x7f800000000b7802 */ /* 0x000fe40000000f00 */
[----:B------:R-:W-:Y:S01]  /*0970*/  SHF.L.U32 R9, R8, 0x1, RZ ;  /* 0x0000000108097819 */ /* 0x000fe200000006ff */
[----:B------:R-:W-:Y:S01]  /*0980*/  FFMA R14, R7, 0.69314718246459960938, R14 ;  /* 0x3f317218070e7823 */ /* 0x000fe2000000000e */
[----:B------:R-:W-:-:S02]  /*0990*/  IMAD.SHL.U32 R7, R10, 0x10, RZ ;  /* 0x000000100a077824 */ /* 0x000fc400078e00ff */
[C---:B------:R-:W-:Y:S01]  /*09a0*/  @P0 FFMA R14, R0.reuse, R11, +INF ;  /* 0x7f800000000e0423 */ /* 0x040fe2000000000b */
[----:B------:R-:W-:-:S03]  /*09b0*/  FSETP.NEU.AND P0, PT, R0, RZ, PT ;  /* 0x000000ff0000720b */ /* 0x000fc60003f0d000 */
[----:B------:R-:W-:Y:S01]  /*09c0*/  FMUL R14, R14, -2 ;  /* 0xc00000000e0e7820 */ /* 0x000fe20000400000 */
[----:B------:R-:W-:-:S04]  /*09d0*/  LOP3.LUT R7, R8, R9, R7, 0x96, !PT ;  /* 0x0000000908077212 */ /* 0x000fc800078e9607 */
[----:B------:R-:W-:Y:S02]  /*09e0*/  FSEL R14, R14, +INF , P0 ;  /* 0x7f8000000e0e7808 */ /* 0x000fe40000000000 */
[----:B------:R-:W-:Y:S02]  /*09f0*/  LOP3.LUT R11, R7, R10, RZ, 0x3c, !PT ;  /* 0x0000000a070b7212 */ /* 0x000fe400078e3cff */
[----:B------:R-:W-:Y:S01]  /*0a00*/  IADD3 R7, PT, PT, R14, -0xd000000, RZ ;  /* 0xf30000000e077810 */ /* 0x000fe20007ffe0ff */
[----:B------:R0:W1:Y:S01]  /*0a10*/  MUFU.RSQ R9, R14 ;  /* 0x0000000e00097308 */ /* 0x0000620000001400 */
[----:B------:R-:W-:Y:S02]  /*0a20*/  IADD3 R0, PT, PT, R6, R11, RZ ;  /* 0x0000000b06007210 */ /* 0x000fe40007ffe0ff */
[----:B------:R-:W-:Y:S01]  /*0a30*/  ISETP.GT.U32.AND P0, PT, R7, 0x727fffff, PT ;  /* 0x727fffff0700780c */ /* 0x000fe20003f04070 */
[----:B------:R-:W-:Y:S01]  /*0a40*/  IMAD.MOV.U32 R7, RZ, RZ, 0x30c90fdb ;  /* 0x30c90fdbff077424 */ /* 0x000fe200078e00ff */
[----:B------:R-:W-:-:S05]  /*0a50*/  I2FP.F32.U32 R0, R0 ;  /* 0x0000000000007245 */ /* 0x000fca0000201000 */
[----:B------:R-:W-:-:S06]  /*0a60*/  FFMA R7, R0, R7, 7.314590599882819788e-10 ;  /* 0x30490fdb00077423 */ /* 0x000fcc0000000007 */
[----:B0-----:R-:W-:Y:S05]  /*0a70*/  @!P0 BRA `(.L_x_178) ;  /* 0x0000000000108947 */ /* 0x001fea0003800000 */
[----:B------:R-:W-:Y:S02]  /*0a80*/  MOV R0, R14 ;  /* 0x0000000e00007202 */ /* 0x000fe40000000f00 */
[----:B------:R-:W-:-:S07]  /*0a90*/  MOV R22, 0xab0 ;  /* 0x00000ab000167802 */ /* 0x000fce0000000f00 */
[----:B-1---5:R-:W-:Y:S05]  /*0aa0*/  CALL.REL.NOINC `($__internal_11_$__cuda_sm20_sqrt_rn_f32_slowpath) ;  /* 0x0000000000747944 */ /* 0x022fea0003c00000 */
[----:B------:R-:W-:Y:S05]  /*0ab0*/  BRA `(.L_x_179) ;  /* 0x0000000000107947 */ /* 0x000fea0003800000 */
.L_x_178:
[----:B-1----:R-:W-:Y:S01]  /*0ac0*/  FMUL.FTZ R23, R14, R9 ;  /* 0x000000090e177220 */ /* 0x002fe20000410000 */
[----:B------:R-:W-:-:S03]  /*0ad0*/  FMUL.FTZ R8, R9, 0.5 ;  /* 0x3f00000009087820 */ /* 0x000fc60000410000 */
[----:B------:R-:W-:-:S04]  /*0ae0*/  FFMA R0, -R23, R23, R14 ;  /* 0x0000001717007223 */ /* 0x000fc8000000010e */
[----:B------:R-:W-:-:S07]  /*0af0*/  FFMA R23, R0, R8, R23 ;  /* 0x0000000800177223 */ /* 0x000fce0000000017 */
.L_x_179:
[----:B------:R-:W-:Y:S05]  /*0b00*/  BSYNC.RECONVERGENT B2 ;  /* 0x0000000000027941 */ /* 0x000fea0003800200 */
.L_x_177:
[----:B------:R-:W-:Y:S01]  /*0b10*/  FMUL.RZ R14, R7, 0.15915493667125701904 ;  /* 0x3e22f983070e7820 */ /* 0x000fe2000040c000 */
[----:B------:R-:W-:Y:S01]  /*0b20*/  HFMA2 R12, -RZ, RZ, 0, 5.9604644775390625e-08 ;  /* 0x00000001ff0c7431 */ /* 0x000fe200000001ff */
[----:B------:R-:W-:Y:S01]  /*0b30*/  MOV R9, R21 ;  /* 0x0000001500097202 */ /* 0x000fe20000000f00 */
[----:B------:R-:W-:Y:S01]  /*0b40*/  IMAD.MOV.U32 R7, RZ, RZ, R16 ;  /* 0x000000ffff077224 */ /* 0x000fe200078e0010 */
[----:B------:R-:W0:Y:S08]  /*0b50*/  MUFU.SIN R0, R14 ;  /* 0x0000000e00007308 */ /* 0x000e300000000400 */
[----:B------:R-:W1:Y:S01]  /*0b60*/  MUFU.COS R8, R14 ;  /* 0x0000000e00087308 */ /* 0x000e620000000000 */
[-C--:B0-----:R-:W-:Y:S01]  /*0b70*/  FMUL R0, R0, R23.reuse ;  /* 0x0000001700007220 */ /* 0x081fe20000400000 */
[----:B-1----:R-:W-:Y:S01]  /*0b80*/  FMUL R23, R8, R23 ;  /* 0x0000001708177220 */ /* 0x002fe20000400000 */
[----:B------:R-:W-:-:S07]  /*0b90*/  MOV R8, R19 ;  /* 0x0000001300087202 */ /* 0x000fce0000000f00 */
.L_x_176:
[----:B------:R-:W-:Y:S05]  /*0ba0*/  BSYNC.RECONVERGENT B1 ;  /* 0x0000000000017941 */ /* 0x000fea0003800200 */
.L_x_175:
[----:B------:R-:W0:Y:S01]  /*0bb0*/  LDC.64 R14, c[0x0][0x390] ;  /* 0x0000e400ff0e7b82 */ /* 0x000e220000000a00 */
[----:B-----5:R-:W-:-:S04]  /*0bc0*/  FADD R19, R18, -2 ;  /* 0xc000000012137421 */ /* 0x020fc80000000000 */
[----:B------:R-:W-:Y:S01]  /*0bd0*/  FFMA R19, R0, 2, R19 ;  /* 0x4000000000137823 */ /* 0x000fe20000000013 */
[----:B0-----:R-:W-:-:S05]  /*0be0*/  IMAD.WIDE R14, R17, 0x4, R14 ;  /* 0x00000004110e7825 */ /* 0x001fca00078e020e */
[----:B------:R0:W-:Y:S02]  /*0bf0*/  STG.E desc[UR4][R14.64], R19 ;  /* 0x000000130e007986 */ /* 0x0001e4000c101904 */
.L_x_169:
[----:B------:R-:W-:Y:S05]  /*0c00*/  BSYNC.RECONVERGENT B0 ;  /* 0x0000000000007941 */ /* 0x000fea0003800200 */
.L_x_168:
[----:B-----5:R-:W-:Y:S04]  /*0c10*/  STG.E.64 desc[UR4][R2.64], R6 ;  /* 0x0000000602007986 */ /* 0x020fe8000c101b04 */
[----:B------:R-:W-:Y:S04]  /*0c20*/  STG.E.64 desc[UR4][R2.64+0x8], R8 ;  /* 0x0000080802007986 */ /* 0x000fe8000c101b04 */
[----:B------:R-:W-:Y:S04]  /*0c30*/  STG.E.64 desc[UR4][R2.64+0x10], R10 ;  /* 0x0000100a02007986 */ /* 0x000fe8000c101b04 */
[----:B------:R-:W-:Y:S04]  /*0c40*/  STG.E.64 desc[UR4][R2.64+0x18], R12 ;  /* 0x0000180c02007986 */ /* 0x000fe8000c101b04 */
[----:B------:R-:W-:Y:S04]  /*0c50*/  STG.E.64 desc[UR4][R2.64+0x28], R4 ;  /* 0x0000280402007986 */ /* 0x000fe8000c101b04 */
[----:B------:R-:W-:Y:S01]  /*0c60*/  STG.E desc[UR4][R2.64+0x20], R23 ;  /* 0x0000201702007986 */ /* 0x000fe2000c101904 */
[----:B------:R-:W-:Y:S05]  /*0c70*/  EXIT ;  /* 0x000000000000794d */ /* 0x000fea0003800000 */
        .weak           $__internal_11_$__cuda_sm20_sqrt_rn_f32_slowpath
        .type           $__internal_11_$__cuda_sm20_sqrt_rn_f32_slowpath,@function
        .size           $__internal_11_$__cuda_sm20_sqrt_rn_f32_slowpath,(.L_x_253 - $__internal_11_$__cuda_sm20_sqrt_rn_f32_slowpath)
$__internal_11_$__cuda_sm20_sqrt_rn_f32_slowpath:
        /* <DEDUP_REMOVED lines=19> */
.L_x_180:
[----:B------:R-:W-:Y:S01]  /*0db0*/  HFMA2 R15, -RZ, RZ, 0, 0 ;  /* 0x00000000ff0f7431 */ /* 0x000fe200000001ff */
[----:B------:R-:W-:Y:S02]  /*0dc0*/  MOV R14, R22 ;  /* 0x00000016000e7202 */ /* 0x000fe40000000f00 */
[----:B------:R-:W-:Y:S02]  /*0dd0*/  MOV R23, R8 ;  /* 0x0000000800177202 */ /* 0x000fe40000000f00 */
[----:B------:R-:W-:Y:S05]  /*0de0*/  RET.REL.NODEC R14 `(_Z17propagationKernelIfEvP17curandStateXORWOWPT_S3_S3_S3_i) ;  /* 0xfffffff00e847950 */ /* 0x000fea0003c3ffff */
.L_x_181:
        /* <DEDUP_REMOVED lines=9> */
.L_x_253:


//--------------------- .text._Z13findMaxKernelI6__halfEvPT_S2_i --------------------------
	.section	.text._Z13findMaxKernelI6__halfEvPT_S2_i,"ax",@progbits
	.align	128
        .global         _Z13findMaxKernelI6__halfEvPT_S2_i
        .type           _Z13findMaxKernelI6__halfEvPT_S2_i,@function
        .size           _Z13findMaxKernelI6__halfEvPT_S2_i,(.L_x_265 - _Z13findMaxKernelI6__halfEvPT_S2_i)
        .other          _Z13findMaxKernelI6__halfEvPT_S2_i,@"STO_CUDA_ENTRY STV_DEFAULT"
_Z13findMaxKernelI6__halfEvPT_S2_i:
.text._Z13findMaxKernelI6__halfEvPT_S2_i:
        /* <DEDUP_REMOVED lines=10> */
[----:B--2---:R-:W2:Y:S01]  /*00a0*/  @!P1 LDG.E.U16 R4, desc[UR10][R4.64] ;  /* 0x0000000a04049981 */ /* 0x004ea2000c1e1500 */
[----:B------:R-:W-:Y:S01]  /*00b0*/  ISETP.NE.AND P0, PT, R8, RZ, PT ;  /* 0x000000ff0800720c */ /* 0x000fe20003f05270 */
[----:B------:R-:W0:Y:S01]  /*00c0*/  S2UR UR5, SR_CgaCtaId ;  /* 0x00000000000579c3 */ /* 0x000e220000008800 */
[----:B------:R-:W-:Y:S01]  /*00d0*/  IMAD.MOV.U32 R2, RZ, RZ, 0x0 ;  /* 0x00000000ff027424 */ /* 0x000fe200078e00ff */
[----:B------:R-:W-:Y:S01]  /*00e0*/  UMOV UR4, 0x400 ;  /* 0x0000040000047882 */ /* 0x000fe20000000000 */
[----:B------:R-:W-:Y:S02]  /*00f0*/  IMAD.MOV.U32 R3, RZ, RZ, -0x3fa70000 ;  /* 0xc0590000ff037424 */ /* 0x000fe400078e00ff */
[----:B------:R-:W-:-:S07]  /*0100*/  IMAD.U32 R6, RZ, RZ, UR6 ;  /* 0x00000006ff067e24 */ /* 0x000fce000f8e00ff */
[----:B------:R-:W1:Y:S01]  /*0110*/  @!P0 S2R R13, SR_CgaCtaId ;  /* 0x00000000000d8919 */ /* 0x000e620000008800 */
[----:B0-----:R-:W-:-:S06]  /*0120*/  ULEA UR4, UR5, UR4, 0x18 ;  /* 0x0000000405047291 */ /* 0x001fcc000f8ec0ff */
[----:B------:R-:W-:Y:S01]  /*0130*/  LEA R9, R8, UR4, 0x3 ;  /* 0x0000000408097c11 */ /* 0x000fe2000f8e18ff */
[----:B--2---:R-:W-:Y:S01]  /*0140*/  @!P1 HADD2.F32 R7, -RZ, R4.H0_H0 ;  /* 0x20000004ff079230 */ /* 0x004fe20000004100 */
[----:B------:R-:W-:-:S03]  /*0150*/  @!P0 MOV R4, 0x400 ;  /* 0x0000040000048802 */ /* 0x000fc60000000f00 */
[----:B------:R-:W0:Y:S01]  /*0160*/  @!P1 F2F.F64.F32 R2, R7 ;  /* 0x0000000700029310 */ /* 0x000e220000201800 */
[----:B------:R-:W-:Y:S02]  /*0170*/  ISETP.GE.U32.AND P1, PT, R6, 0x2, PT ;  /* 0x000000020600780c */ /* 0x000fe40003f26070 */
[----:B-1----:R-:W-:Y:S01]  /*0180*/  @!P0 LEA R13, R13, R4, 0x18 ;  /* 0x000000040d0d8211 */ /* 0x002fe200078ec0ff */
[----:B0-----:R0:W-:Y:S01]  /*0190*/  STS.64 [R9], R2 ;  /* 0x0000000209007388 */ /* 0x0011e20000000a00 */
[----:B------:R-:W-:Y:S09]  /*01a0*/  BAR.SYNC.DEFER_BLOCKING 0x0 ;  /* 0x0000000000007b1d */ /* 0x000ff20000010000 */
[----:B------:R-:W-:Y:S05]  /*01b0*/  @!P1 BRA `(.L_x_182) ;  /* 0x0000000000349947 */ /* 0x000fea0003800000 */
.L_x_183:
        /* <DEDUP_REMOVED lines=13> */
.L_x_182:
[----:B01----:R-:W0:Y:S01]  /*0290*/  @!P0 LDS.64 R2, [R13] ;  /* 0x000000000d028984 */ /* 0x003e220000000a00 */
[----:B------:R-:W1:Y:S01]  /*02a0*/  @!P0 LDC.64 R4, c[0x0][0x388] ;  /* 0x0000e200ff048b82 */ /* 0x000e620000000a00 */
[----:B------:R-:W-:Y:S01]  /*02b0*/  BSSY.RECONVERGENT B0, `(.L_x_184) ;  /* 0x0000096000007945 */ /* 0x000fe20003800200 */
[----:B-1----:R-:W-:Y:S01]  /*02c0*/  @!P0 IMAD.WIDE.U32 R4, R11, 0x2, R4 ;  /* 0x000000020b048825 */ /* 0x002fe200078e0004 */
[----:B0-----:R-:W0:Y:S04]  /*02d0*/  @!P0 F2F.F16.F64 R3, R2 ;  /* 0x0000000200038310 */ /* 0x001e280000300800 */
[----:B0-----:R0:W-:Y:S01]  /*02e0*/  @!P0 STG.E.U16 desc[UR10][R4.64], R3 ;  /* 0x0000000304008986 */ /* 0x0011e2000c10150a */
[----:B------:R-:W-:Y:S01]  /*02f0*/  BAR.SYNC.DEFER_BLOCKING 0x0 ;  /* 0x0000000000007b1d */ /* 0x000fe20000010000 */
[----:B------:R-:W-:-:S13]  /*0300*/  ISETP.NE.AND P0, PT, R0, RZ, PT ;  /* 0x000000ff0000720c */ /* 0x000fda0003f05270 */
[----:B0-----:R-:W-:Y:S05]  /*0310*/  @P0 BRA `(.L_x_185) ;  /* 0x00000008003c0947 */ /* 0x001fea0003800000 */
[----:B------:R-:W0:Y:S02]  /*0320*/  LDCU UR5, c[0x0][0x370] ;  /* 0x00006e00ff0577ac */ /* 0x000e240008000800 */
[----:B0-----:R-:W-:-:S09]  /*0330*/  UISETP.GE.U32.AND UP0, UPT, UR5, 0x2, UPT ;  /* 0x000000020500788c */ /* 0x001fd2000bf06070 */
[----:B------:R-:W-:Y:S05]  /*0340*/  BRA.U !UP0, `(.L_x_185) ;  /* 0x0000000908307547 */ /* 0x000fea000b800000 */
[----:B------:R-:W0:Y:S02]  /*0350*/  LDC.64 R2, c[0x0][0x388] ;  /* 0x0000e200ff027b82 */ /* 0x000e240000000a00 */
[----:B0-----:R0:W5:Y:S01]  /*0360*/  LDG.E.U16 R5, desc[UR10][R2.64] ;  /* 0x0000000a02057981 */ /* 0x001162000c1e1500 */
        /* <DEDUP_REMOVED lines=14> */
.L_x_187:
[----:B------:R-:W2:Y:S04]  /*0450*/  LDG.E.U16 R16, desc[UR10][R6.64+-0xe] ;  /* 0xfffff20a06107981 */ /* 0x000ea8000c1e1500 */
[----:B------:R-:W3:Y:S04]  /*0460*/  LDG.E.U16 R18, desc[UR10][R6.64+-0xc] ;  /* 0xfffff40a06127981 */ /* 0x000ee8000c1e1500 */
[----:B------:R-:W4:Y:S04]  /*0470*/  LDG.E.U16 R20, desc[UR10][R6.64+-0xa] ;  /* 0xfffff60a06147981 */ /* 0x000f28000c1e1500 */
        /* <DEDUP_REMOVED lines=12> */
[----:B------:R0:W4:Y:S01]  /*0540*/  LDG.E.U16 R4, desc[UR10][R6.64+0x10] ;  /* 0x0000100a06047981 */ /* 0x000122000c1e1500 */
[----:B------:R-:W-:Y:S01]  /*0550*/  UIADD3 UR5, UPT, UPT, UR5, 0x10, URZ ;  /* 0x0000001005057890 */ /* 0x000fe2000fffe0ff */
[----:B------:R-:W-:-:S03]  /*0560*/  VIADD R0, R0, 0x10 ;  /* 0x0000001000007836 */ /* 0x000fc60000000000 */
[----:B------:R-:W-:Y:S01]  /*0570*/  UISETP.NE.AND UP0, UPT, UR5, URZ, UPT ;  /* 0x000000ff0500728c */ /* 0x000fe2000bf05270 */
[----:B0-----:R-:W-:-:S05]  /*0580*/  IADD3 R6, P1, PT, R6, 0x20, RZ ;  /* 0x0000002006067810 */ /* 0x001fca0007f3e0ff */
[----:B------:R-:W-:Y:S01]  /*0590*/  IMAD.X R7, RZ, RZ, R7, P1 ;  /* 0x000000ffff077224 */ /* 0x000fe200008e0607 */
[----:B--2--5:R-:W-:-:S05]  /*05a0*/  HSETP2.GT.AND P0, PT, R5.H0_H0, R16.H0_H0, PT ;  /* 0x2000001005007234 */ /* 0x024fca0003f04800 */
[----:B------:R-:W-:-:S05]  /*05b0*/  SEL R5, R16, R5, !P0 ;  /* 0x0000000510057207 */ /* 0x000fca0004000000 */
[----:B---3--:R-:W-:-:S05]  /*05c0*/  HSETP2.GT.AND P0, PT, R5.H0_H0, R18.H0_H0, PT ;  /* 0x2000001205007234 */ /* 0x008fca0003f04800 */
[----:B------:R-:W-:-:S05]  /*05d0*/  SEL R5, R18, R5, !P0 ;  /* 0x0000000512057207 */ /* 0x000fca0004000000 */
[----:B----4-:R-:W-:-:S05]  /*05e0*/  HSETP2.GT.AND P0, PT, R5.H0_H0, R20.H0_H0, PT ;  /* 0x2000001405007234 */ /* 0x010fca0003f04800 */
[----:B------:R-:W-:-:S05]  /*05f0*/  SEL R5, R20, R5, !P0 ;  /* 0x0000000514057207 */ /* 0x000fca0004000000 */
[----:B------:R-:W-:-:S05]  /*0600*/  HSETP2.GT.AND P0, PT, R5.H0_H0, R22.H0_H0, PT ;  /* 0x2000001605007234 */ /* 0x000fca0003f04800 */
        /* <DEDUP_REMOVED lines=24> */
[----:B------:R-:W-:-:S04]  /*0790*/  SEL R4, R4, R9, !P0 ;  /* 0x0000000904047207 */ /* 0x000fc80004000000 */
[----:B------:R-:W-:Y:S01]  /*07a0*/  PRMT R5, R4, 0x7610, R5 ;  /* 0x0000761004057816 */ /* 0x000fe20000000005 */
[----:B------:R-:W-:Y:S06]  /*07b0*/  BRA.U UP0, `(.L_x_187) ;  /* 0xfffffffd00247547 */ /* 0x000fec000b83ffff */
[----:B------:R-:W-:-:S07]  /*07c0*/  VIADD R0, R0, 0x1 ;  /* 0x0000000100007836 */ /* 0x000fce0000000000 */
.L_x_186:
        /* <DEDUP_REMOVED lines=8> */
[----:B------:R-:W2:Y:S04]  /*0850*/  LDG.E.U16 R4, desc[UR10][R6.64] ;  /* 0x0000000a06047981 */ /* 0x000ea8000c1e1500 */
[----:B------:R-:W3:Y:S04]  /*0860*/  LDG.E.U16 R9, desc[UR10][R6.64+0x2] ;  /* 0x0000020a06097981 */ /* 0x000ee8000c1e1500 */
[----:B------:R-:W4:Y:S04]  /*0870*/  LDG.E.U16 R11, desc[UR10][R6.64+0x4] ;  /* 0x0000040a060b7981 */ /* 0x000f28000c1e1500 */
[----:B------:R-:W4:Y:S04]  /*0880*/  LDG.E.U16 R13, desc[UR10][R6.64+0x6] ;  /* 0x0000060a060d7981 */ /* 0x000f28000c1e1500 */
[----:B------:R-:W4:Y:S04]  /*0890*/  LDG.E.U16 R15, desc[UR10][R6.64+0x8] ;  /* 0x0000080a060f7981 */ /* 0x000f28000c1e1500 */
[----:B------:R-:W4:Y:S04]  /*08a0*/  LDG.E.U16 R17, desc[UR10][R6.64+0xa] ;  /* 0x00000a0a06117981 */ /* 0x000f28000c1e1500 */
[----:B------:R-:W4:Y:S04]  /*08b0*/  LDG.E.U16 R19, desc[UR10][R6.64+0xc] ;  /* 0x00000c0a06137981 */ /* 0x000f28000c1e1500 */
[----:B------:R-:W4:Y:S01]  /*08c0*/  LDG.E.U16 R21, desc[UR10][R6.64+0xe] ;  /* 0x00000e0a06157981 */ /* 0x000f22000c1e1500 */
[----:B------:R-:W-:Y:S01]  /*08d0*/  VIADD R0, R0, 0x8 ;  /* 0x0000000800007836 */ /* 0x000fe20000000000 */
        /* <DEDUP_REMOVED lines=16> */
[----:B------:R-:W-:-:S07]  /*09e0*/  PRMT R5, R4, 0x7610, R5 ;  /* 0x0000761004057816 */ /* 0x000fce0000000005 */
.L_x_189:
        /* <DEDUP_REMOVED lines=19> */
[----:B------:R-:W-:-:S04]  /*0b20*/  SEL R4, R13, R4, !P0 ;  /* 0x000000040d047207 */ /* 0x000fc80004000000 */
[----:B------:R-:W-:-:S07]  /*0b30*/  PRMT R5, R4, 0x7610, R5 ;  /* 0x0000761004057816 */ /* 0x000fce0000000005 */
.L_x_190:
[----:B------:R-:W-:Y:S05]  /*0b40*/  BRA.U !UP1, `(.L_x_188) ;  /* 0x00000001092c7547 */ /* 0x000fea000b800000 */
[----:B------:R-:W0:Y:S01]  /*0b50*/  LDC.64 R6, c[0x0][0x388] ;  /* 0x0000e200ff067b82 */ /* 0x000e220000000a00 */
[----:B------:R-:W-:Y:S01]  /*0b60*/  UIADD3 UR4, UPT, UPT, -UR4, URZ, URZ ;  /* 0x000000ff04047290 */ /* 0x000fe2000fffe1ff */
[----:B0-----:R-:W-:-:S11]  /*0b70*/  IMAD.WIDE.U32 R6, R0, 0x2, R6 ;  /* 0x0000000200067825 */ /* 0x001fd600078e0006 */
.L_x_191:
[----:B------:R0:W2:Y:S01]  /*0b80*/  LDG.E.U16 R0, desc[UR10][R6.64] ;  /* 0x0000000a06007981 */ /* 0x0000a2000c1e1500 */
[----:B------:R-:W-:-:S04]  /*0b90*/  UIADD3 UR4, UPT, UPT, UR4, 0x1, URZ ;  /* 0x0000000104047890 */ /* 0x000fc8000fffe0ff */
[----:B------:R-:W-:Y:S01]  /*0ba0*/  UISETP.NE.AND UP0, UPT, UR4, URZ, UPT ;  /* 0x000000ff0400728c */ /* 0x000fe2000bf05270 */
[----:B0-----:R-:W-:-:S05]  /*0bb0*/  IADD3 R6, P1, PT, R6, 0x2, RZ ;  /* 0x0000000206067810 */ /* 0x001fca0007f3e0ff */
[----:B------:R-:W-:Y:S01]  /*0bc0*/  IMAD.X R7, RZ, RZ, R7, P1 ;  /* 0x000000ffff077224 */ /* 0x000fe200008e0607 */
[----:B--2--5:R-:W-:-:S05]  /*0bd0*/  HSETP2.GT.AND P0, PT, R5.H0_H0, R0.H0_H0, PT ;  /* 0x2000000005007234 */ /* 0x024fca0003f04800 */
[----:B------:R-:W-:Y:S01]  /*0be0*/  SEL R5, R0, R5, !P0 ;  /* 0x0000000500057207 */ /* 0x000fe20004000000 */
[----:B------:R-:W-:Y:S07]  /*0bf0*/  BRA.U UP0, `(.L_x_191) ;  /* 0xfffffffd00e07547 */ /* 0x000fee000b83ffff */
.L_x_188:
[----:B-----5:R0:W-:Y:S02]  /*0c00*/  STG.E.U16 desc[UR10][R2.64], R5 ;  /* 0x0000000502007986 */ /* 0x0201e4000c10150a */
.L_x_185:
[----:B------:R-:W-:Y:S05]  /*0c10*/  BSYNC.RECONVERGENT B0 ;  /* 0x0000000000007941 */ /* 0x000fea0003800200 */
.L_x_184:
[----:B------:R-:W-:Y:S06]  /*0c20*/  BAR.SYNC.DEFER_BLOCKING 0x0 ;  /* 0x0000000000007b1d */ /* 0x000fec0000010000 */
[----:B------:R-:W-:Y:S05]  /*0c30*/  EXIT ;  /* 0x000000000000794d */ /* 0x000fea0003800000 */
.L_x_192:
        /* <DEDUP_REMOVED lines=12> */
.L_x_265:


//--------------------- .text._Z17propagationKernelI6__halfEvP17curandStateXORWOWPT_S4_S4_S4_i --------------------------
	.section	.text._Z17propagationKernelI6__halfEvP17curandStateXORWOWPT_S4_S4_S4_i,"ax",@progbits
	.align	128
        .global         _Z17propagationKernelI6__halfEvP17curandStateXORWOWPT_S4_S4_S4_i
        .type           _Z17propagationKernelI6__halfEvP17curandStateXORWOWPT_S4_S4_S4_i,@function
        .size           _Z17propagationKernelI6__halfEvP17curandStateXORWOWPT_S4_S4_S4_i,(.L_x_254 - _Z17propagationKernelI6__halfEvP17curandStateXORWOWPT_S4_S4_S4_i)
        .other          _Z17propagationKernelI6__halfEvP17curandStateXORWOWPT_S4_S4_S4_i,@"STO_CUDA_ENTRY STV_DEFAULT"
_Z17propagationKernelI6__halfEvP17curandStateXORWOWPT_S4_S4_S4_i:
.text._Z17propagationKernelI6__halfEvP17curandStateXORWOWPT_S4_S4_S4_i:
        /* <DEDUP_REMOVED lines=20> */
[----:B------:R-:W2:Y:S01]  /*0140*/  LDG.E.U16 R17, desc[UR4][R18.64] ;  /* 0x0000000412117981 */ /* 0x000ea2000c1e1500 */
[----:B-----5:R-:W-:Y:S01]  /*0150*/  ISETP.NE.AND P0, PT, R12, 0x1, PT ;  /* 0x000000010c00780c */ /* 0x020fe20003f05270 */
[----:B------:R-:W-:Y:S01]  /*0160*/  BSSY.RECONVERGENT B1, `(.L_x_195) ;  /* 0x000004d000017945 */ /* 0x000fe20003800200 */
[----:B------:R-:W-:Y:S01]  /*0170*/  MOV R0, R15 ;  /* 0x0000000f00007202 */ /* 0x000fe20000000f00 */
[----:B--2---:R-:W-:-:S10]  /*0180*/  HADD2 R17, R17.H0_H0, 1, 1 ;  /* 0x3c003c0011117430 */ /* 0x004fd40000000800 */
[----:B------:R-:W-:Y:S05]  /*0190*/  @!P0 BRA `(.L_x_196) ;  /* 0x0000000400248947 */ /* 0x000fea0003800000 */
        /* <DEDUP_REMOVED lines=55> */
[----:B------:R-:W-:Y:S05]  /*0510*/  CALL.REL.NOINC `($__internal_12_$__cuda_sm20_sqrt_rn_f32_slowpath) ;  /* 0x0000000400e47944 */ /* 0x000fea0003c00000 */
[----:B------:R-:W-:Y:S01]  /*0520*/  MOV R15, R8 ;  /* 0x00000008000f7202 */ /* 0x000fe20000000f00 */
[----:B------:R-:W-:Y:S06]  /*0530*/  BRA `(.L_x_199) ;  /* 0x0000000000107947 */ /* 0x000fec0003800000 */
.L_x_198:
[----:B------:R-:W-:Y:S01]  /*0540*/  FMUL.FTZ R15, R14, R23 ;  /* 0x000000170e0f7220 */ /* 0x000fe20000410000 */
[----:B------:R-:W-:-:S03]  /*0550*/  FMUL.FTZ R8, R23, 0.5 ;  /* 0x3f00000017087820 */ /* 0x000fc60000410000 */
[----:B------:R-:W-:-:S04]  /*0560*/  FFMA R0, -R15, R15, R14 ;  /* 0x0000000f0f007223 */ /* 0x000fc8000000010e */
[----:B------:R-:W-:-:S07]  /*0570*/  FFMA R15, R0, R8, R15 ;  /* 0x00000008000f7223 */ /* 0x000fce000000000f */
.L_x_199:
[----:B------:R-:W-:Y:S05]  /*0580*/  BSYNC.RECONVERGENT B2 ;  /* 0x0000000000027941 */ /* 0x000fea0003800200 */
.L_x_197:
[----:B------:R-:W-:Y:S01]  /*0590*/  FMUL.RZ R14, R7, 0.15915493667125701904 ;  /* 0x3e22f983070e7820 */ /* 0x000fe2000040c000 */
[----:B------:R-:W-:Y:S02]  /*05a0*/  MOV R7, R9 ;  /* 0x0000000900077202 */ /* 0x000fe40000000f00 */
[----:B------:R-:W-:Y:S01]  /*05b0*/  MOV R9, R11 ;  /* 0x0000000b00097202 */ /* 0x000fe20000000f00 */
[----:B------:R-:W0:Y:S01]  /*05c0*/  MUFU.SIN R0, R14 ;  /* 0x0000000e00007308 */ /* 0x000e220000000400 */
[----:B------:R-:W-:-:S07]  /*05d0*/  IMAD.MOV.U32 R11, RZ, RZ, R21 ;  /* 0x000000ffff0b7224 */ /* 0x000fce00078e0015 */
[----:B------:R-:W1:Y:S01]  /*05e0*/  MUFU.COS R8, R14 ;  /* 0x0000000e00087308 */ /* 0x000e620000000000 */
[-C--:B0-----:R-:W-:Y:S01]  /*05f0*/  FMUL R0, R0, R15.reuse ;  /* 0x0000000f00007220 */ /* 0x081fe20000400000 */
[----:B-1----:R-:W-:Y:S01]  /*0600*/  FMUL R15, R8, R15 ;  /* 0x0000000f080f7220 */ /* 0x002fe20000400000 */
[----:B------:R-:W-:Y:S01]  /*0610*/  IMAD.MOV.U32 R8, RZ, RZ, R10 ;  /* 0x000000ffff087224 */ /* 0x000fe200078e000a */
[----:B------:R-:W-:-:S07]  /*0620*/  MOV R10, R19 ;  /* 0x00000013000a7202 */ /* 0x000fce0000000f00 */
.L_x_196:
[----:B------:R-:W-:Y:S05]  /*0630*/  BSYNC.RECONVERGENT B1 ;  /* 0x0000000000017941 */ /* 0x000fea0003800200 */
.L_x_195:
[----:B------:R-:W0:Y:S01]  /*0640*/  LDC.64 R20, c[0x0][0x388] ;  /* 0x0000e200ff147b82 */ /* 0x000e220000000a00 */
[----:B------:R-:W-:-:S05]  /*0650*/  F2FP.F16.F32.PACK_AB R0, RZ, R0 ;  /* 0x00000000ff00723e */ /* 0x000fca00000000ff */
[----:B------:R-:W-:Y:S02]  /*0660*/  HFMA2 R0, R0.H0_H0, 5, 5, R17.H0_H0 ;  /* 0x4500450000007831 */ /* 0x000fe40000040811 */
[----:B------:R-:W1:Y:S03]  /*0670*/  LDC.64 R18, c[0x0][0x3a0] ;  /* 0x0000e800ff127b82 */ /* 0x000e660000000a00 */
[----:B------:R-:W-:Y:S01]  /*0680*/  PRMT R14, R0, 0x7610, R14 ;  /* 0x00007610000e7816 */ /* 0x000fe2000000000e */
[----:B0-----:R-:W-:-:S05]  /*0690*/  IMAD.WIDE R20, R16, 0x2, R20 ;  /* 0x0000000210147825 */ /* 0x001fca00078e0214 */
[----:B------:R0:W-:Y:S01]  /*06a0*/  STG.E.U16 desc[UR4][R20.64], R14 ;  /* 0x0000000e14007986 */ /* 0x0001e2000c101504 */
[----:B-1----:R-:W-:-:S05]  /*06b0*/  IMAD.WIDE R18, R16, 0x2, R18 ;  /* 0x0000000210127825 */ /* 0x002fca00078e0212 */
[----:B------:R-:W2:Y:S01]  /*06c0*/  LDG.E.U16 R17, desc[UR4][R18.64] ;  /* 0x0000000412117981 */ /* 0x000ea2000c1e1500 */
[----:B------:R-:W-:Y:S01]  /*06d0*/  ISETP.NE.AND P0, PT, R12, 0x1, PT ;  /* 0x000000010c00780c */ /* 0x000fe20003f05270 */
[----:B------:R-:W-:Y:S01]  /*06e0*/  BSSY.RECONVERGENT B1, `(.L_x_200) ;  /* 0x000004f000017945 */ /* 0x000fe20003800200 */
[----:B------:R-:W-:Y:S01]  /*06f0*/  HFMA2 R12, -RZ, RZ, 0, 0 ;  /* 0x00000000ff0c7431 */ /* 0x000fe200000001ff */
[----:B------:R-:W-:Y:S01]  /*0700*/  MOV R0, R15 ;  /* 0x0000000f00007202 */ /* 0x000fe20000000f00 */
[----:B--2---:R-:W-:-:S09]  /*0710*/  HADD2 R17, R17.H0_H0, -2, -2 ;  /* 0xc000c00011117430 */ /* 0x004fd20000000800 */
[----:B0-----:R-:W-:Y:S05]  /*0720*/  @P0 BRA `(.L_x_201) ;  /* 0x0000000400280947 */ /* 0x001fea0003800000 */
[----:B------:R-:W-:Y:S01]  /*0730*/  SHF.R.U32.HI R0, RZ, 0x2, R7 ;  /* 0x00000002ff007819 */ /* 0x000fe20000011607 */
[----:B------:R-:W-:Y:S01]  /*0740*/  BSSY.RECONVERGENT B2, `(.L_x_202) ;  /* 0x000003d000027945 */ /* 0x000fe20003800200 */
[----:B------:R-:W-:Y:S02]  /*0750*/  MOV R21, 0x3e055027 ;  /* 0x3e05502700157802 */ /* 0x000fe40000000f00 */
[----:B------:R-:W-:Y:S01]  /*0760*/  LOP3.LUT R0, R0, R7, RZ, 0x3c, !PT ;  /* 0x0000000700007212 */ /* 0x000fe200078e3cff */
[----:B------:R-:W-:-:S03]  /*0770*/  IMAD.SHL.U32 R7, R11, 0x10, RZ ;  /* 0x000000100b077824 */ /* 0x000fc600078e00ff */
[----:B------:R-:W-:-:S04]  /*0780*/  SHF.L.U32 R12, R0, 0x1, RZ ;  /* 0x00000001000c7819 */ /* 0x000fc800000006ff */
[----:B------:R-:W-:Y:S02]  /*0790*/  LOP3.LUT R0, R0, R12, R7, 0x96, !PT ;  /* 0x0000000c00007212 */ /* 0x000fe400078e9607 */
[----:B------:R-:W-:Y:S02]  /*07a0*/  MOV R7, 0x2f800000 ;  /* 0x2f80000000077802 */ /* 0x000fe40000000f00 */
[----:B------:R-:W-:-:S04]  /*07b0*/  LOP3.LUT R19, R0, R11, RZ, 0x3c, !PT ;  /* 0x0000000b00137212 */ /* 0x000fc800078e3cff */
        /* <DEDUP_REMOVED lines=24> */
[----:B------:R-:W-:Y:S01]  /*0940*/  FFMA R7, R12, 1.1920928955078125e-07, R7 ;  /* 0x340000000c077823 */ /* 0x000fe20000000007 */
[----:B------:R-:W-:Y:S01]  /*0950*/  SHF.L.U32 R12, R8, 0x1, RZ ;  /* 0x00000001080c7819 */ /* 0x000fe200000006ff */
[----:B------:R-:W-:Y:S01]  /*0960*/  FFMA R14, R14, R21, R14 ;  /* 0x000000150e0e7223 */ /* 0x000fe2000000000e */
[----:B------:R-:W-:-:S03]  /*0970*/  IMAD.MOV.U32 R21, RZ, RZ, 0x7f800000 ;  /* 0x7f800000ff157424 */ /* 0x000fc600078e00ff */
[----:B------:R-:W-:Y:S01]  /*0980*/  FFMA R14, R7, 0.69314718246459960938, R14 ;  /* 0x3f317218070e7823 */ /* 0x000fe2000000000e */
[----:B------:R-:W-:-:S03]  /*0990*/  SHF.L.U32 R7, R19, 0x4, RZ ;  /* 0x0000000413077819 */ /* 0x000fc600000006ff */
[C---:B------:R-:W-:Y:S01]  /*09a0*/  @P0 FFMA R14, R0.reuse, R21, +INF ;  /* 0x7f800000000e0423 */ /* 0x040fe20000000015 */
[----:B------:R-:W-:Y:S02]  /*09b0*/  FSETP.NEU.AND P0, PT, R0, RZ, PT ;  /* 0x000000ff0000720b */ /* 0x000fe40003f0d000 */
[----:B------:R-:W-:Y:S01]  /*09c0*/  LOP3.LUT R0, R8, R12, R7, 0x96, !PT ;  /* 0x0000000c08007212 */ /* 0x000fe200078e9607 */
[----:B------:R-:W-:-:S03]  /*09d0*/  FMUL R14, R14, -2 ;  /* 0xc00000000e0e7820 */ /* 0x000fc60000400000 */
[----:B------:R-:W-:Y:S02]  /*09e0*/  LOP3.LUT R21, R0, R19, RZ, 0x3c, !PT ;  /* 0x0000001300157212 */ /* 0x000fe400078e3cff */
[----:B------:R-:W-:Y:S02]  /*09f0*/  FSEL R14, R14, +INF , P0 ;  /* 0x7f8000000e0e7808 */ /* 0x000fe40000000000 */
[----:B------:R-:W-:Y:S02]  /*0a00*/  IADD3 R0, PT, PT, R6, R21, RZ ;  /* 0x0000001506007210 */ /* 0x000fe40007ffe0ff */
[----:B------:R-:W-:Y:S01]  /*0a10*/  IADD3 R7, PT, PT, R14, -0xd000000, RZ ;  /* 0xf30000000e077810 */ /* 0x000fe20007ffe0ff */
[----:B------:R0:W1:Y:S01]  /*0a20*/  MUFU.RSQ R23, R14 ;  /* 0x0000000e00177308 */ /* 0x0000620000001400 */
[----:B------:R-:W-:Y:S02]  /*0a30*/  I2FP.F32.U32 R0, R0 ;  /* 0x0000000000007245 */ /* 0x000fe40000201000 */
[----:B------:R-:W-:Y:S01]  /*0a40*/  ISETP.GT.U32.AND P0, PT, R7, 0x727fffff, PT ;  /* 0x727fffff0700780c */ /* 0x000fe20003f04070 */
[----:B------:R-:W-:-:S04]  /*0a50*/  IMAD.MOV.U32 R7, RZ, RZ, 0x30c90fdb ;  /* 0x30c90fdbff077424 */ /* 0x000fc800078e00ff */
[----:B------:R-:W-:-:S08]  /*0a60*/  FFMA R7, R0, R7, 7.314590599882819788e-10 ;  /* 0x30490fdb00077423 */ /* 0x000fd00000000007 */
[----:B0-----:R-:W-:Y:S05]  /*0a70*/  @!P0 BRA `(.L_x_203) ;  /* 0x0000000000148947 */ /* 0x001fea0003800000 */
[----:B------:R-:W-:Y:S02]  /*0a80*/  MOV R0, R14 ;  /* 0x0000000e00007202 */ /* 0x000fe40000000f00 */
[----:B------:R-:W-:-:S07]  /*0a90*/  MOV R14, 0xab0 ;  /* 0x00000ab0000e7802 */ /* 0x000fce0000000f00 */
[----:B-1----:R-:W-:Y:S05]  /*0aa0*/  CALL.REL.NOINC `($__internal_12_$__cuda_sm20_sqrt_rn_f32_slowpath) ;  /* 0x0000000000807944 */ /* 0x002fea0003c00000 */
[----:B------:R-:W-:Y:S01]  /*0ab0*/  MOV R15, R8 ;  /* 0x00000008000f7202 */ /* 0x000fe20000000f00 */
[----:B------:R-:W-:Y:S06]  /*0ac0*/  BRA `(.L_x_204) ;  /* 0x0000000000107947 */ /* 0x000fec0003800000 */
.L_x_203:
[----:B-1----:R-:W-:Y:S01]  /*0ad0*/  FMUL.FTZ R15, R14, R23 ;  /* 0x000000170e0f7220 */ /* 0x002fe20000410000 */
[----:B------:R-:W-:-:S03]  /*0ae0*/  FMUL.FTZ R8, R23, 0.5 ;  /* 0x3f00000017087820 */ /* 0x000fc60000410000 */
[----:B------:R-:W-:-:S04]  /*0af0*/  FFMA R0, -R15, R15, R14 ;  /* 0x0000000f0f007223 */ /* 0x000fc8000000010e */
[----:B------:R-:W-:-:S07]  /*0b00*/  FFMA R15, R0, R8, R15 ;  /* 0x00000008000f7223 */ /* 0x000fce000000000f */
.L_x_204:
[----:B------:R-:W-:Y:S05]  /*0b10*/  BSYNC.RECONVERGENT B2 ;  /* 0x0000000000027941 */ /* 0x000fea0003800200 */
.L_x_202:
[----:B------:R-:W-:Y:S01]  /*0b20*/  FMUL.RZ R14, R7, 0.15915493667125701904 ;  /* 0x3e22f983070e7820 */ /* 0x000fe2000040c000 */
[----:B------:R-:W-:Y:S02]  /*0b30*/  IMAD.MOV.U32 R7, RZ, RZ, R9 ;  /* 0x000000ffff077224 */ /* 0x000fe400078e0009 */
[----:B------:R-:W-:Y:S02]  /*0b40*/  HFMA2 R12, -RZ, RZ, 0, 5.9604644775390625e-08 ;  /* 0x00000001ff0c7431 */ /* 0x000fe400000001ff */
[----:B------:R-:W-:Y:S01]  /*0b50*/  IMAD.MOV.U32 R9, RZ, RZ, R11 ;  /* 0x000000ffff097224 */ /* 0x000fe200078e000b */
[----:B------:R-:W0:Y:S01]  /*0b60*/  MUFU.SIN R0, R14 ;  /* 0x0000000e00007308 */ /* 0x000e220000000400 */
[----:B------:R-:W-:-:S07]  /*0b70*/  MOV R11, R21 ;  /* 0x00000015000b7202 */ /* 0x000fce0000000f00 */
[----:B------:R-:W1:Y:S01]  /*0b80*/  MUFU.COS R8, R14 ;  /* 0x0000000e00087308 */ /* 0x000e620000000000 */
[-C--:B0-----:R-:W-:Y:S01]  /*0b90*/  FMUL R0, R0, R15.reuse ;  /* 0x0000000f00007220 */ /* 0x081fe20000400000 */
[----:B-1----:R-:W-:Y:S01]  /*0ba0*/  FMUL R15, R8, R15 ;  /* 0x0000000f080f7220 */ /* 0x002fe20000400000 */
[----:B------:R-:W-:Y:S02]  /*0bb0*/  MOV R8, R10 ;  /* 0x0000000a00087202 */ /* 0x000fe40000000f00 */
[----:B------:R-:W-:-:S07]  /*0bc0*/  MOV R10, R19 ;  /* 0x00000013000a7202 */ /* 0x000fce0000000f00 */
.L_x_201:
[----:B------:R-:W-:Y:S05]  /*0bd0*/  BSYNC.RECONVERGENT B1 ;  /* 0x0000000000017941 */ /* 0x000fea0003800200 */
.L_x_200:
[----:B------:R-:W0:Y:S01]  /*0be0*/  LDC.64 R18, c[0x0][0x390] ;  /* 0x0000e400ff127b82 */ /* 0x000e220000000a00 */
[----:B------:R-:W-:-:S05]  /*0bf0*/  F2FP.F16.F32.PACK_AB R0, RZ, R0 ;  /* 0x00000000ff00723e */ /* 0x000fca00000000ff */
[----:B------:R-:W-:Y:S02]  /*0c00*/  HFMA2 R0, R0.H0_H0, 2, 2, R17.H0_H0 ;  /* 0x4000400000007831 */ /* 0x000fe40000040811 */
[----:B0-----:R-:W-:-:S05]  /*0c10*/  IMAD.WIDE R16, R16, 0x2, R18 ;  /* 0x0000000210107825 */ /* 0x001fca00078e0212 */
[----:B------:R0:W-:Y:S02]  /*0c20*/  STG.E.U16 desc[UR4][R16.64], R0 ;  /* 0x0000000010007986 */ /* 0x0001e4000c101504 */
.L_x_194:
[----:B------:R-:W-:Y:S05]  /*0c30*/  BSYNC.RECONVERGENT B0 ;  /* 0x0000000000007941 */ /* 0x000fea0003800200 */
.L_x_193:
[----:B-----5:R-:W-:Y:S04]  /*0c40*/  STG.E.64 desc[UR4][R2.64], R6 ;  /* 0x0000000602007986 */ /* 0x020fe8000c101b04 */
[----:B------:R-:W-:Y:S04]  /*0c50*/  STG.E.64 desc[UR4][R2.64+0x8], R8 ;  /* 0x0000080802007986 */ /* 0x000fe8000c101b04 */
[----:B------:R-:W-:Y:S04]  /*0c60*/  STG.E.64 desc[UR4][R2.64+0x10], R10 ;  /* 0x0000100a02007986 */ /* 0x000fe8000c101b04 */
[----:B------:R-:W-:Y:S04]  /*0c70*/  STG.E.64 desc[UR4][R2.64+0x18], R12 ;  /* 0x0000180c02007986 */ /* 0x000fe8000c101b04 */
[----:B------:R-:W-:Y:S04]  /*0c80*/  STG.E.64 desc[UR4][R2.64+0x28], R4 ;  /* 0x0000280402007986 */ /* 0x000fe8000c101b04 */
[----:B------:R-:W-:Y:S01]  /*0c90*/  STG.E desc[UR4][R2.64+0x20], R15 ;  /* 0x0000200f02007986 */ /* 0x000fe2000c101904 */
[----:B------:R-:W-:Y:S05]  /*0ca0*/  EXIT ;  /* 0x000000000000794d */ /* 0x000fea0003800000 */
        .weak           $__internal_12_$__cuda_sm20_sqrt_rn_f32_slowpath
        .type           $__internal_12_$__cuda_sm20_sqrt_rn_f32_slowpath,@function
        .size           $__internal_12_$__cuda_sm20_sqrt_rn_f32_slowpath,(.L_x_254 - $__internal_12_$__cuda_sm20_sqrt_rn_f32_slowpath)
$__internal_12_$__cuda_sm20_sqrt_rn_f32_slowpath:
        /* <DEDUP_REMOVED lines=13> */
[----:B------:R-:W-:Y:S01]  /*0d80*/  @P0 FMUL.FTZ R22, R8, 0.5 ;  /* 0x3f00000008160820 */ /* 0x000fe20000410000 */
[----:B------:R-:W-:Y:S02]  /*0d90*/  @!P0 MOV R8, R0 ;  /* 0x0000000000088202 */ /* 0x000fe40000000f00 */
[----:B------:R-:W-:-:S04]  /*0da0*/  @P0 FADD.FTZ R20, -R18, -RZ ;  /* 0x800000ff12140221 */ /* 0x000fc80000010100 */
[----:B------:R-:W-:-:S04]  /*0db0*/  @P0 FFMA R23, R18, R20, R15 ;  /* 0x0000001412170223 */ /* 0x000fc8000000000f */
[----:B------:R-:W-:-:S04]  /*0dc0*/  @P0 FFMA R22, R23, R22, R18 ;  /* 0x0000001617160223 */ /* 0x000fc80000000012 */
[----:B------:R-:W-:-:S07]  /*0dd0*/  @P0 FMUL.FTZ R8, R22, 2.3283064365386962891e-10 ;  /* 0x2f80000016080820 */ /* 0x000fce0000410000 */
.L_x_205:
[----:B------:R-:W-:-:S04]  /*0de0*/  HFMA2 R15, -RZ, RZ, 0, 0 ;  /* 0x00000000ff0f7431 */ /* 0x000fc800000001ff */
[----:B------:R-:W-:Y:S05]  /*0df0*/  RET.REL.NODEC R14 `(_Z17propagationKernelI6__halfEvP17curandStateXORWOWPT_S4_S4_S4_i) ;  /* 0xfffffff00e807950 */ /* 0x000fea0003c3ffff */
.L_x_206:
        /* <DEDUP_REMOVED lines=16> */
.L_x_254:


//--------------------- .text._Z16resamplingKernelI6__halfEvP17curandStateXORWOWPT_S4_S4_S4_S4_S4_S4_i --------------------------
	.section	.text._Z16resamplingKernelI6__halfEvP17curandStateXORWOWPT_S4_S4_S4_S4_S4_S4_i,"ax",@progbits
	.align	128
        .global         _Z16resamplingKernelI6__halfEvP17curandStateXORWOWPT_S4_S4_S4_S4_S4_S4_i
        .type           _Z16resamplingKernelI6__halfEvP17curandStateXORWOWPT_S4_S4_S4_S4_S4_S4_i,@function
        .size           _Z16resamplingKernelI6__halfEvP17curandStateXORWOWPT_S4_S4_S4_S4_S4_S4_i,(.L_x_267 - _Z16resamplingKernelI6__halfEvP17curandStateXORWOWPT_S4_S4_S4_S4_S4_S4_i)
        .other          _Z16resamplingKernelI6__halfEvP17curandStateXORWOWPT_S4_S4_S4_S4_S4_S4_i,@"STO_CUDA_ENTRY STV_DEFAULT"
_Z16resamplingKernelI6__halfEvP17curandStateXORWOWPT_S4_S4_S4_S4_S4_S4_i:
.text._Z16resamplingKernelI6__halfEvP17curandStateXORWOWPT_S4_S4_S4_S4_S4_S4_i:
[----:B------:R-:W-:Y:S08]  /*0000*/  LDC R1, c[0x0][0x37c] ;  /* 0x0000df00ff017b82 */ /* 0x000ff00000000800 */
[----:B------:R-:W0:Y:S01]  /*0010*/  LDC.64 R2, c[0x0][0x3b0] ;  /* 0x0000ec00ff027b82 */ /* 0x000e220000000a00 */
[----:B------:R-:W1:Y:S01]  /*0020*/  LDCU UR6, c[0x0][0x3c0] ;  /* 0x00007800ff0677ac */ /* 0x000e620008000800 */
[----:B------:R-:W2:Y:S01]  /*0030*/  LDCU.64 UR4, c[0x0][0x358] ;  /* 0x00006b00ff0477ac */ /* 0x000ea20008000a00 */
[----:B-1----:R-:W-:-:S04]  /*0040*/  IMAD.U32 R22, RZ, RZ, UR6 ;  /* 0x00000006ff167e24 */ /* 0x002fc8000f8e00ff */
[----:B0-----:R-:W-:-:S06]  /*0050*/  IMAD.WIDE R2, R22, 0x2, R2 ;  /* 0x0000000216027825 */ /* 0x001fcc00078e0202 */
[----:B--2---:R-:W2:Y:S01]  /*0060*/  LDG.E.U16 R2, desc[UR4][R2.64+-0x2] ;  /* 0xfffffe0402027981 */ /* 0x004ea2000c1e1500 */
[----:B------:R-:W0:Y:S01]  /*0070*/  I2F.F16 R0, R22 ;  /* 0x0000001600007306 */ /* 0x000e220000200c00 */
[----:B------:R-:W1:Y:S01]  /*0080*/  S2UR UR6, SR_CTAID.X ;  /* 0x00000000000679c3 */ /* 0x000e620000002500 */
[----:B------:R-:W-:Y:S01]  /*0090*/  BSSY.RECONVERGENT B0, `(.L_x_207) ;  /* 0x0000040000007945 */ /* 0x000fe20003800200 */
[----:B------:R-:W1:Y:S01]  /*00a0*/  S2R R7, SR_TID.X ;  /* 0x0000000000077919 */ /* 0x000e620000002100 */
[----:B0-----:R-:W-:-:S05]  /*00b0*/  HADD2.F32 R5, -RZ, R0.H0_H0 ;  /* 0x20000000ff057230 */ /* 0x001fca0000004100 */
[----:B------:R-:W1:Y:S01]  /*00c0*/  LDC R0, c[0x0][0x360] ;  /* 0x0000d800ff007b82 */ /* 0x000e620000000800 */
[----:B------:R-:W0:Y:S01]  /*00d0*/  MUFU.RCP R23, R5 ;  /* 0x0000000500177308 */ /* 0x000e220000001000 */
[----:B-1----:R-:W-:-:S05]  /*00e0*/  IMAD R0, R0, UR6, R7 ;  /* 0x0000000600007c24 */ /* 0x002fca000f8e0207 */
[----:B------:R-:W-:Y:S01]  /*00f0*/  ISETP.NE.AND P3, PT, R0, RZ, PT ;  /* 0x000000ff0000720c */ /* 0x000fe20003f65270 */
[----:B--2---:R-:W-:Y:S01]  /*0100*/  HADD2.F32 R4, -RZ, R2.H0_H0 ;  /* 0x20000002ff047230 */ /* 0x004fe20000004100 */
[----:B------:R-:W-:-:S04]  /*0110*/  LEA.HI R2, R22, R22, RZ, 0x1 ;  /* 0x0000001616027211 */ /* 0x000fc800078f08ff */
[----:B0-----:R-:W-:Y:S01]  /*0120*/  FMUL R6, R4, R23 ;  /* 0x0000001704067220 */ /* 0x001fe20000400000 */
[----:B------:R-:W-:-:S04]  /*0130*/  SHF.R.S32.HI R3, RZ, 0x1, R2 ;  /* 0x00000001ff037819 */ /* 0x000fc80000011402 */
[----:B------:R-:W-:-:S04]  /*0140*/  F2FP.F16.F32.PACK_AB R24, RZ, R6 ;  /* 0x00000006ff18723e */ /* 0x000fc800000000ff */
[C---:B------:R-:W-:Y:S02]  /*0150*/  PRMT R25, R24.reuse, 0x7610, R25 ;  /* 0x0000761018197816 */ /* 0x040fe40000000019 */
[C---:B------:R-:W-:Y:S02]  /*0160*/  HSETP2.GEU.AND P1, PT, |R24|.reuse.H0_H0, 8.523464202880859375e-06, 8.523464202880859375e-06, PT ;  /* 0x008f008f18007434 */ /* 0x040fe40003f2ea00 */
[----:B------:R-:W-:Y:S02]  /*0170*/  HSETP2.GT.AND P0, PT, |R24|.H0_H0, RZ.H0_H0, PT ;  /* 0x200000ff18007234 */ /* 0x000fe40003f04a00 */
[----:B------:R-:W-:-:S03]  /*0180*/  PRMT R14, R24, 0x7610, R14 ;  /* 0x00007610180e7816 */ /* 0x000fc6000000000e */
[----:B------:R-:W-:Y:S02]  /*0190*/  PLOP3.LUT P0, PT, P1, P0, PT, 0xf2, 0x2f ;  /* 0x00000000002f781c */ /* 0x000fe40000f01e72 */
[----:B------:R-:W-:-:S04]  /*01a0*/  ISETP.GE.AND P1, PT, R0, R3, PT ;  /* 0x000000030000720c */ /* 0x000fc80003f26270 */
[----:B------:R-:W-:-:S07]  /*01b0*/  ISETP.EQ.OR P2, PT, R0, RZ, P1 ;  /* 0x000000ff0000720c */ /* 0x000fce0000f42670 */
[CCC-:B------:R-:W-:Y:S01]  /*01c0*/  @!P0 FFMA R2, -R5.reuse, R6.reuse, R4.reuse ;  /* 0x0000000605028223 */ /* 0x1c0fe20000000104 */
[CCC-:B------:R-:W-:Y:S01]  /*01d0*/  @!P0 FFMA R3, -R5.reuse, R6.reuse, R4.reuse ;  /* 0x0000000605038223 */ /* 0x1c0fe20000000104 */
[----:B------:R-:W-:Y:S02]  /*01e0*/  @!P0 FFMA R5, -R5, R6, R4 ;  /* 0x0000000605058223 */ /* 0x000fe40000000104 */
[C-C-:B------:R-:W-:Y:S01]  /*01f0*/  @!P0 FFMA R2, R23.reuse, R2, R6.reuse ;  /* 0x0000000217028223 */ /* 0x140fe20000000006 */
[C-C-:B------:R-:W-:Y:S01]  /*0200*/  @!P0 FFMA R3, R23.reuse, R3, R6.reuse ;  /* 0x0000000317038223 */ /* 0x140fe20000000006 */
[----:B------:R-:W-:-:S03]  /*0210*/  @!P0 FFMA R5, R23, R5, R6 ;  /* 0x0000000517058223 */ /* 0x000fc60000000006 */
[----:B------:R-:W-:Y:S02]  /*0220*/  @!P0 F2FP.F16.F32.PACK_AB R25, RZ, R2 ;  /* 0x00000002ff19823e */ /* 0x000fe400000000ff */
[----:B------:R-:W-:Y:S02]  /*0230*/  @!P0 F2FP.F16.F32.PACK_AB R24, RZ, R5 ;  /* 0x00000005ff18823e */ /* 0x000fe400000000ff */
[----:B------:R-:W-:Y:S01]  /*0240*/  @!P0 F2FP.F16.F32.PACK_AB R14, RZ, R3 ;  /* 0x00000003ff0e823e */ /* 0x000fe200000000ff */
[----:B------:R-:W-:Y:S06]  /*0250*/  @P3 BRA `(.L_x_208) ;  /* 0x00000000008c3947 */ /* 0x000fec0003800000 */
[----:B------:R-:W0:Y:S02]  /*0260*/  LDC.64 R2, c[0x0][0x380] ;  /* 0x0000e000ff027b82 */ /* 0x000e240000000a00 */
[----:B0-----:R-:W2:Y:S04]  /*0270*/  LDG.E.64 R12, desc[UR4][R2.64] ;  /* 0x00000004020c7981 */ /* 0x001ea8000c1e1b00 */
[----:B------:R-:W3:Y:S04]  /*0280*/  LDG.E.64 R4, desc[UR4][R2.64+0x10] ;  /* 0x0000100402047981 */ /* 0x000ee8000c1e1b00 */
[----:B------:R-:W4:Y:S04]  /*0290*/  LDG.E.64 R6, desc[UR4][R2.64+0x8] ;  /* 0x0000080402067981 */ /* 0x000f28000c1e1b00 */
[----:B------:R-:W5:Y:S04]  /*02a0*/  LDG.E.64 R8, desc[UR4][R2.64+0x18] ;  /* 0x0000180402087981 */ /* 0x000f68000c1e1b00 */
[----:B------:R-:W5:Y:S04]  /*02b0*/  LDG.E.64 R10, desc[UR4][R2.64+0x28] ;  /* 0x00002804020a7981 */ /* 0x000f68000c1e1b00 */
[----:B------:R-:W5:Y:S01]  /*02c0*/  LDG.E R27, desc[UR4][R2.64+0x20] ;  /* 0x00002004021b7981 */ /* 0x000f62000c1e1900 */
[----:B------:R-:W-:Y:S01]  /*02d0*/  IMAD.MOV.U32 R20, RZ, RZ, 0x2f800000 ;  /* 0x2f800000ff147424 */ /* 0x000fe200078e00ff */
[----:B--2---:R-:W-:Y:S01]  /*02e0*/  SHF.R.U32.HI R16, RZ, 0x2, R13 ;  /* 0x00000002ff107819 */ /* 0x004fe2000001160d */
[----:B------:R-:W-:-:S03]  /*02f0*/  VIADD R12, R12, 0x587c5 ;  /* 0x000587c50c0c7836 */ /* 0x000fc60000000000 */
[----:B------:R-:W-:Y:S01]  /*0300*/  LOP3.LUT R16, R16, R13, RZ, 0x3c, !PT ;  /* 0x0000000d10107212 */ /* 0x000fe200078e3cff */
[----:B---3--:R-:W-:Y:S02]  /*0310*/  IMAD.SHL.U32 R18, R5, 0x10, RZ ;  /* 0x0000001005127824 */ /* 0x008fe400078e00ff */
[----:B------:R-:W-:Y:S02]  /*0320*/  IMAD.MOV.U32 R19, RZ, RZ, R4 ;  /* 0x000000ffff137224 */ /* 0x000fe400078e0004 */
[----:B------:R-:W-:-:S05]  /*0330*/  IMAD.SHL.U32 R13, R16, 0x2, RZ ;  /* 0x00000002100d7824 */ /* 0x000fca00078e00ff */
[----:B------:R-:W-:Y:S01]  /*0340*/  LOP3.LUT R13, R5, R18, R13, 0x96, !PT ;  /* 0x00000012050d7212 */ /* 0x000fe200078e960d */
[----:B----4-:R-:W-:-:S03]  /*0350*/  IMAD.MOV.U32 R18, RZ, RZ, R7 ;  /* 0x000000ffff127224 */ /* 0x010fc600078e0007 */
[----:B------:R-:W-:Y:S02]  /*0360*/  LOP3.LUT R15, R13, R16, RZ, 0x3c, !PT ;  /* 0x000000100d0f7212 */ /* 0x000fe400078e3cff */
[----:B------:R-:W0:Y:S03]  /*0370*/  LDC.64 R16, c[0x0][0x3b8] ;  /* 0x0000ee00ff107b82 */ /* 0x000e260000000a00 */
[----:B------:R-:W-:-:S05]  /*0380*/  IMAD.IADD R13, R15, 0x1, R12 ;  /* 0x000000010f0d7824 */ /* 0x000fca00078e020c */
[----:B------:R-:W-:-:S05]  /*0390*/  I2FP.F32.U32 R13, R13 ;  /* 0x0000000d000d7245 */ /* 0x000fca0000201000 */
[----:B------:R-:W-:Y:S01]  /*03a0*/  FFMA R20, R13, R20, 1.1641532182693481445e-10 ;  /* 0x2f0000000d147423 */ /* 0x000fe20000000014 */
[----:B------:R-:W-:-:S05]  /*03b0*/  IMAD.MOV.U32 R13, RZ, RZ, R6 ;  /* 0x000000ffff0d7224 */ /* 0x000fca00078e0006 */
[----:B------:R-:W1:Y:S08]  /*03c0*/  F2F.F64.F32 R20, R20 ;  /* 0x0000001400147310 */ /* 0x000e700000201800 */
[----:B-1----:R-:W1:Y:S02]  /*03d0*/  F2F.F16.F64 R21, R20 ;  /* 0x0000001400157310 */ /* 0x002e640000300800 */
[----:B-1----:R-:W-:-:S04]  /*03e0*/  HMUL2 R21, R21.H0_H0, R14.H0_H0 ;  /* 0x2000000e15157232 */ /* 0x002fc80000000800 */
[----:B------:R-:W-:Y:S02]  /*03f0*/  HADD2 R26, R21.H0_H0, R14.H0_H0 ;  /* 0x2000000e151a7230 */ /* 0x000fe40000000800 */
[----:B------:R-:W-:-:S03]  /*0400*/  IMAD.MOV.U32 R14, RZ, RZ, R5 ;  /* 0x000000ffff0e7224 */ /* 0x000fc600078e0005 */
[----:B------:R-:W-:-:S05]  /*0410*/  PRMT R21, R21, 0x5410, R26 ;  /* 0x0000541015157816 */ /* 0x000fca000000001a */
[----:B0-----:R0:W-:Y:S04]  /*0420*/  STG.E desc[UR4][R16.64], R21 ;  /* 0x0000001510007986 */ /* 0x0011e8000c101904 */
[----:B------:R0:W-:Y:S04]  /*0430*/  STG.E.64 desc[UR4][R2.64], R12 ;  /* 0x0000000c02007986 */ /* 0x0001e8000c101b04 */
[----:B------:R0:W-:Y:S04]  /*0440*/  STG.E.64 desc[UR4][R2.64+0x8], R18 ;  /* 0x0000081202007986 */ /* 0x0001e8000c101b04 */
[----:B------:R0:W-:Y:S04]  /*0450*/  STG.E.64 desc[UR4][R2.64+0x10], R14 ;  /* 0x0000100e02007986 */ /* 0x0001e8000c101b04 */
[----:B-----5:R0:W-:Y:S04]  /*0460*/  STG.E.64 desc[UR4][R2.64+0x18], R8 ;  /* 0x0000180802007986 */ /* 0x0201e8000c101b04 */
[----:B------:R0:W-:Y:S04]  /*0470*/  STG.E.64 desc[UR4][R2.64+0x28], R10 ;  /* 0x0000280a02007986 */ /* 0x0001e8000c101b04 */
[----:B------:R0:W-:Y:S02]  /*0480*/  STG.E desc[UR4][R2.64+0x20], R27 ;  /* 0x0000201b02007986 */ /* 0x0001e4000c101904 */
.L_x_208:
[----:B------:R-:W-:Y:S05]  /*0490*/  BSYNC.RECONVERGENT B0 ;  /* 0x0000000000007941 */ /* 0x000fea0003800200 */
.L_x_207:
[----:B------:R-:W1:Y:S08]  /*04a0*/  @!P2 LDC.64 R4, c[0x0][0x3b8] ;  /* 0x0000ee00ff04ab82 */ /* 0x000e700000000a00 */
[----:B------:R-:W-:Y:S01]  /*04b0*/  BAR.SYNC.DEFER_BLOCKING 0x0 ;  /* 0x0000000000007b1d */ /* 0x000fe20000010000 */
[----:B------:R-:W-:-:S07]  /*04c0*/  @!P2 IMAD.SHL.U32 R6, R0, 0x2, RZ ;  /* 0x000000020006a824 */ /* 0x000fce00078e00ff */
[----:B0-----:R-:W0:Y:S08]  /*04d0*/  LDC.64 R8, c[0x0][0x3b8] ;  /* 0x0000ee00ff087b82 */ /* 0x001e300000000a00 */
[----:B------:R-:W2:Y:S01]  /*04e0*/  @!P1 LDC.64 R2, c[0x0][0x3a8] ;  /* 0x0000ea00ff029b82 */ /* 0x000ea20000000a00 */
[----:B-1----:R-:W3:Y:S01]  /*04f0*/  @!P2 LDG.E.U16 R4, desc[UR4][R4.64] ;  /* 0x000000040404a981 */ /* 0x002ee2000c1e1500 */
[----:B------:R-:W-:Y:S01]  /*0500*/  @!P2 VIADD R10, R6, 0x1 ;  /* 0x00000001060aa836 */ /* 0x000fe20000000000 */
[----:B------:R-:W-:Y:S01]  /*0510*/  @!P2 I2F.F16 R7, R6 ;  /* 0x000000060007a306 */ /* 0x000fe20000200c00 */
[----:B------:R-:W-:-:S02]  /*0520*/  @!P2 PRMT R25, R25, 0x5410, R24 ;  /* 0x000054101919a816 */ /* 0x000fc40000000018 */
[----:B------:R-:W-:Y:S01]  /*0530*/  @!P1 F2FP.F16.F32.PACK_AB R23, R23, R23 ;  /* 0x000000171717923e */ /* 0x000fe200000000ff */
[----:B0-----:R-:W-:-:S04]  /*0540*/  IMAD.WIDE R8, R0, 0x4, R8 ;  /* 0x0000000400087825 */ /* 0x001fc800078e0208 */
[----:B------:R-:W0:Y:S01]  /*0550*/  @!P2 I2F.F16 R10, R10 ;  /* 0x0000000a000aa306 */ /* 0x000e220000200c00 */
[----:B--2---:R-:W-:Y:S01]  /*0560*/  @!P1 IMAD.WIDE R2, R0, 0x4, R2 ;  /* 0x0000000400029825 */ /* 0x004fe200078e0202 */
[----:B0-----:R-:W-:-:S05]  /*0570*/  @!P2 PRMT R7, R7, 0x5410, R10 ;  /* 0x000054100707a816 */ /* 0x001fca000000000a */
[----:B---3--:R-:W-:-:S05]  /*0580*/  @!P2 HFMA2 R7, R7, R25, R4.H0_H0 ;  /* 0x000000190707a231 */ /* 0x008fca0000040004 */
[----:B------:R0:W-:Y:S04]  /*0590*/  @!P2 STG.E desc[UR4][R8.64], R7 ;  /* 0x000000070800a986 */ /* 0x0001e8000c101904 */
[----:B------:R0:W-:Y:S01]  /*05a0*/  @!P1 STG.E desc[UR4][R2.64], R23 ;  /* 0x0000001702009986 */ /* 0x0001e2000c101904 */
[----:B------:R-:W-:Y:S06]  /*05b0*/  BAR.SYNC.DEFER_BLOCKING 0x0 ;  /* 0x0000000000007b1d */ /* 0x000fec0000010000 */
[----:B------:R-:W-:Y:S05]  /*05c0*/  @P1 EXIT ;  /* 0x000000000000194d */ /* 0x000fea0003800000 */
[----:B0-----:R-:W0:Y:S01]  /*05d0*/  LDC.64 R2, c[0x0][0x388] ;  /* 0x0000e200ff027b82 */ /* 0x001e220000000a00 */
[----:B------:R-:W-:Y:S01]  /*05e0*/  ISETP.GE.AND P0, PT, R22, 0x1, PT ;  /* 0x000000011600780c */ /* 0x000fe20003f06270 */
[----:B------:R-:W-:Y:S02]  /*05f0*/  IMAD.MOV.U32 R10, RZ, RZ, -0x1 ;  /* 0xffffffffff0a7424 */ /* 0x000fe400078e00ff */
[----:B------:R-:W-:-:S10]  /*0600*/  IMAD.MOV.U32 R4, RZ, RZ, -0x1 ;  /* 0xffffffffff047424 */ /* 0x000fd400078e00ff */
[----:B------:R-:W-:Y:S05]  /*0610*/  @!P0 BRA `(.L_x_209) ;  /* 0x00000000007c8947 */ /* 0x000fea0003800000 */
[----:B------:R1:W5:Y:S01]  /*0620*/  LDG.E R5, desc[UR4][R8.64] ;  /* 0x0000000408057981 */ /* 0x000362000c1e1900 */
[----:B------:R-:W2:Y:S01]  /*0630*/  LDC.64 R6, c[0x0][0x3b0] ;  /* 0x0000ec00ff067b82 */ /* 0x000ea20000000a00 */
[----:B------:R-:W3:Y:S01]  /*0640*/  I2F.F16 R11, -0x1 ;  /* 0xffffffff000b7906 */ /* 0x000ee20000200c00 */
[----:B------:R-:W-:Y:S01]  /*0650*/  BSSY.RECONVERGENT B0, `(.L_x_209) ;  /* 0x000001b000007945 */ /* 0x000fe20003800200 */
[----:B------:R-:W-:Y:S01]  /*0660*/  IMAD.MOV.U32 R4, RZ, RZ, -0x1 ;  /* 0xffffffffff047424 */ /* 0x000fe200078e00ff */
[----:B------:R-:W4:Y:S01]  /*0670*/  LDCU UR6, c[0x0][0x3c0] ;  /* 0x00007800ff0677ac */ /* 0x000f220008000800 */
[----:B------:R-:W-:Y:S02]  /*0680*/  IMAD.MOV.U32 R13, RZ, RZ, RZ ;  /* 0x000000ffff0d7224 */ /* 0x000fe400078e00ff */
[----:B------:R-:W-:-:S07]  /*0690*/  IMAD.MOV.U32 R10, RZ, RZ, -0x1 ;  /* 0xffffffffff0a7424 */ /* 0x000fce00078e00ff */
.L_x_210:
[----:B-12---:R-:W-:-:S06]  /*06a0*/  IMAD.WIDE.U32 R8, R13, 0x2, R6 ;  /* 0x000000020d087825 */ /* 0x006fcc00078e0006 */
[----:B------:R-:W2:Y:S01]  /*06b0*/  LDG.E.U16 R8, desc[UR4][R8.64] ;  /* 0x0000000408087981 */ /* 0x000ea2000c1e1500 */
[----:B------:R-:W-:Y:S01]  /*06c0*/  I2FP.F32.S32 R12, R10 ;  /* 0x0000000a000c7245 */ /* 0x000fe20000201400 */
[----:B----4-:R-:W-:Y:S01]  /*06d0*/  IMAD.U32 R22, RZ, RZ, UR6 ;  /* 0x00000006ff167e24 */ /* 0x010fe2000f8e00ff */
[----:B------:R-:W-:-:S04]  /*06e0*/  I2FP.F32.S32 R15, R4 ;  /* 0x00000004000f7245 */ /* 0x000fc80000201400 */
[----:B------:R-:W-:-:S05]  /*06f0*/  F2FP.F16.F32.PACK_AB R12, R15, R12 ;  /* 0x0000000c0f0c723e */ /* 0x000fca00000000ff */
[C-C-:B---3--:R-:W-:Y:S02]  /*0700*/  HSET2.BF.EQ.AND R14, R11.reuse.H0_H0, R12.reuse, PT ;  /* 0x0000000c0b0e7233 */ /* 0x148fe40003802880 */
[----:B------:R-:W-:-:S03]  /*0710*/  HSET2.NE.AND R12, R11.H0_H0, R12, PT ;  /* 0x0000000c0b0c7233 */ /* 0x000fc60003805800 */
[C---:B------:R-:W-:Y:S02]  /*0720*/  PRMT R15, R14.reuse, 0x7632, R15 ;  /* 0x000076320e0f7816 */ /* 0x040fe4000000000f */
[----:B------:R-:W-:Y:S02]  /*0730*/  LOP3.LUT P0, RZ, R14, 0x7fff, RZ, 0xc0, !PT ;  /* 0x00007fff0eff7812 */ /* 0x000fe4000780c0ff */
[----:B------:R-:W-:Y:S02]  /*0740*/  LOP3.LUT P2, RZ, R15, 0x7fff, RZ, 0xc0, !PT ;  /* 0x00007fff0fff7812 */ /* 0x000fe4000784c0ff */
[----:B--2--5:R-:W-:-:S05]  /*0750*/  HSET2.BF.GE.AND R9, R8.H0_H0, R5, PT ;  /* 0x0000000508097233 */ /* 0x024fca0003806880 */
[C---:B------:R-:W-:Y:S02]  /*0760*/  PRMT R14, R9.reuse, 0x7632, R14 ;  /* 0x00007632090e7816 */ /* 0x040fe4000000000e */
[----:B------:R-:W-:-:S04]  /*0770*/  PRMT R8, R9, 0x7610, R8 ;  /* 0x0000761009087816 */ /* 0x000fc80000000008 */
[----:B------:R-:W-:Y:S02]  /*0780*/  @P2 LOP3.LUT P3, RZ, R14, 0x7fff, RZ, 0xc0, !PT ;  /* 0x00007fff0eff2812 */ /* 0x000fe4000786c0ff */
[----:B------:R-:W-:Y:S02]  /*0790*/  @P0 LOP3.LUT P1, RZ, R8, 0x7fff, RZ, 0xc0, !PT ;  /* 0x00007fff08ff0812 */ /* 0x000fe4000782c0ff */
[-C--:B------:R-:W-:Y:S02]  /*07a0*/  @P2 SEL R4, R4, R13.reuse, !P3 ;  /* 0x0000000d04042207 */ /* 0x080fe40005800000 */
[----:B------:R-:W-:Y:S01]  /*07b0*/  @P0 SEL R10, R10, R13, !P1 ;  /* 0x0000000d0a0a0207 */ /* 0x000fe20004800000 */
[----:B------:R-:W-:Y:S01]  /*07c0*/  VIADD R13, R13, 0x1 ;  /* 0x000000010d0d7836 */ /* 0x000fe20000000000 */
[----:B------:R-:W-:-:S04]  /*07d0*/  ISETP.NE.AND P1, PT, R12, -0x1, PT ;  /* 0xffffffff0c00780c */ /* 0x000fc80003f25270 */
[----:B------:R-:W-:-:S13]  /*07e0*/  ISETP.GE.AND P0, PT, R13, R22, PT ;  /* 0x000000160d00720c */ /* 0x000fda0003f06270 */
[----:B------:R-:W-:Y:S05]  /*07f0*/  @!P0 BRA P1, `(.L_x_210) ;  /* 0xfffffffc00a88947 */ /* 0x000fea000083ffff */
[----:B------:R-:W-:Y:S05]  /*0800*/  BSYNC.RECONVERGENT B0 ;  /* 0x0000000000007941 */ /* 0x000fea0003800200 */
.L_x_209:
[----:B------:R-:W-:Y:S01]  /*0810*/  VIADD R5, R22, 0xffffffff ;  /* 0xffffffff16057836 */ /* 0x000fe20000000000 */
[----:B------:R-:W-:Y:S01]  /*0820*/  ISETP.NE.AND P0, PT, R10, -0x1, PT ;  /* 0xffffffff0a00780c */ /* 0x000fe20003f05270 */
[----:B------:R-:W1:Y:S03]  /*0830*/  LDC.64 R6, c[0x0][0x398] ;  /* 0x0000e600ff067b82 */ /* 0x000e660000000a00 */
[----:B------:R-:W-:-:S05]  /*0840*/  SEL R13, R5, R10, !P0 ;  /* 0x0000000a050d7207 */ /* 0x000fca0004000000 */
[----:B0-----:R-:W-:Y:S01]  /*0850*/  IMAD.WIDE R10, R13, 0x2, R2 ;  /* 0x000000020d0a7825 */ /* 0x001fe200078e0202 */
[----:B------:R-:W0:Y:S05]  /*0860*/  LDC.64 R8, c[0x0][0x390] ;  /* 0x0000e400ff087b82 */ /* 0x000e2a0000000a00 */
[----:B------:R-:W2:Y:S03]  /*0870*/  LDG.E.U16 R11, desc[UR4][R10.64] ;  /* 0x000000040a0b7981 */ /* 0x000ea6000c1e1500 */
[----:B------:R-:W3:Y:S01]  /*0880*/  LDC.64 R14, c[0x0][0x3a0] ;  /* 0x0000e800ff0e7b82 */ /* 0x000ee20000000a00 */
[----:B-1----:R-:W-:-:S04]  /*0890*/  IMAD.WIDE R6, R0, 0x2, R6 ;  /* 0x0000000200067825 */ /* 0x002fc800078e0206 */
[----:B0-----:R-:W-:Y:S01]  /*08a0*/  IMAD.WIDE R12, R13, 0x2, R8 ;  /* 0x000000020d0c7825 */ /* 0x001fe200078e0208 */
[----:B--2---:R-:W-:Y:S05]  /*08b0*/  STG.E.U16 desc[UR4][R6.64], R11 ;  /* 0x0000000b06007986 */ /* 0x004fea000c101504 */
[----:B------:R-:W2:Y:S01]  /*08c0*/  LDG.E.U16 R13, desc[UR4][R12.64] ;  /* 0x000000040c0d7981 */ /* 0x000ea2000c1e1500 */
[----:B------:R-:W-:-:S04]  /*08d0*/  ISETP.NE.AND P0, PT, R4, -0x1, PT ;  /* 0xffffffff0400780c */ /* 0x000fc80003f05270 */
[----:B------:R-:W-:Y:S01]  /*08e0*/  SEL R17, R5, R4, !P0 ;  /* 0x0000000405117207 */ /* 0x000fe20004000000 */
[----:B---3--:R-:W-:-:S04]  /*08f0*/  IMAD.WIDE R4, R0, 0x2, R14 ;  /* 0x0000000200047825 */ /* 0x008fc800078e020e */
[C---:B------:R-:W-:Y:S01]  /*0900*/  IMAD.WIDE R2, R17.reuse, 0x2, R2 ;  /* 0x0000000211027825 */ /* 0x040fe200078e0202 */
[----:B--2---:R-:W-:Y:S05]  /*0910*/  STG.E.U16 desc[UR4][R4.64], R13 ;  /* 0x0000000d04007986 */ /* 0x004fea000c101504 */
[----:B------:R-:W2:Y:S01]  /*0920*/  LDG.E.U16 R3, desc[UR4][R2.64] ;  /* 0x0000000402037981 */ /* 0x000ea2000c1e1500 */
[----:B------:R-:W-:-:S03]  /*0930*/  IMAD.WIDE R8, R17, 0x2, R8 ;  /* 0x0000000211087825 */ /* 0x000fc600078e0208 */
[----:B--2---:R-:W-:Y:S04]  /*0940*/  STG.E.U16 desc[UR4][R6.64+0x2], R3 ;  /* 0x0000020306007986 */ /* 0x004fe8000c101504 */
[----:B------:R-:W2:Y:S04]  /*0950*/  LDG.E.U16 R9, desc[UR4][R8.64] ;  /* 0x0000000408097981 */ /* 0x000ea8000c1e1500 */
[----:B--2---:R-:W-:Y:S01]  /*0960*/  STG.E.U16 desc[UR4][R4.64+0x2], R9 ;  /* 0x0000020904007986 */ /* 0x004fe2000c101504 */
[----:B------:R-:W-:Y:S05]  /*0970*/  EXIT ;  /* 0x000000000000794d */ /* 0x000fea0003800000 */
.L_x_211:
        /* <DEDUP_REMOVED lines=16> */
.L_x_267:


//--------------------- .text._Z15weightingKernelI6__halfEvPT_S2_S2_S2_iS2_ --------------------------
	.section	.text._Z15weightingKernelI6__halfEvPT_S2_S2_S2_iS2_,"ax",@progbits
	.align	128
        .global         _Z15weightingKernelI6__halfEvPT_S2_S2_S2_iS2_
        .type           _Z15weightingKernelI6__halfEvPT_S2_S2_S2_iS2_,@function
        .size           _Z15weightingKernelI6__halfEvPT_S2_S2_S2_iS2_,(.L_x_268 - _Z15weightingKernelI6__halfEvPT_S2_S2_S2_iS2_)
        .other          _Z15weightingKernelI6__halfEvPT_S2_S2_S2_iS2_,@"STO_CUDA_ENTRY STV_DEFAULT"
_Z15weightingKernelI6__halfEvPT_S2_S2_S2_iS2_:
.text._Z15weightingKernelI6__halfEvPT_S2_S2_S2_iS2_:
[----:B------:R-:W-:Y:S01]  /*0000*/  LDC R1, c[0x0][0x37c] ;  /* 0x0000df00ff017b82 */ /* 0x000fe20000000800 */
[----:B------:R-:W0:Y:S07]  /*0010*/  S2R R4, SR_TID.X ;  /* 0x0000000000047919 */ /* 0x000e2e0000002100 */
[----:B------:R-:W0:Y:S01]  /*0020*/  S2UR UR5, SR_CTAID.X ;  /* 0x00000000000579c3 */ /* 0x000e220000002500 */
[----:B------:R-:W1:Y:S01]  /*0030*/  LDCU UR4, c[0x0][0x3a0] ;  /* 0x00007400ff0477ac */ /* 0x000e620008000800 */
[----:B------:R-:W-:Y:S01]  /*0040*/  BSSY.RECONVERGENT B0, `(.L_x_212) ;  /* 0x0000023000007945 */ /* 0x000fe20003800200 */
[----:B------:R-:W2:Y:S05]  /*0050*/  LDCU.64 UR14, c[0x0][0x358] ;  /* 0x00006b00ff0e77ac */ /* 0x000eaa0008000a00 */
[----:B------:R-:W0:Y:S01]  /*0060*/  LDC R5, c[0x0][0x360] ;  /* 0x0000d800ff057b82 */ /* 0x000e220000000800 */
[----:B-1----:R-:W-:-:S04]  /*0070*/  ULEA.HI UR4, UR4, UR4, URZ, 0x1 ;  /* 0x0000000404047291 */ /* 0x002fc8000f8f08ff */
[----:B------:R-:W-:Y:S01]  /*0080*/  USHF.R.S32.HI UR4, URZ, 0x1, UR4 ;  /* 0x00000001ff047899 */ /* 0x000fe20008011404 */
[----:B0-----:R-:W-:-:S05]  /*0090*/  IMAD R3, R5, UR5, R4 ;  /* 0x0000000505037c24 */ /* 0x001fca000f8e0204 */
[----:B------:R-:W-:-:S13]  /*00a0*/  ISETP.GE.AND P0, PT, R3, UR4, PT ;  /* 0x0000000403007c0c */ /* 0x000fda000bf06270 */
[----:B--2---:R-:W-:Y:S05]  /*00b0*/  @P0 BRA `(.L_x_213) ;  /* 0x0000000000680947 */ /* 0x004fea0003800000 */
[----:B------:R-:W0:Y:S08]  /*00c0*/  LDC.64 R10, c[0x0][0x380] ;  /* 0x0000e000ff0a7b82 */ /* 0x000e300000000a00 */
[----:B------:R-:W1:Y:S08]  /*00d0*/  LDC.64 R6, c[0x0][0x3a8] ;  /* 0x0000ea00ff067b82 */ /* 0x000e700000000a00 */
[----:B------:R-:W2:Y:S01]  /*00e0*/  LDC.64 R8, c[0x0][0x388] ;  /* 0x0000e200ff087b82 */ /* 0x000ea20000000a00 */
[----:B0-----:R-:W-:-:S06]  /*00f0*/  IMAD.WIDE R10, R3, 0x4, R10 ;  /* 0x00000004030a7825 */ /* 0x001fcc00078e020a */
[----:B------:R-:W3:Y:S04]  /*0100*/  LDG.E R11, desc[UR14][R10.64] ;  /* 0x0000000e0a0b7981 */ /* 0x000ee8000c1e1900 */
[----:B-1----:R-:W3:Y:S01]  /*0110*/  LDG.E.U16 R6, desc[UR14][R6.64] ;  /* 0x0000000e06067981 */ /* 0x002ee2000c1e1500 */
[----:B--2---:R-:W-:-:S06]  /*0120*/  IMAD.WIDE R8, R3, 0x4, R8 ;  /* 0x0000000403087825 */ /* 0x004fcc00078e0208 */
[----:B------:R0:W2:Y:S01]  /*0130*/  LDG.E R9, desc[UR14][R8.64] ;  /* 0x0000000e08097981 */ /* 0x0000a2000c1e1900 */
[----:B---3--:R-:W-:-:S05]  /*0140*/  HADD2 R11, R11, -R6.H0_H0 ;  /* 0xa00000060b0b7230 */ /* 0x008fca0000000000 */
[--C-:B------:R-:W-:Y:S02]  /*0150*/  HADD2.F32 R0, -RZ, R11.reuse.H0_H0 ;  /* 0x2000000bff007230 */ /* 0x100fe40000004100 */
[----:B------:R-:W-:-:S03]  /*0160*/  HADD2.F32 R2, -RZ, R11.H1_H1 ;  /* 0x3000000bff027230 */ /* 0x000fc60000004100 */
[----:B------:R-:W-:Y:S02]  /*0170*/  FFMA R0, R0, 1.4426950216293334961, -RZ ;  /* 0x3fb8aa3b00007823 */ /* 0x000fe400000008ff */
[----:B------:R-:W-:-:S04]  /*0180*/  FFMA R2, R2, 1.4426950216293334961, -RZ ;  /* 0x3fb8aa3b02027823 */ /* 0x000fc800000008ff */
[----:B------:R-:W-:Y:S08]  /*0190*/  MUFU.EX2 R0, R0 ;  /* 0x0000000000007308 */ /* 0x000ff00000000800 */
[----:B------:R-:W1:Y:S01]  /*01a0*/  MUFU.EX2 R7, R2 ;  /* 0x0000000200077308 */ /* 0x000e620000000800 */
[----:B------:R-:W-:Y:S02]  /*01b0*/  HSET2.BF.EQ.AND R6, R11, 0.007297515869140625, 0.007297515869140625, PT ;  /* 0x1f791f790b067433 */ /* 0x000fe40003802080 */
[----:B-1----:R-:W-:-:S05]  /*01c0*/  F2FP.F16.F32.PACK_AB R10, R7, R0 ;  /* 0x00000000070a723e */ /* 0x002fca00000000ff */
[----:B------:R-:W-:Y:S01]  /*01d0*/  HFMA2 R6, R6, -0.0009765625, -0.0009765625, R10 ;  /* 0x9400940006067831 */ /* 0x000fe2000000000a */
[C---:B------:R-:W-:Y:S02]  /*01e0*/  HSET2.BF.EQ.AND R7, R11.reuse, 0.0226898193359375, 0.0226898193359375, PT ;  /* 0x25cf25cf0b077433 */ /* 0x040fe40003802080 */
[----:B0-----:R-:W-:-:S03]  /*01f0*/  HSET2.BF.EQ.AND R8, R11, -2.615234375, -2.615234375, PT ;  /* 0xc13bc13b0b087433 */ /* 0x001fc60003802080 */
[----:B------:R-:W-:Y:S01]  /*0200*/  HFMA2 R6, R7, -0.0009765625, -0.0009765625, R6 ;  /* 0x9400940007067831 */ /* 0x000fe20000000006 */
[----:B------:R-:W-:-:S03]  /*0210*/  HSET2.BF.EQ.AND R11, R11, -2.966796875, -2.966796875, PT ;  /* 0xc1efc1ef0b0b7433 */ /* 0x000fc60003802080 */
[----:B------:R-:W-:-:S04]  /*0220*/  HFMA2 R6, R8, 6.103515625e-05, 6.103515625e-05, R6 ;  /* 0x0400040008067831 */ /* 0x000fc80000000006 */
[----:B------:R-:W-:-:S04]  /*0230*/  HFMA2 R0, R11, 3.0517578125e-05, 3.0517578125e-05, R6 ;  /* 0x020002000b007831 */ /* 0x000fc80000000006 */
[----:B--2---:R-:W-:Y:S01]  /*0240*/  HMUL2 R0, R9, R0 ;  /* 0x0000000009007232 */ /* 0x004fe20000000000 */
[----:B------:R-:W-:Y:S06]  /*0250*/  BRA `(.L_x_214) ;  /* 0x0000000000047947 */ /* 0x000fec0003800000 */
.L_x_213:
[----:B------:R-:W-:-:S07]  /*0260*/  MOV R0, RZ ;  /* 0x000000ff00007202 */ /* 0x000fce0000000f00 */
.L_x_214:
[----:B------:R-:W-:Y:S05]  /*0270*/  BSYNC.RECONVERGENT B0 ;  /* 0x0000000000007941 */ /* 0x000fea0003800200 */
.L_x_212:
[----:B------:R-:W0:Y:S01]  /*0280*/  S2UR UR6, SR_CgaCtaId ;  /* 0x00000000000679c3 */ /* 0x000e220000008800 */
[----:B------:R-:W-:Y:S01]  /*0290*/  ISETP.NE.AND P4, PT, R3, RZ, PT ;  /* 0x000000ff0300720c */ /* 0x000fe20003f85270 */
[----:B------:R-:W-:Y:S01]  /*02a0*/  UMOV UR5, 0x400 ;  /* 0x0000040000057882 */ /* 0x000fe20000000000 */
[----:B------:R-:W-:Y:S02]  /*02b0*/  ISETP.GE.U32.AND P0, PT, R5, 0x2, PT ;  /* 0x000000020500780c */ /* 0x000fe40003f06070 */
[----:B------:R-:W-:-:S09]  /*02c0*/  ISETP.NE.AND P1, PT, R4, RZ, PT ;  /* 0x000000ff0400720c */ /* 0x000fd20003f25270 */
[----:B------:R-:W1:Y:S01]  /*02d0*/  @!P4 LDC.64 R10, c[0x0][0x398] ;  /* 0x0000e600ff0acb82 */ /* 0x000e620000000a00 */
[----:B0-----:R-:W-:-:S06]  /*02e0*/  ULEA UR5, UR6, UR5, 0x18 ;  /* 0x0000000506057291 */ /* 0x001fcc000f8ec0ff */
[----:B------:R-:W-:-:S05]  /*02f0*/  LEA R7, R4, UR5, 0x2 ;  /* 0x0000000504077c11 */ /* 0x000fca000f8e10ff */
[----:B------:R0:W-:Y:S01]  /*0300*/  STS [R7], R0 ;  /* 0x0000000007007388 */ /* 0x0001e20000000800 */
[----:B------:R-:W-:Y:S06]  /*0310*/  BAR.SYNC.DEFER_BLOCKING 0x0 ;  /* 0x0000000000007b1d */ /* 0x000fec0000010000 */
[----:B------:R-:W-:Y:S05]  /*0320*/  @!P0 BRA `(.L_x_215) ;  /* 0x00000000002c8947 */ /* 0x000fea0003800000 */
.L_x_216:
[----:B------:R-:W-:-:S04]  /*0330*/  SHF.R.U32.HI R8, RZ, 0x1, R5 ;  /* 0x00000001ff087819 */ /* 0x000fc80000011605 */
[----:B------:R-:W-:-:S13]  /*0340*/  ISETP.GE.U32.AND P0, PT, R4, R8, PT ;  /* 0x000000080400720c */ /* 0x000fda0003f06070 */
[----:B------:R-:W-:Y:S01]  /*0350*/  @!P0 LEA R2, R8, R7, 0x2 ;  /* 0x0000000708028211 */ /* 0x000fe200078e10ff */
[----:B------:R-:W-:Y:S04]  /*0360*/  @!P0 LDS R6, [R7] ;  /* 0x0000000007068984 */ /* 0x000fe80000000800 */
[----:B------:R-:W2:Y:S02]  /*0370*/  @!P0 LDS R9, [R2] ;  /* 0x0000000002098984 */ /* 0x000ea40000000800 */
[----:B--2---:R-:W-:-:S05]  /*0380*/  @!P0 HADD2 R6, R6, R9 ;  /* 0x0000000906068230 */ /* 0x004fca0000000000 */
[----:B------:R2:W-:Y:S01]  /*0390*/  @!P0 STS [R7], R6 ;  /* 0x0000000607008388 */ /* 0x0005e20000000800 */
[----:B------:R-:W-:Y:S01]  /*03a0*/  BAR.SYNC.DEFER_BLOCKING 0x0 ;  /* 0x0000000000007b1d */ /* 0x000fe20000010000 */
[----:B------:R-:W-:Y:S02]  /*03b0*/  ISETP.GT.U32.AND P0, PT, R5, 0x3, PT ;  /* 0x000000030500780c */ /* 0x000fe40003f04070 */
[----:B------:R-:W-:-:S11]  /*03c0*/  MOV R5, R8 ;  /* 0x0000000800057202 */ /* 0x000fd60000000f00 */
[----:B--2---:R-:W-:Y:S05]  /*03d0*/  @P0 BRA `(.L_x_216) ;  /* 0xfffffffc00d40947 */ /* 0x004fea000383ffff */
.L_x_215:
[----:B-1----:R1:W-:Y:S01]  /*03e0*/  @!P4 STG.E.U16 desc[UR14][R10.64], RZ ;  /* 0x000000ff0a00c986 */ /* 0x0023e2000c10150e */
[----:B------:R-:W-:Y:S01]  /*03f0*/  BSSY.RECONVERGENT B0, `(.L_x_217) ;  /* 0x0000016000007945 */ /* 0x000fe20003800200 */
[----:B------:R-:W-:Y:S06]  /*0400*/  BAR.SYNC.DEFER_BLOCKING 0x0 ;  /* 0x0000000000007b1d */ /* 0x000fec0000010000 */
[----:B------:R-:W-:Y:S05]  /*0410*/  @P1 BRA `(.L_x_218) ;  /* 0x00000000004c1947 */ /* 0x000fea0003800000 */
[----:B------:R-:W2:Y:S01]  /*0420*/  S2UR UR6, SR_CgaCtaId ;  /* 0x00000000000679c3 */ /* 0x000ea20000008800 */
[----:B------:R-:W-:-:S07]  /*0430*/  UMOV UR5, 0x400 ;  /* 0x0000040000057882 */ /* 0x000fce0000000000 */
[----:B-1----:R-:W1:Y:S01]  /*0440*/  LDC.64 R10, c[0x0][0x398] ;  /* 0x0000e600ff0a7b82 */ /* 0x002e620000000a00 */
[----:B--2---:R-:W-:Y:S01]  /*0450*/  ULEA UR5, UR6, UR5, 0x18 ;  /* 0x0000000506057291 */ /* 0x004fe2000f8ec0ff */
[----:B-1----:R-:W-:-:S08]  /*0460*/  LOP3.LUT R4, R10, 0xfffffffd, RZ, 0xc0, !PT ;  /* 0xfffffffd0a047812 */ /* 0x002fd000078ec0ff */
[----:B------:R-:W1:Y:S01]  /*0470*/  LDS R2, [UR5] ;  /* 0x00000005ff027984 */ /* 0x000e620008000800 */
[----:B------:R-:W-:Y:S02]  /*0480*/  MOV R5, R11 ;  /* 0x0000000b00057202 */ /* 0x000fe40000000f00 */
[----:B------:R-:W-:-:S03]  /*0490*/  LOP3.LUT R6, R10, 0x2, RZ, 0xc0, !PT ;  /* 0x000000020a067812 */ /* 0x000fc600078ec0ff */
[----:B0-----:R0:W5:Y:S01]  /*04a0*/  LD.E R7, desc[UR14][R4.64] ;  /* 0x0000000e04077980 */ /* 0x001162000c101900 */
[----:B------:R-:W-:Y:S01]  /*04b0*/  ISETP.EQ.U32.AND P0, PT, R6, RZ, PT ;  /* 0x000000ff0600720c */ /* 0x000fe20003f02070 */
[----:B------:R-:W-:-:S05]  /*04c0*/  HFMA2 R6, -RZ, RZ, 0, 0.19775390625 ;  /* 0x00003254ff067431 */ /* 0x000fca00000001ff */
[----:B------:R-:W-:Y:S01]  /*04d0*/  SEL R6, R6, 0x7610, P0 ;  /* 0x0000761006067807 */ /* 0x000fe20000000000 */
[----:B01----:R-:W-:-:S07]  /*04e0*/  HADD2 R2, R2.H0_H0, R2.H1_H1 ;  /* 0x3000000202027230 */ /* 0x003fce0000000800 */
.L_x_219:
[----:B-----5:R-:W-:-:S05]  /*04f0*/  HADD2 R8, R7, R2.H0_H0 ;  /* 0x2000000207087230 */ /* 0x020fca0000000000 */
[----:B------:R-:W-:-:S05]  /*0500*/  PRMT R9, R7, R6, R8 ;  /* 0x0000000607097216 */ /* 0x000fca0000000008 */
[----:B------:R-:W2:Y:S02]  /*0510*/  ATOM.E.CAS.STRONG.GPU PT, R8, [R4], R7, R9 ;  /* 0x000000070408738b */ /* 0x000ea400001ee109 */
[----:B--2---:R-:W-:Y:S02]  /*0520*/  ISETP.NE.U32.AND P0, PT, R8, R7, PT ;  /* 0x000000070800720c */ /* 0x004fe40003f05070 */
[----:B------:R-:W-:-:S11]  /*0530*/  MOV R7, R8 ;  /* 0x0000000800077202 */ /* 0x000fd60000000f00 */
[----:B------:R-:W-:Y:S05]  /*0540*/  @P0 BRA `(.L_x_219) ;  /* 0xfffffffc00e80947 */ /* 0x000fea000383ffff */
.L_x_218:
[----:B------:R-:W-:Y:S05]  /*0550*/  BSYNC.RECONVERGENT B0 ;  /* 0x0000000000007941 */ /* 0x000fea0003800200 */
.L_x_217:
[----:B------:R-:W-:Y:S01]  /*0560*/  BAR.SYNC.DEFER_BLOCKING 0x0 ;  /* 0x0000000000007b1d */ /* 0x000fe20000010000 */
[----:B------:R-:W-:-:S05]  /*0570*/  ISETP.GE.AND P0, PT, R3, UR4, PT ;  /* 0x0000000403007c0c */ /* 0x000fca000bf06270 */
[----:B------:R-:W-:Y:S08]  /*0580*/  BSSY.RECONVERGENT B0, `(.L_x_220) ;  /* 0x000001c000007945 */ /* 0x000ff00003800200 */
[----:B------:R-:W-:Y:S05]  /*0590*/  @P0 BRA `(.L_x_221) ;  /* 0x0000000000680947 */ /* 0x000fea0003800000 */
[----:B------:R-:W2:Y:S02]  /*05a0*/  LDC.64 R4, c[0x0][0x398] ;  /* 0x0000e600ff047b82 */ /* 0x000ea40000000a00 */
[----:B--2---:R-:W2:Y:S01]  /*05b0*/  LDG.E.U16 R4, desc[UR14][R4.64] ;  /* 0x0000000e04047981 */ /* 0x004ea2000c1e1500 */
[--C-:B0-----:R-:W-:Y:S02]  /*05c0*/  HADD2.F32 R7, -RZ, R0.reuse.H0_H0 ;  /* 0x20000000ff077230 */ /* 0x101fe40000004100 */
[----:B------:R-:W-:Y:S02]  /*05d0*/  HADD2.F32 R9, -RZ, R0.H1_H1 ;  /* 0x30000000ff097230 */ /* 0x000fe40000004100 */
[----:B--2---:R-:W-:Y:S02]  /*05e0*/  HADD2.F32 R2, -RZ, R4.H0_H0 ;  /* 0x20000004ff027230 */ /* 0x004fe40000004100 */
[----:B------:R-:W0:Y:S02]  /*05f0*/  LDC.64 R4, c[0x0][0x388] ;  /* 0x0000e200ff047b82 */ /* 0x000e240000000a00 */
[----:B------:R-:W1:Y:S02]  /*0600*/  MUFU.RCP R6, R2 ;  /* 0x0000000200067308 */ /* 0x000e640000001000 */
[----:B-1----:R-:W-:Y:S01]  /*0610*/  FMUL R11, R7, R6 ;  /* 0x00000006070b7220 */ /* 0x002fe20000400000 */
[----:B------:R-:W-:-:S04]  /*0620*/  FMUL R10, R6, R9 ;  /* 0x00000009060a7220 */ /* 0x000fc80000400000 */
[----:B------:R-:W-:Y:S01]  /*0630*/  F2FP.F16.F32.PACK_AB R0, RZ, R11 ;  /* 0x0000000bff00723e */ /* 0x000fe200000000ff */
[----:B0-----:R-:W-:Y:S01]  /*0640*/  IMAD.WIDE R4, R3, 0x4, R4 ;  /* 0x0000000403047825 */ /* 0x001fe200078e0204 */
[----:B------:R-:W-:-:S03]  /*0650*/  F2FP.F16.F32.PACK_AB R8, RZ, R10 ;  /* 0x0000000aff08723e */ /* 0x000fc600000000ff */
[C---:B------:R-:W-:Y:S02]  /*0660*/  HSETP2.GEU.AND P3, PT, |R0|.reuse.H0_H0, 8.523464202880859375e-06, 8.523464202880859375e-06, PT ;  /* 0x008f008f00007434 */ /* 0x040fe40003f6ea00 */
[----:B------:R-:W-:Y:S02]  /*0670*/  HSETP2.GT.AND P2, PT, |R0|.H0_H0, RZ.H0_H0, PT ;  /* 0x200000ff00007234 */ /* 0x000fe40003f44a00 */
[C---:B------:R-:W-:Y:S02]  /*0680*/  HSETP2.GEU.AND P0, PT, |R8|.reuse.H0_H0, 8.523464202880859375e-06, 8.523464202880859375e-06, PT ;  /* 0x008f008f08007434 */ /* 0x040fe40003f0ea00 */
[----:B------:R-:W-:Y:S02]  /*0690*/  HSETP2.GT.AND P1, PT, |R8|.H0_H0, RZ.H0_H0, PT ;  /* 0x200000ff08007234 */ /* 0x000fe40003f24a00 */
[----:B------:R-:W-:-:S03]  /*06a0*/  PLOP3.LUT P2, PT, P3, P2, PT, 0xf2, 0x2f ;  /* 0x00000000002f781c */ /* 0x000fc60001f45e72 */
[----:B------:R-:W-:-:S10]  /*06b0*/  PLOP3.LUT P0, PT, P0, P1, PT, 0xf2, 0x2f ;  /* 0x00000000002f781c */ /* 0x000fd40000703e72 */
[----:B------:R-:W-:-:S03]  /*06c0*/  @!P2 FFMA R7, -R2, R11, R7 ;  /* 0x0000000b0207a223 */ /* 0x000fc60000000107 */
[----:B------:R-:W-:Y:S01]  /*06d0*/  @!P0 FFMA R9, -R2, R10, R9 ;  /* 0x0000000a02098223 */ /* 0x000fe20000000109 */
[----:B------:R-:W-:-:S03]  /*06e0*/  @!P2 FFMA R7, R6, R7, R11 ;  /* 0x000000070607a223 */ /* 0x000fc6000000000b */
[----:B------:R-:W-:Y:S02]  /*06f0*/  @!P0 FFMA R9, R6, R9, R10 ;  /* 0x0000000906098223 */ /* 0x000fe4000000000a */
[----:B------:R-:W-:-:S03]  /*0700*/  @!P2 F2FP.F16.F32.PACK_AB R0, RZ, R7 ;  /* 0x00000007ff00a23e */ /* 0x000fc600000000ff */
[----:B------:R-:W-:-:S04]  /*0710*/  @!P0 F2FP.F16.F32.PACK_AB R8, RZ, R9 ;  /* 0x00000009ff08823e */ /* 0x000fc800000000ff */
[----:B------:R-:W-:-:S05]  /*0720*/  PRMT R0, R0, 0x5410, R8 ;  /* 0x0000541000007816 */ /* 0x000fca0000000008 */
[----:B------:R2:W-:Y:S02]  /*0730*/  STG.E desc[UR14][R4.64], R0 ;  /* 0x0000000004007986 */ /* 0x0005e4000c10190e */
.L_x_221:
[----:B------:R-:W-:Y:S05]  /*0740*/  BSYNC.RECONVERGENT B0 ;  /* 0x0000000000007941 */ /* 0x000fea0003800200 */
.L_x_220:
[----:B------:R-:W-:Y:S04]  /*0750*/  BSSY.RECONVERGENT B0, `(.L_x_222) ;  /* 0x00000f9000007945 */ /* 0x000fe80003800200 */
[----:B------:R-:W-:Y:S05]  /*0760*/  @P4 BRA `(.L_x_223) ;  /* 0x0000000c00dc4947 */ /* 0x000fea0003800000 */
[----:B------:R-:W3:Y:S02]  /*0770*/  LDCU UR5, c[0x0][0x3a0] ;  /* 0x00007400ff0577ac */ /* 0x000ee40008000800 */
[----:B---3--:R-:W-:-:S09]  /*0780*/  UISETP.GE.AND UP0, UPT, UR5, 0x2, UPT ;  /* 0x000000020500788c */ /* 0x008fd2000bf06270 */
[----:B------:R-:W-:Y:S05]  /*0790*/  BRA.U !UP0, `(.L_x_223) ;  /* 0x0000000d08d07547 */ /* 0x000fea000b800000 */
[----:B------:R-:W-:Y:S01]  /*07a0*/  UIADD3 UR5, UPT, UPT, UR4, -0x1, URZ ;  /* 0xffffffff04057890 */ /* 0x000fe2000fffe0ff */
[----:B0-2---:R-:W-:Y:S01]  /*07b0*/  HFMA2 R0, -RZ, RZ, 0, 0 ;  /* 0x00000000ff007431 */ /* 0x005fe200000001ff */
[----:B------:R-:W-:Y:S01]  /*07c0*/  ULOP3.LUT UR12, UR4, 0xf, URZ, 0xc0, !UPT ;  /* 0x0000000f040c7892 */ /* 0x000fe2000f8ec0ff */
[----:B------:R-:W-:Y:S01]  /*07d0*/  MOV R2, RZ ;  /* 0x000000ff00027202 */ /* 0x000fe20000000f00 */
[----:B------:R-:W-:Y:S02]  /*07e0*/  UISETP.GE.U32.AND UP1, UPT, UR5, 0xf, UPT ;  /* 0x0000000f0500788c */ /* 0x000fe4000bf26070 */
[----:B------:R-:W-:-:S07]  /*07f0*/  UISETP.NE.AND UP0, UPT, UR12, URZ, UPT ;  /* 0x000000ff0c00728c */ /* 0x000fce000bf05270 */
[----:B------:R-:W-:Y:S05]  /*0800*/  BRA.U !UP1, `(.L_x_224) ;  /* 0x0000000509d87547 */ /* 0x000fea000b800000 */
[----:B------:R-:W0:Y:S01]  /*0810*/  LDCU.64 UR8, c[0x0][0x388] ;  /* 0x00007100ff0877ac */ /* 0x000e220008000a00 */
[----:B------:R-:W2:Y:S01]  /*0820*/  LDCU.64 UR10, c[0x0][0x390] ;  /* 0x00007200ff0a77ac */ /* 0x000ea20008000a00 */
[----:B------:R-:W-:-:S06]  /*0830*/  ULOP3.LUT UR13, UR4, 0x3ffffff0, URZ, 0xc0, !UPT ;  /* 0x3ffffff0040d7892 */ /* 0x000fcc000f8ec0ff */
[----:B------:R-:W-:Y:S01]  /*0840*/  MOV R2, UR13 ;  /* 0x0000000d00027c02 */ /* 0x000fe20008000f00 */
[----:B0-----:R-:W-:Y:S02]  /*0850*/  UIADD3 UR7, UP1, UPT, UR8, 0x20, URZ ;  /* 0x0000002008077890 */ /* 0x001fe4000ff3e0ff */
[----:B--2---:R-:W-:Y:S02]  /*0860*/  UIADD3 UR5, UP2, UPT, UR10, 0x20, URZ ;  /* 0x000000200a057890 */ /* 0x004fe4000ff5e0ff */
[----:B------:R-:W-:Y:S02]  /*0870*/  UIADD3.X UR8, UPT, UPT, URZ, UR9, URZ, UP1, !UPT ;  /* 0x00000009ff087290 */ /* 0x000fe40008ffe4ff */
[----:B------:R-:W-:Y:S01]  /*0880*/  MOV R4, UR7 ;  /* 0x0000000700047c02 */ /* 0x000fe20008000f00 */
[----:B------:R-:W-:Y:S01]  /*0890*/  UIADD3.X UR6, UPT, UPT, URZ, UR11, URZ, UP2, !UPT ;  /* 0x0000000bff067290 */ /* 0x000fe200097fe4ff */
[----:B-1----:R-:W-:Y:S01]  /*08a0*/  MOV R10, UR5 ;  /* 0x00000005000a7c02 */ /* 0x002fe20008000f00 */
[----:B------:R-:W-:Y:S01]  /*08b0*/  UIADD3 UR9, UPT, UPT, -UR13, URZ, URZ ;  /* 0x000000ff0d097290 */ /* 0x000fe2000fffe1ff */
[----:B------:R-:W-:-:S03]  /*08c0*/  MOV R5, UR8 ;  /* 0x0000000800057c02 */ /* 0x000fc60008000f00 */
[----:B------:R-:W-:-:S08]  /*08d0*/  MOV R11, UR6 ;  /* 0x00000006000b7c02 */ /* 0x000fd00008000f00 */
.L_x_225:
[----:B0-----:R-:W2:Y:S01]  /*08e0*/  LDG.E R3, desc[UR14][R4.64+-0x20] ;  /* 0xffffe00e04037981 */ /* 0x001ea2000c1e1900 */
[----:B------:R-:W-:Y:S02]  /*08f0*/  MOV R7, R11 ;  /* 0x0000000b00077202 */ /* 0x000fe40000000f00 */
[----:B--2---:R-:W-:-:S05]  /*0900*/  PRMT R6, RZ, 0x5410, R3 ;  /* 0x00005410ff067816 */ /* 0x004fca0000000003 */
[----:B------:R-:W-:Y:S01]  /*0910*/  HADD2 R3, R3, R6 ;  /* 0x0000000603037230 */ /* 0x000fe20000000000 */
[----:B------:R-:W-:-:S03]  /*0920*/  MOV R6, R10 ;  /* 0x0000000a00067202 */ /* 0x000fc60000000f00 */
[----:B------:R-:W-:-:S05]  /*0930*/  HFMA2 R9, R3, 1, 1, R0 ;  /* 0x3c003c0003097831 */ /* 0x000fca0000000000 */
[----:B------:R0:W-:Y:S04]  /*0940*/  STG.E desc[UR14][R6.64+-0x20], R9 ;  /* 0xffffe00906007986 */ /* 0x0001e8000c10190e */
[----:B------:R-:W2:Y:S01]  /*0950*/  LDG.E R8, desc[UR14][R4.64+-0x1c] ;  /* 0xffffe40e04087981 */ /* 0x000ea2000c1e1900 */
[----:B------:R-:W-:Y:S01]  /*0960*/  HADD2 R0, R0, R3.H1_H1 ;  /* 0x3000000300007230 */ /* 0x000fe20000000000 */
[----:B--2---:R-:W-:-:S05]  /*0970*/  PRMT R10, RZ, 0x5410, R8 ;  /* 0x00005410ff0a7816 */ /* 0x004fca0000000008 */
[----:B------:R-:W-:-:S04]  /*0980*/  HFMA2 R8, R8, 1, 1, R10 ;  /* 0x3c003c0008087831 */ /* 0x000fc8000000000a */
[----:B------:R-:W-:-:S05]  /*0990*/  HADD2 R3, R8, R0 ;  /* 0x0000000008037230 */ /* 0x000fca0000000000 */
[----:B------:R1:W-:Y:S04]  /*09a0*/  STG.E desc[UR14][R6.64+-0x1c], R3 ;  /* 0xffffe40306007986 */ /* 0x0003e8000c10190e */
[----:B------:R-:W2:Y:S01]  /*09b0*/  LDG.E R10, desc[UR14][R4.64+-0x18] ;  /* 0xffffe80e040a7981 */ /* 0x000ea2000c1e1900 */
[----:B------:R-:W-:Y:S01]  /*09c0*/  HADD2 R0, R0, R8.H1_H1 ;  /* 0x3000000800007230 */ /* 0x000fe20000000000 */
[----:B--2---:R-:W-:-:S05]  /*09d0*/  PRMT R11, RZ, 0x5410, R10 ;  /* 0x00005410ff0b7816 */ /* 0x004fca000000000a */
[----:B------:R-:W-:-:S04]  /*09e0*/  HFMA2 R10, R10, 1, 1, R11 ;  /* 0x3c003c000a0a7831 */ /* 0x000fc8000000000b */
[----:B0-----:R-:W-:-:S05]  /*09f0*/  HADD2 R9, R10, R0 ;  /* 0x000000000a097230 */ /* 0x001fca0000000000 */
[----:B------:R0:W-:Y:S04]  /*0a00*/  STG.E desc[UR14][R6.64+-0x18], R9 ;  /* 0xffffe80906007986 */ /* 0x0001e8000c10190e */
[----:B------:R-:W2:Y:S01]  /*0a10*/  LDG.E R8, desc[UR14][R4.64+-0x14] ;  /* 0xffffec0e04087981 */ /* 0x000ea2000c1e1900 */
[----:B------:R-:W-:Y:S01]  /*0a20*/  HADD2 R0, R0, R10.H1_H1 ;  /* 0x3000000a00007230 */ /* 0x000fe20000000000 */
[----:B--2---:R-:W-:-:S05]  /*0a30*/  PRMT R11, RZ, 0x5410, R8 ;  /* 0x00005410ff0b7816 */ /* 0x004fca0000000008 */
[----:B------:R-:W-:-:S04]  /*0a40*/  HFMA2 R8, R8, 1, 1, R11 ;  /* 0x3c003c0008087831 */ /* 0x000fc8000000000b */
[----:B-1----:R-:W-:-:S05]  /*0a50*/  HADD2 R3, R8, R0 ;  /* 0x0000000008037230 */ /* 0x002fca0000000000 */
        /* <DEDUP_REMOVED lines=67> */
[----:B------:R2:W3:Y:S01]  /*0e90*/  LDG.E R8, desc[UR14][R4.64+0x1c] ;  /* 0x00001c0e04087981 */ /* 0x0004e2000c1e1900 */
[----:B------:R-:W-:Y:S01]  /*0ea0*/  HADD2 R0, R0, R10.H1_H1 ;  /* 0x3000000a00007230 */ /* 0x000fe20000000000 */
[----:B------:R-:W-:Y:S01]  /*0eb0*/  UIADD3 UR9, UPT, UPT, UR9, 0x10, URZ ;  /* 0x0000001009097890 */ /* 0x000fe2000fffe0ff */
[----:B------:R-:W-:-:S03]  /*0ec0*/  IADD3 R10, P1, PT, R6, 0x40, RZ ;  /* 0x00000040060a7810 */ /* 0x000fc60007f3e0ff */
[----:B------:R-:W-:Y:S01]  /*0ed0*/  UISETP.NE.AND UP1, UPT, UR9, URZ, UPT ;  /* 0x000000ff0900728c */ /* 0x000fe2000bf25270 */
[----:B--2---:R-:W-:-:S04]  /*0ee0*/  IADD3 R4, P0, PT, R4, 0x40, RZ ;  /* 0x0000004004047810 */ /* 0x004fc80007f1e0ff */
[----:B------:R-:W-:Y:S02]  /*0ef0*/  IADD3.X R5, PT, PT, RZ, R5, RZ, P0, !PT ;  /* 0x00000005ff057210 */ /* 0x000fe400007fe4ff */
[----:B---3--:R-:W-:-:S05]  /*0f00*/  PRMT R11, RZ, 0x5410, R8 ;  /* 0x00005410ff0b7816 */ /* 0x008fca0000000008 */
[----:B------:R-:W-:Y:S01]  /*0f10*/  HFMA2 R8, R8, 1, 1, R11 ;  /* 0x3c003c0008087831 */ /* 0x000fe2000000000b */
[----:B------:R-:W-:-:S03]  /*0f20*/  IADD3.X R11, PT, PT, RZ, R7, RZ, P1, !PT ;  /* 0x00000007ff0b7210 */ /* 0x000fc60000ffe4ff */
[----:B-1----:R-:W-:Y:S02]  /*0f30*/  HADD2 R3, R8, R0 ;  /* 0x0000000008037230 */ /* 0x002fe40000000000 */
[----:B------:R-:W-:-:S03]  /*0f40*/  HADD2 R0, R0, R8.H1_H1 ;  /* 0x3000000800007230 */ /* 0x000fc60000000000 */
[----:B------:R0:W-:Y:S01]  /*0f50*/  STG.E desc[UR14][R6.64+0x1c], R3 ;  /* 0x00001c0306007986 */ /* 0x0001e2000c10190e */
[----:B------:R-:W-:Y:S05]  /*0f60*/  BRA.U UP1, `(.L_x_225) ;  /* 0xfffffff9015c7547 */ /* 0x000fea000b83ffff */
.L_x_224:
[----:B------:R-:W-:Y:S05]  /*0f70*/  BRA.U !UP0, `(.L_x_223) ;  /* 0x0000000508d87547 */ /* 0x000fea000b800000 */
[----:B------:R-:W-:Y:S02]  /*0f80*/  UISETP.GE.U32.AND UP0, UPT, UR12, 0x8, UPT ;  /* 0x000000080c00788c */ /* 0x000fe4000bf06070 */
[----:B------:R-:W-:-:S04]  /*0f90*/  ULOP3.LUT UR6, UR4, 0x7, URZ, 0xc0, !UPT ;  /* 0x0000000704067892 */ /* 0x000fc8000f8ec0ff */
[----:B------:R-:W-:-:S03]  /*0fa0*/  UISETP.NE.AND UP1, UPT, UR6, URZ, UPT ;  /* 0x000000ff0600728c */ /* 0x000fc6000bf25270 */
[----:B------:R-:W-:Y:S08]  /*0fb0*/  BRA.U !UP0, `(.L_x_226) ;  /* 0x0000000108d47547 */ /* 0x000ff0000b800000 */
[----:B------:R-:W2:Y:S08]  /*0fc0*/  LDC.64 R4, c[0x0][0x388] ;  /* 0x0000e200ff047b82 */ /* 0x000eb00000000a00 */
[----:B0-----:R-:W0:Y:S01]  /*0fd0*/  LDC.64 R6, c[0x0][0x390] ;  /* 0x0000e400ff067b82 */ /* 0x001e220000000a00 */
[----:B--2---:R-:W-:-:S05]  /*0fe0*/  IMAD.WIDE.U32 R4, R2, 0x4, R4 ;  /* 0x0000000402047825 */ /* 0x004fca00078e0004 */
[----:B------:R-:W2:Y:S01]  /*0ff0*/  LDG.E R3, desc[UR14][R4.64] ;  /* 0x0000000e04037981 */ /* 0x000ea2000c1e1900 */
[----:B0-----:R-:W-:Y:S01]  /*1000*/  IMAD.WIDE.U32 R6, R2, 0x4, R6 ;  /* 0x0000000402067825 */ /* 0x001fe200078e0006 */
[----:B--2---:R-:W-:-:S05]  /*1010*/  PRMT R8, RZ, 0x5410, R3 ;  /* 0x00005410ff087816 */ /* 0x004fca0000000003 */
[----:B------:R-:W-:-:S04]  /*1020*/  HFMA2 R3, R3, 1, 1, R8 ;  /* 0x3c003c0003037831 */ /* 0x000fc80000000008 */
[----:B------:R-:W-:-:S05]  /*1030*/  HADD2 R9, R3, R0 ;  /* 0x0000000003097230 */ /* 0x000fca0000000000 */
[----:B------:R0:W-:Y:S04]  /*1040*/  STG.E desc[UR14][R6.64], R9 ;  /* 0x0000000906007986 */ /* 0x0001e8000c10190e */
[----:B------:R-:W1:Y:S01]  /*1050*/  LDG.E R8, desc[UR14][R4.64+0x4] ;  /* 0x0000040e04087981 */ /* 0x000e62000c1e1900 */
[----:B------:R-:W-:Y:S01]  /*1060*/  HADD2 R0, R0, R3.H1_H1 ;  /* 0x3000000300007230 */ /* 0x000fe20000000000 */
[----:B-1----:R-:W-:-:S05]  /*1070*/  PRMT R10, RZ, 0x5410, R8 ;  /* 0x00005410ff0a7816 */ /* 0x002fca0000000008 */
        /* <DEDUP_REMOVED lines=33> */
[----:B------:R-:W3:Y:S01]  /*1290*/  LDG.E R8, desc[UR14][R4.64+0x1c] ;  /* 0x00001c0e04087981 */ /* 0x000ee2000c1e1900 */
[----:B------:R-:W-:Y:S01]  /*12a0*/  HADD2 R0, R0, R10.H1_H1 ;  /* 0x3000000a00007230 */ /* 0x000fe20000000000 */
[----:B------:R-:W-:Y:S02]  /*12b0*/  IADD3 R2, PT, PT, R2, 0x8, RZ ;  /* 0x0000000802027810 */ /* 0x000fe40007ffe0ff */
[----:B---3--:R-:W-:-:S05]  /*12c0*/  PRMT R5, RZ, 0x5410, R8 ;  /* 0x00005410ff057816 */ /* 0x008fca0000000008 */
[----:B------:R-:W-:-:S04]  /*12d0*/  HFMA2 R8, R8, 1, 1, R5 ;  /* 0x3c003c0008087831 */ /* 0x000fc80000000005 */
[----:B-1----:R-:W-:Y:S02]  /*12e0*/  HADD2 R3, R8, R0 ;  /* 0x0000000008037230 */ /* 0x002fe40000000000 */
[----:B------:R-:W-:-:S03]  /*12f0*/  HADD2 R0, R0, R8.H1_H1 ;  /* 0x3000000800007230 */ /* 0x000fc60000000000 */
[----:B------:R2:W-:Y:S04]  /*1300*/  STG.E desc[UR14][R6.64+0x1c], R3 ;  /* 0x00001c0306007986 */ /* 0x0005e8000c10190e */
.L_x_226:
[----:B------:R-:W-:Y:S05]  /*1310*/  BRA.U !UP1, `(.L_x_223) ;  /* 0x0000000109f07547 */ /* 0x000fea000b800000 */
[----:B------:R-:W-:Y:S02]  /*1320*/  UISETP.GE.U32.AND UP0, UPT, UR6, 0x4, UPT ;  /* 0x000000040600788c */ /* 0x000fe4000bf06070 */
[----:B------:R-:W-:-:S04]  /*1330*/  ULOP3.LUT UR5, UR4, 0x3, URZ, 0xc0, !UPT ;  /* 0x0000000304057892 */ /* 0x000fc8000f8ec0ff */
[----:B------:R-:W-:-:S03]  /*1340*/  UISETP.NE.AND UP1, UPT, UR5, URZ, UPT ;  /* 0x000000ff0500728c */ /* 0x000fc6000bf25270 */
[----:B------:R-:W-:Y:S08]  /*1350*/  BRA.U !UP0, `(.L_x_227) ;  /* 0x0000000108747547 */ /* 0x000ff0000b800000 */
[----:B------:R-:W3:Y:S08]  /*1360*/  LDC.64 R4, c[0x0][0x388] ;  /* 0x0000e200ff047b82 */ /* 0x000ef00000000a00 */
[----:B0-2---:R-:W0:Y:S01]  /*1370*/  LDC.64 R6, c[0x0][0x390] ;  /* 0x0000e400ff067b82 */ /* 0x005e220000000a00 */
[----:B---3--:R-:W-:-:S05]  /*1380*/  IMAD.WIDE.U32 R4, R2, 0x4, R4 ;  /* 0x0000000402047825 */ /* 0x008fca00078e0004 */
        /* <DEDUP_REMOVED lines=20> */
[----:B------:R-:W-:Y:S02]  /*14d0*/  IADD3 R2, PT, PT, R2, 0x4, RZ ;  /* 0x0000000402027810 */ /* 0x000fe40007ffe0ff */
[----:B--2---:R-:W-:-:S05]  /*14e0*/  PRMT R5, RZ, 0x5410, R8 ;  /* 0x00005410ff057816 */ /* 0x004fca0000000008 */
[----:B------:R-:W-:-:S04]  /*14f0*/  HFMA2 R8, R8, 1, 1, R5 ;  /* 0x3c003c0008087831 */ /* 0x000fc80000000005 */
[----:B-1----:R-:W-:Y:S02]  /*1500*/  HADD2 R3, R8, R0 ;  /* 0x0000000008037230 */ /* 0x002fe40000000000 */
[----:B------:R-:W-:-:S03]  /*1510*/  HADD2 R0, R0, R8.H1_H1 ;  /* 0x3000000800007230 */ /* 0x000fc60000000000 */
[----:B------:R3:W-:Y:S04]  /*1520*/  STG.E desc[UR14][R6.64+0xc], R3 ;  /* 0x00000c0306007986 */ /* 0x0007e8000c10190e */
.L_x_227:
[----:B------:R-:W-:Y:S05]  /*1530*/  BRA.U !UP1, `(.L_x_223) ;  /* 0x0000000109687547 */ /* 0x000fea000b800000 */
[----:B------:R-:W4:Y:S01]  /*1540*/  LDC.64 R4, c[0x0][0x390] ;  /* 0x0000e400ff047b82 */ /* 0x000f220000000a00 */
[----:B------:R-:W-:-:S07]  /*1550*/  UIADD3 UR5, UPT, UPT, -UR5, URZ, URZ ;  /* 0x000000ff05057290 */ /* 0x000fce000fffe1ff */
[----:B0-23--:R-:W0:Y:S01]  /*1560*/  LDC.64 R6, c[0x0][0x388] ;  /* 0x0000e200ff067b82 */ /* 0x00de220000000a00 */
[----:B----4-:R-:W-:-:S03]  /*1570*/  IMAD.WIDE.U32 R4, R2, 0x4, R4 ;  /* 0x0000000402047825 */ /* 0x010fc600078e0004 */
[----:B------:R-:W-:Y:S02]  /*1580*/  MOV R8, R4 ;  /* 0x0000000400087202 */ /* 0x000fe40000000f00 */
[----:B------:R-:W-:Y:S01]  /*1590*/  MOV R9, R5 ;  /* 0x0000000500097202 */ /* 0x000fe20000000f00 */
[----:B0-----:R-:W-:-:S03]  /*15a0*/  IMAD.WIDE.U32 R2, R2, 0x4, R6 ;  /* 0x0000000402027825 */ /* 0x001fc600078e0006 */
[----:B------:R-:W-:Y:S02]  /*15b0*/  MOV R6, R2 ;  /* 0x0000000200067202 */ /* 0x000fe40000000f00 */
[----:B------:R-:W-:-:S07]  /*15c0*/  MOV R7, R3 ;  /* 0x0000000300077202 */ /* 0x000fce0000000f00 */
.L_x_228:
[----:B----4-:R-:W-:Y:S02]  /*15d0*/  MOV R2, R6 ;  /* 0x0000000600027202 */ /* 0x010fe40000000f00 */
[----:B------:R-:W-:-:S05]  /*15e0*/  MOV R3, R7 ;  /* 0x0000000700037202 */ /* 0x000fca0000000f00 */
[----:B------:R0:W2:Y:S01]  /*15f0*/  LDG.E R2, desc[UR14][R2.64] ;  /* 0x0000000e02027981 */ /* 0x0000a2000c1e1900 */
[----:B------:R-:W-:Y:S01]  /*1600*/  UIADD3 UR5, UPT, UPT, UR5, 0x1, URZ ;  /* 0x0000000105057890 */ /* 0x000fe2000fffe0ff */
[----:B------:R-:W-:-:S03]  /*1610*/  IADD3 R6, P1, PT, R6, 0x4, RZ ;  /* 0x0000000406067810 */ /* 0x000fc60007f3e0ff */
[----:B------:R-:W-:Y:S01]  /*1620*/  UISETP.NE.AND UP0, UPT, UR5, URZ, UPT ;  /* 0x000000ff0500728c */ /* 0x000fe2000bf05270 */
[----:B------:R-:W-:Y:S02]  /*1630*/  IADD3.X R7, PT, PT, RZ, R7, RZ, P1, !PT ;  /* 0x00000007ff077210 */ /* 0x000fe40000ffe4ff */
[----:B0-----:R-:W-:Y:S02]  /*1640*/  MOV R3, R9 ;  /* 0x0000000900037202 */ /* 0x001fe40000000f00 */
[----:B--2---:R-:W-:-:S05]  /*1650*/  PRMT R4, RZ, 0x5410, R2 ;  /* 0x00005410ff047816 */ /* 0x004fca0000000002 */
[----:B------:R-:W-:Y:S01]  /*1660*/  HFMA2 R4, R2, 1, 1, R4 ;  /* 0x3c003c0002047831 */ /* 0x000fe20000000004 */
[----:B------:R-:W-:Y:S02]  /*1670*/  MOV R2, R8 ;  /* 0x0000000800027202 */ /* 0x000fe40000000f00 */
[----:B------:R-:W-:-:S04]  /*1680*/  IADD3 R8, P0, PT, R8, 0x4, RZ ;  /* 0x0000000408087810 */ /* 0x000fc80007f1e0ff */
[----:B------:R-:W-:Y:S01]  /*1690*/  IADD3.X R9, PT, PT, RZ, R9, RZ, P0, !PT ;  /* 0x00000009ff097210 */ /* 0x000fe200007fe4ff */
[----:B------:R-:W-:Y:S02]  /*16a0*/  HADD2 R5, R4, R0 ;  /* 0x0000000004057230 */ /* 0x000fe40000000000 */
[----:B------:R-:W-:-:S03]  /*16b0*/  HADD2 R0, R0, R4.H1_H1 ;  /* 0x3000000400007230 */ /* 0x000fc60000000000 */
[----:B------:R4:W-:Y:S01]  /*16c0*/  STG.E desc[UR14][R2.64], R5 ;  /* 0x0000000502007986 */ /* 0x0009e2000c10190e */
[----:B------:R-:W-:Y:S05]  /*16d0*/  BRA.U UP0, `(.L_x_228) ;  /* 0xfffffffd00bc7547 */ /* 0x000fea000b83ffff */
.L_x_223:
[----:B------:R-:W-:Y:S05]  /*16e0*/  BSYNC.RECONVERGENT B0 ;  /* 0x0000000000007941 */ /* 0x000fea0003800200 */
.L_x_222:
[----:B------:R-:W-:Y:S06]  /*16f0*/  BAR.SYNC.DEFER_BLOCKING 0x0 ;  /* 0x0000000000007b1d */ /* 0x000fec0000010000 */
[----:B------:R-:W-:Y:S05]  /*1700*/  EXIT ;  /* 0x000000000000794d */ /* 0x000fea0003800000 */
.L_x_229:
        /* <DEDUP_REMOVED lines=15> */
.L_x_268:


//--------------------- .text._Z16likelihoodKernelI6__halfEvPT_S2_iPiiS2_Phiiii --------------------------
	.section	.text._Z16likelihoodKernelI6__halfEvPT_S2_iPiiS2_Phiiii,"ax",@progbits
	.align	128
        .global         _Z16likelihoodKernelI6__halfEvPT_S2_iPiiS2_Phiiii
        .type           _Z16likelihoodKernelI6__halfEvPT_S2_iPiiS2_Phiiii,@function
        .size           _Z16likelihoodKernelI6__halfEvPT_S2_iPiiS2_Phiiii,(.L_x_269 - _Z16likelihoodKernelI6__halfEvPT_S2_iPiiS2_Phiiii)
        .other          _Z16likelihoodKernelI6__halfEvPT_S2_iPiiS2_Phiiii,@"STO_CUDA_ENTRY STV_DEFAULT"
_Z16likelihoodKernelI6__halfEvPT_S2_iPiiS2_Phiiii:
.text._Z16likelihoodKernelI6__halfEvPT_S2_iPiiS2_Phiiii:
[----:B------:R-:W-:Y:S08]  /*0000*/  LDC R1, c[0x0][0x37c] ;  /* 0x0000df00ff017b82 */ /* 0x000ff00000000800 */
[----:B------:R-:W0:Y:S01]  /*0010*/  LDC R0, c[0x0][0x3a0] ;  /* 0x0000e800ff007b82 */ /* 0x000e220000000800 */
[----:B------:R-:W1:Y:S01]  /*0020*/  S2R R5, SR_CTAID.X ;  /* 0x0000000000057919 */ /* 0x000e620000002500 */
[----:B------:R-:W1:Y:S01]  /*0030*/  LDCU UR4, c[0x0][0x360] ;  /* 0x00006c00ff0477ac */ /* 0x000e620008000800 */
[----:B------:R-:W1:Y:S01]  /*0040*/  S2R R6, SR_TID.X ;  /* 0x0000000000067919 */ /* 0x000e620000002100 */
[----:B------:R-:W2:Y:S01]  /*0050*/  LDCU.64 UR6, c[0x0][0x358] ;  /* 0x00006b00ff0677ac */ /* 0x000ea20008000a00 */
[----:B0-----:R-:W-:-:S04]  /*0060*/  IABS R8, R0 ;  /* 0x0000000000087213 */ /* 0x001fc80000000000 */
[----:B------:R-:W0:Y:S01]  /*0070*/  I2F.RP R4, R8 ;  /* 0x0000000800047306 */ /* 0x000e220000209400 */
[----:B-1----:R-:W-:Y:S01]  /*0080*/  IMAD R5, R5, UR4, R6 ;  /* 0x0000000405057c24 */ /* 0x002fe2000f8e0206 */
[----:B------:R-:W1:Y:S06]  /*0090*/  LDCU UR4, c[0x0][0x390] ;  /* 0x00007200ff0477ac */ /* 0x000e6c0008000800 */
[----:B0-----:R-:W0:Y:S01]  /*00a0*/  MUFU.RCP R4, R4 ;  /* 0x0000000400047308 */ /* 0x001e220000001000 */
[----:B-1----:R-:W-:Y:S01]  /*00b0*/  ULEA.HI UR4, UR4, UR4, URZ, 0x1 ;  /* 0x0000000404047291 */ /* 0x002fe2000f8f08ff */
[----:B0-----:R-:W-:Y:S01]  /*00c0*/  VIADD R2, R4, 0xffffffe ;  /* 0x0ffffffe04027836 */ /* 0x001fe20000000000 */
[----:B------:R-:W-:-:S02]  /*00d0*/  IABS R4, R5 ;  /* 0x0000000500047213 */ /* 0x000fc40000000000 */
[----:B------:R-:W-:-:S03]  /*00e0*/  USHF.R.S32.HI UR4, URZ, 0x1, UR4 ;  /* 0x00000001ff047899 */ /* 0x000fc60008011404 */
[----:B------:R0:W1:Y:S02]  /*00f0*/  F2I.FTZ.U32.TRUNC.NTZ R3, R2 ;  /* 0x0000000200037305 */ /* 0x000064000021f000 */
[----:B0-----:R-:W-:Y:S02]  /*0100*/  HFMA2 R2, -RZ, RZ, 0, 0 ;  /* 0x00000000ff027431 */ /* 0x001fe400000001ff */
[----:B-1----:R-:W-:-:S04]  /*0110*/  IMAD.MOV R7, RZ, RZ, -R3 ;  /* 0x000000ffff077224 */ /* 0x002fc800078e0a03 */
        /* <DEDUP_REMOVED lines=10> */
[----:B------:R-:W-:-:S04]  /*01c0*/  LOP3.LUT R3, R5, R0, RZ, 0x3c, !PT ;  /* 0x0000000005037212 */ /* 0x000fc800078e3cff */
[----:B------:R-:W-:-:S07]  /*01d0*/  ISETP.GE.AND P1, PT, R3, RZ, PT ;  /* 0x000000ff0300720c */ /* 0x000fce0003f26270 */
[----:B------:R-:W-:-:S06]  /*01e0*/  @P0 IADD3 R2, PT, PT, R2, 0x1, RZ ;  /* 0x0000000102020810 */ /* 0x000fcc0007ffe0ff */
[----:B------:R-:W-:Y:S01]  /*01f0*/  @!P1 IMAD.MOV R2, RZ, RZ, -R2 ;  /* 0x000000ffff029224 */ /* 0x000fe200078e0a02 */
[----:B------:R-:W-:-:S04]  /*0200*/  @!P2 LOP3.LUT R2, RZ, R0, RZ, 0x33, !PT ;  /* 0x00000000ff02a212 */ /* 0x000fc800078e33ff */
[----:B------:R-:W-:Y:S02]  /*0210*/  IADD3 R3, PT, PT, RZ, -R2, RZ ;  /* 0x80000002ff037210 */ /* 0x000fe40007ffe0ff */
[----:B------:R-:W-:-:S03]  /*0220*/  ISETP.GE.AND P1, PT, R2, UR4, PT ;  /* 0x0000000402007c0c */ /* 0x000fc6000bf26270 */
[----:B------:R-:W-:-:S05]  /*0230*/  IMAD R3, R0, R3, R5 ;  /* 0x0000000300037224 */ /* 0x000fca00078e0205 */
[----:B------:R-:W-:-:S04]  /*0240*/  ISETP.NE.AND P0, PT, R3, RZ, PT ;  /* 0x000000ff0300720c */ /* 0x000fc80003f05270 */
[----:B------:R-:W-:-:S13]  /*0250*/  ISETP.GE.OR P0, PT, R2, UR4, P0 ;  /* 0x0000000402007c0c */ /* 0x000fda0008706670 */
[----:B------:R-:W0:Y:S02]  /*0260*/  @!P0 LDC.64 R4, c[0x0][0x3a8] ;  /* 0x0000ea00ff048b82 */ /* 0x000e240000000a00 */
[----:B0-----:R-:W-:-:S05]  /*0270*/  @!P0 IMAD.WIDE R4, R2, 0x4, R4 ;  /* 0x0000000402048825 */ /* 0x001fca00078e0204 */
[----:B--2---:R0:W-:Y:S01]  /*0280*/  @!P0 STG.E desc[UR6][R4.64], RZ ;  /* 0x000000ff04008986 */ /* 0x0041e2000c101906 */
[----:B------:R-:W-:Y:S06]  /*0290*/  BAR.SYNC.DEFER_BLOCKING 0x0 ;  /* 0x0000000000007b1d */ /* 0x000fec0000010000 */
[----:B------:R-:W-:Y:S05]  /*02a0*/  @P1 EXIT ;  /* 0x000000000000194d */ /* 0x000fea0003800000 */
[----:B------:R-:W1:Y:S08]  /*02b0*/  LDC.64 R6, c[0x0][0x380] ;  /* 0x0000e000ff067b82 */ /* 0x000e700000000a00 */
[----:B------:R-:W2:Y:S08]  /*02c0*/  LDC.64 R8, c[0x0][0x388] ;  /* 0x0000e200ff087b82 */ /* 0x000eb00000000a00 */
[----:B------:R-:W3:Y:S01]  /*02d0*/  LDC.64 R10, c[0x0][0x398] ;  /* 0x0000e600ff0a7b82 */ /* 0x000ee20000000a00 */
[----:B------:R-:W-:Y:S01]  /*02e0*/  IMAD.SHL.U32 R3, R3, 0x2, RZ ;  /* 0x0000000203037824 */ /* 0x000fe200078e00ff */
[----:B------:R-:W4:Y:S01]  /*02f0*/  LDCU.128 UR8, c[0x0][0x3b0] ;  /* 0x00007600ff0877ac */ /* 0x000f220008000c00 */
[----:B-1----:R-:W-:-:S05]  /*0300*/  IMAD.WIDE R6, R2, 0x4, R6 ;  /* 0x0000000402067825 */ /* 0x002fca00078e0206 */
[----:B0-----:R-:W0:Y:S01]  /*0310*/  LDC.64 R4, c[0x0][0x3c0] ;  /* 0x0000f000ff047b82 */ /* 0x001e220000000a00 */
[----:B------:R-:W5:Y:S01]  /*0320*/  LDG.E R6, desc[UR6][R6.64] ;  /* 0x0000000606067981 */ /* 0x000f62000c1e1900 */
[----:B--2---:R-:W-:-:S06]  /*0330*/  IMAD.WIDE R8, R2, 0x4, R8 ;  /* 0x0000000402087825 */ /* 0x004fcc00078e0208 */
[----:B------:R-:W2:Y:S01]  /*0340*/  LDG.E R8, desc[UR6][R8.64] ;  /* 0x0000000608087981 */ /* 0x000ea2000c1e1900 */
[----:B---3--:R-:W-:-:S05]  /*0350*/  IMAD.WIDE R10, R3, 0x4, R10 ;  /* 0x00000004030a7825 */ /* 0x008fca00078e020a */
[----:B------:R-:W3:Y:S04]  /*0360*/  LDG.E R12, desc[UR6][R10.64] ;  /* 0x000000060a0c7981 */ /* 0x000ee8000c1e1900 */
[----:B------:R-:W4:Y:S01]  /*0370*/  LDG.E R14, desc[UR6][R10.64+0x4] ;  /* 0x000004060a0e7981 */ /* 0x000f22000c1e1900 */
[----:B-----5:R-:W3:Y:S08]  /*0380*/  F2I.F16.NTZ R3, R6 ;  /* 0x0000000600037305 */ /* 0x020ef00000103100 */
[----:B--2---:R-:W4:Y:S08]  /*0390*/  F2I.F16.NTZ R13, R8 ;  /* 0x00000008000d7305 */ /* 0x004f300000103100 */
[----:B------:R-:W1:Y:S08]  /*03a0*/  F2I.F16.NTZ R15, R6.H1 ;  /* 0x10000006000f7305 */ /* 0x000e700000103100 */
[----:B------:R-:W2:Y:S01]  /*03b0*/  F2I.F16.NTZ R7, R8.H1 ;  /* 0x1000000800077305 */ /* 0x000ea20000103100 */
[----:B---3--:R-:W-:Y:S01]  /*03c0*/  IADD3 R3, PT, PT, R3, R12, RZ ;  /* 0x0000000c03037210 */ /* 0x008fe20007ffe0ff */
[----:B----4-:R-:W-:-:S04]  /*03d0*/  IMAD.IADD R16, R13, 0x1, R14 ;  /* 0x000000010d107824 */ /* 0x010fc800078e020e */
[----:B------:R-:W-:Y:S01]  /*03e0*/  IMAD R16, R16, UR10, R3 ;  /* 0x0000000a10107c24 */ /* 0x000fe2000f8e0203 */
[----:B-1----:R-:W-:-:S03]  /*03f0*/  IADD3 R15, PT, PT, R12, R15, RZ ;  /* 0x0000000f0c0f7210 */ /* 0x002fc60007ffe0ff */
[----:B0-----:R-:W-:Y:S02]  /*0400*/  IMAD R16, R16, UR11, R5 ;  /* 0x0000000b10107c24 */ /* 0x001fe4000f8e0205 */
[----:B--2---:R-:W-:-:S04]  /*0410*/  IMAD.IADD R14, R14, 0x1, R7 ;  /* 0x000000010e0e7824 */ /* 0x004fc800078e0207 */
[----:B------:R-:W-:Y:S01]  /*0420*/  IMAD R14, R14, UR10, R15 ;  /* 0x0000000a0e0e7c24 */ /* 0x000fe2000f8e020f */
[----:B------:R-:W-:-:S03]  /*0430*/  IABS R3, R16 ;  /* 0x0000001000037213 */ /* 0x000fc60000000000 */
[----:B------:R-:W-:Y:S01]  /*0440*/  IMAD R14, R14, UR11, R5 ;  /* 0x0000000b0e0e7c24 */ /* 0x000fe2000f8e0205 */
[----:B------:R-:W-:-:S04]  /*0450*/  ISETP.GE.AND P0, PT, R3, R4, PT ;  /* 0x000000040300720c */ /* 0x000fc80003f06270 */
[----:B------:R-:W-:Y:S02]  /*0460*/  IABS R7, R14 ;  /* 0x0000000e00077213 */ /* 0x000fe40000000000 */
[----:B------:R-:W-:Y:S02]  /*0470*/  SEL R3, R3, RZ, !P0 ;  /* 0x000000ff03037207 */ /* 0x000fe40004000000 */
[----:B------:R-:W-:-:S04]  /*0480*/  ISETP.GE.AND P0, PT, R7, R4, PT ;  /* 0x000000040700720c */ /* 0x000fc80003f06270 */
[----:B------:R-:W-:Y:S02]  /*0490*/  SEL R7, R7, RZ, !P0 ;  /* 0x000000ff07077207 */ /* 0x000fe40004000000 */
[----:B------:R-:W-:Y:S02]  /*04a0*/  IADD3 R4, P1, PT, R3, UR8, RZ ;  /* 0x0000000803047c10 */ /* 0x000fe4000ff3e0ff */
[----:B------:R-:W-:Y:S02]  /*04b0*/  IADD3 R6, P0, PT, R7, UR8, RZ ;  /* 0x0000000807067c10 */ /* 0x000fe4000ff1e0ff */
[----:B------:R-:W-:Y:S02]  /*04c0*/  LEA.HI.X.SX32 R5, R3, UR9, 0x1, P1 ;  /* 0x0000000903057c11 */ /* 0x000fe400088f0eff */
[----:B------:R-:W-:-:S03]  /*04d0*/  LEA.HI.X.SX32 R7, R7, UR9, 0x1, P0 ;  /* 0x0000000907077c11 */ /* 0x000fc600080f0eff */
[----:B------:R-:W2:Y:S04]  /*04e0*/  LDG.E.U8 R4, desc[UR6][R4.64] ;  /* 0x0000000604047981 */ /* 0x000ea8000c1e1100 */
[----:B------:R-:W3:Y:S01]  /*04f0*/  LDG.E.U8 R6, desc[UR6][R6.64] ;  /* 0x0000000606067981 */ /* 0x000ee2000c1e1100 */
[----:B------:R-:W-:-:S06]  /*0500*/  IMAD R0, R0, 0x32, RZ ;  /* 0x0000003200007824 */ /* 0x000fcc00078e02ff */
[----:B------:R-:W0:Y:S02]  /*0510*/  I2F.F16 R0, R0 ;  /* 0x0000000000007306 */ /* 0x000e240000200c00 */
[----:B0-----:R-:W-:-:S06]  /*0520*/  HADD2.F32 R3, -RZ, R0.H0_H0 ;  /* 0x20000000ff037230 */ /* 0x001fcc0000004100 */
[----:B------:R-:W0:Y:S02]  /*0530*/  MUFU.RSQ R3, R3 ;  /* 0x0000000300037308 */ /* 0x000e240000001400 */
[----:B0-----:R-:W-:Y:S01]  /*0540*/  F2FP.F16.F32.PACK_AB R0, R3, R3 ;  /* 0x000000030300723e */ /* 0x001fe200000000ff */
[C---:B--2---:R-:W-:Y:S01]  /*0550*/  VIADD R9, R4.reuse, 0xffffff1c ;  /* 0xffffff1c04097836 */ /* 0x044fe20000000000 */
[----:B------:R-:W-:Y:S02]  /*0560*/  IADD3 R8, PT, PT, R4, -0x64, RZ ;  /* 0xffffff9c04087810 */ /* 0x000fe40007ffe0ff */
[----:B------:R-:W0:Y:S01]  /*0570*/  LDC.64 R4, c[0x0][0x3a8] ;  /* 0x0000ea00ff047b82 */ /* 0x000e220000000a00 */
[C---:B---3--:R-:W-:Y:S01]  /*0580*/  IADD3 R10, PT, PT, R6.reuse, -0xe4, RZ ;  /* 0xffffff1c060a7810 */ /* 0x048fe20007ffe0ff */
[----:B------:R-:W-:Y:S01]  /*0590*/  VIADD R6, R6, 0xffffff9c ;  /* 0xffffff9c06067836 */ /* 0x000fe20000000000 */
[----:B------:R-:W-:Y:S08]  /*05a0*/  I2F.F16 R9, R9 ;  /* 0x0000000900097306 */ /* 0x000ff00000200c00 */
[----:B------:R-:W1:Y:S08]  /*05b0*/  I2F.F16 R10, R10 ;  /* 0x0000000a000a7306 */ /* 0x000e700000200c00 */
[----:B------:R-:W-:Y:S08]  /*05c0*/  I2F.F16 R8, R8 ;  /* 0x0000000800087306 */ /* 0x000ff00000200c00 */
[----:B------:R-:W2:Y:S01]  /*05d0*/  I2F.F16 R7, R6 ;  /* 0x0000000600077306 */ /* 0x000ea20000200c00 */
[----:B-1----:R-:W-:-:S05]  /*05e0*/  PRMT R3, R9, 0x5410, R10 ;  /* 0x0000541009037816 */ /* 0x002fca000000000a */
[----:B------:R-:W-:Y:S01]  /*05f0*/  HMUL2 R3, R3, R0 ;  /* 0x0000000003037232 */ /* 0x000fe20000000000 */
[----:B--2---:R-:W-:-:S05]  /*0600*/  PRMT R7, R8, 0x5410, R7 ;  /* 0x0000541008077816 */ /* 0x004fca0000000007 */
[----:B------:R-:W-:Y:S02]  /*0610*/  HFMA2 R0, R7, R0, -RZ ;  /* 0x0000000007007231 */ /* 0x000fe400001000ff */
[----:B------:R-:W-:Y:S02]  /*0620*/  HMUL2 R7, R3, R3 ;  /* 0x0000000303077232 */ /* 0x000fe40000000000 */
[----:B0-----:R-:W-:-:S04]  /*0630*/  IMAD.WIDE R2, R2, 0x4, R4 ;  /* 0x0000000402027825 */ /* 0x001fc800078e0204 */
[----:B------:R-:W-:-:S05]  /*0640*/  HFMA2 R7, R0, R0, -R7 ;  /* 0x0000000000077231 */ /* 0x000fca0000100007 */
[----:B------:R0:W-:Y:S02]  /*0650*/  ATOM.E.ADD.F16x2.RN.STRONG.GPU P0, RZ, desc[UR6][R2.64], R7 ;  /* 0x8000000702ff79a2 */ /* 0x0001e4000c10e106 */
[----:B0-----:R-:W-:Y:S05]  /*0660*/  @P0 EXIT ;  /* 0x000000000000094d */ /* 0x001fea0003800000 */
[----:B------:R-:W0:Y:S02]  /*0670*/  QSPC.E.S P0, RZ, [R2] ;  /* 0x0000000002ff73aa */ /* 0x000e240000000500 */
[----:B0-----:R-:W-:Y:S05]  /*0680*/  @!P0 BRA `(.L_x_230) ;  /* 0x0000000000188947 */ /* 0x001fea0003800000 */
[----:B------:R-:W-:-:S07]  /*0690*/  MOV R0, R2 ;  /* 0x0000000200007202 */ /* 0x000fce0000000f00 */
.L_x_231:
[----:B------:R-:W0:Y:S02]  /*06a0*/  LDS R2, [R0] ;  /* 0x0000000000027984 */ /* 0x000e240000000800 */
[----:B0-----:R-:W-:-:S05]  /*06b0*/  HADD2 R3, R2, R7 ;  /* 0x0000000702037230 */ /* 0x001fca0000000000 */
[----:B------:R-:W0:Y:S02]  /*06c0*/  ATOMS.CAST.SPIN P0, [R0], R2, R3 ;  /* 0x000000020000758d */ /* 0x000e240001800003 */
[----:B0-----:R-:W-:Y:S05]  /*06d0*/  @!P0 BRA `(.L_x_231) ;  /* 0xfffffffc00f08947 */ /* 0x001fea000383ffff */
[----:B------:R-:W-:Y:S05]  /*06e0*/  EXIT ;  /* 0x000000000000794d */ /* 0x000fea0003800000 */
.L_x_230:
[----:B------:R-:W2:Y:S02]  /*06f0*/  LD.E R0, desc[UR6][R2.64] ;  /* 0x0000000602007980 */ /* 0x000ea4000c101900 */
[----:B--2---:R-:W-:-:S05]  /*0700*/  IADD3 R5, PT, PT, R7, R0, RZ ;  /* 0x0000000007057210 */ /* 0x004fca0007ffe0ff */
[----:B------:R-:W-:Y:S01]  /*0710*/  ST.E desc[UR6][R2.64], R5 ;  /* 0x0000000502007985 */ /* 0x000fe2000c101906 */
[----:B------:R-:W-:Y:S05]  /*0720*/  EXIT ;  /* 0x000000000000794d */ /* 0x000fea0003800000 */
.L_x_232:
        /* <DEDUP_REMOVED lines=13> */
.L_x_269:


//--------------------- .text._Z17curandSetupKernelP17curandStateXORWOWii --------------------------
	.section	.text._Z17curandSetupKernelP17curandStateXORWOWii,"ax",@progbits
	.align	128
        .global         _Z17curandSetupKernelP17curandStateXORWOWii
        .type           _Z17curandSetupKernelP17curandStateXORWOWii,@function
        .size           _Z17curandSetupKernelP17curandStateXORWOWii,(.L_x_270 - _Z17curandSetupKernelP17curandStateXORWOWii)
        .other          _Z17curandSetupKernelP17curandStateXORWOWii,@"STO_CUDA_ENTRY STV_DEFAULT"
_Z17curandSetupKernelP17curandStateXORWOWii:
.text._Z17curandSetupKernelP17curandStateXORWOWii:
[----:B------:R-:W-:Y:S01]  /*0000*/  LDC R1, c[0x0][0x37c] ;  /* 0x0000df00ff017b82 */ /* 0x000fe20000000800 */
[----:B------:R-:W0:Y:S01]  /*0010*/  S2R R13, SR_TID.X ;  /* 0x00000000000d7919 */ /* 0x000e220000002100 */
[----:B------:R-:W0:Y:S01]  /*0020*/  LDCU UR4, c[0x0][0x360] ;  /* 0x00006c00ff0477ac */ /* 0x000e220008000800 */
[----:B------:R-:W0:Y:S01]  /*0030*/  S2R R0, SR_CTAID.X ;  /* 0x0000000000007919 */ /* 0x000e220000002500 */
[----:B------:R-:W1:Y:S01]  /*0040*/  LDCU UR5, c[0x0][0x388] ;  /* 0x00007100ff0577ac */ /* 0x000e620008000800 */
[----:B0-----:R-:W-:-:S05]  /*0050*/  IMAD R13, R0, UR4, R13 ;  /* 0x00000004000d7c24 */ /* 0x001fca000f8e020d */
[----:B-1----:R-:W-:-:S13]  /*0060*/  ISETP.GE.AND P0, PT, R13, UR5, PT ;  /* 0x000000050d007c0c */ /* 0x002fda000bf06270 */
[----:B------:R-:W-:Y:S05]  /*0070*/  @P0 EXIT ;  /* 0x000000000000094d */ /* 0x000fea0003800000 */
[----:B------:R-:W0:Y:S01]  /*0080*/  LDC R2, c[0x0][0x38c] ;  /* 0x0000e300ff027b82 */ /* 0x000e220000000800 */
[----:B------:R-:W1:Y:S01]  /*0090*/  LDCU.64 UR4, c[0x0][0x358] ;  /* 0x00006b00ff0477ac */ /* 0x000e620008000a00 */
[----:B------:R-:W-:Y:S01]  /*00a0*/  IMAD.MOV.U32 R3, RZ, RZ, -0x266e14b1 ;  /* 0xd991eb4fff037424 */ /* 0x000fe200078e00ff */
[----:B------:R-:W-:Y:S05]  /*00b0*/  BSSY.RECONVERGENT B0, `(.L_x_233) ;  /* 0x00000e2000007945 */ /* 0x000fea0003800200 */
[----:B------:R-:W2:Y:S01]  /*00c0*/  LDC.64 R6, c[0x0][0x380] ;  /* 0x0000e000ff067b82 */ /* 0x000ea20000000a00 */
[C---:B0-----:R-:W-:Y:S02]  /*00d0*/  LOP3.LUT R0, R2.reuse, 0xaad26b49, RZ, 0x3c, !PT ;  /* 0xaad26b4902007812 */ /* 0x041fe400078e3cff */
[----:B------:R-:W-:-:S03]  /*00e0*/  ISETP.GT.AND P0, PT, R2, -0x1, PT ;  /* 0xffffffff0200780c */ /* 0x000fc60003f04270 */
[----:B------:R-:W-:Y:S01]  /*00f0*/  IMAD R0, R0, 0x4182bed5, RZ ;  /* 0x4182bed500007824 */ /* 0x000fe200078e02ff */
[----:B------:R-:W-:Y:S01]  /*0100*/  SEL R3, R3, 0x8bf16996, P0 ;  /* 0x8bf1699603037807 */ /* 0x000fe20000000000 */
[C---:B--2---:R-:W-:Y:S01]  /*0110*/  IMAD.WIDE R6, R13.reuse, 0x30, R6 ;  /* 0x000000300d067825 */ /* 0x044fe200078e0206 */
[----:B------:R-:W-:Y:S02]  /*0120*/  ISETP.NE.AND P0, PT, R13, RZ, PT ;  /* 0x000000ff0d00720c */ /* 0x000fe40003f05270 */
[C---:B------:R-:W-:Y:S01]  /*0130*/  IADD3 R4, PT, PT, R3.reuse, 0x64f0c9, R0 ;  /* 0x0064f0c903047810 */ /* 0x040fe20007ffe000 */
[C---:B------:R-:W-:Y:S01]  /*0140*/  VIADD R5, R0.reuse, 0x75bcd15 ;  /* 0x075bcd1500057836 */ /* 0x040fe20000000000 */
[C---:B------:R-:W-:Y:S01]  /*0150*/  LOP3.LUT R8, R0.reuse, 0x159a55e5, RZ, 0x3c, !PT ;  /* 0x159a55e500087812 */ /* 0x040fe200078e3cff */
[----:B------:R-:W-:Y:S01]  /*0160*/  VIADD R11, R0, 0x583f19 ;  /* 0x00583f19000b7836 */ /* 0x000fe20000000000 */
[C---:B------:R-:W-:Y:S01]  /*0170*/  LOP3.LUT R10, R3.reuse, 0x5491333, RZ, 0x3c, !PT ;  /* 0x05491333030a7812 */ /* 0x040fe200078e3cff */
[----:B------:R-:W-:Y:S01]  /*0180*/  VIADD R9, R3, 0x1f123bb5 ;  /* 0x1f123bb503097836 */ /* 0x000fe20000000000 */
[----:B-1----:R0:W-:Y:S04]  /*0190*/  STG.E.64 desc[UR4][R6.64], R4 ;  /* 0x0000000406007986 */ /* 0x0021e8000c101b04 */
[----:B------:R0:W-:Y:S04]  /*01a0*/  STG.E.64 desc[UR4][R6.64+0x8], R8 ;  /* 0x0000080806007986 */ /* 0x0001e8000c101b04 */
[----:B------:R0:W-:Y:S01]  /*01b0*/  STG.E.64 desc[UR4][R6.64+0x10], R10 ;  /* 0x0000100a06007986 */ /* 0x0001e2000c101b04 */
[----:B------:R-:W-:Y:S05]  /*01c0*/  @!P0 BRA `(.L_x_234) ;  /* 0x0000000c00408947 */ /* 0x000fea0003800000 */
[----:B------:R-:W-:Y:S01]  /*01d0*/  SHF.R.S32.HI R0, RZ, 0x1f, R13 ;  /* 0x0000001fff007819 */ /* 0x000fe2000001140d */
[----:B------:R-:W-:-:S07]  /*01e0*/  IMAD.MOV.U32 R12, RZ, RZ, RZ ;  /* 0x000000ffff0c7224 */ /* 0x000fce00078e00ff */
.L_x_240:
[----:B-1----:R-:W-:Y:S01]  /*01f0*/  LOP3.LUT R2, R13, 0x3, RZ, 0xc0, !PT ;  /* 0x000000030d027812 */ /* 0x002fe200078ec0ff */
[----:B------:R-:W-:Y:S03]  /*0200*/  BSSY.RECONVERGENT B1, `(.L_x_235) ;  /* 0x00000c6000017945 */ /* 0x000fe60003800200 */
[----:B------:R-:W-:-:S04]  /*0210*/  ISETP.NE.U32.AND P0, PT, R2, RZ, PT ;  /* 0x000000ff0200720c */ /* 0x000fc80003f05070 */
[----:B------:R-:W-:-:S13]  /*0220*/  ISETP.NE.AND.EX P0, PT, RZ, RZ, PT, P0 ;  /* 0x000000ffff00720c */ /* 0x000fda0003f05300 */
[----:B------:R-:W-:Y:S05]  /*0230*/  @!P0 BRA `(.L_x_236) ;  /* 0x0000000c00088947 */ /* 0x000fea0003800000 */
[----:B0-----:R-:W0:Y:S01]  /*0240*/  LDC.64 R8, c[0x4][RZ] ;  /* 0x01000000ff087b82 */ /* 0x001e220000000a00 */
[----:B------:R-:W-:Y:S02]  /*0250*/  IMAD.MOV.U32 R14, RZ, RZ, RZ ;  /* 0x000000ffff0e7224 */ /* 0x000fe400078e00ff */
[----:B0-----:R-:W-:-:S07]  /*0260*/  IMAD.WIDE.U32 R8, R12, 0xc80, R8 ;  /* 0x00000c800c087825 */ /* 0x001fce00078e0008 */
.L_x_239:
[----:B-1----:R-:W-:Y:S01]  /*0270*/  IMAD.MOV.U32 R15, RZ, RZ, RZ ;  /* 0x000000ffff0f7224 */ /* 0x002fe200078e00ff */
[----:B------:R-:W-:Y:S01]  /*0280*/  CS2R R2, SRZ ;  /* 0x0000000000027805 */ /* 0x000fe2000001ff00 */
[----:B------:R-:W-:Y:S01]  /*0290*/  IMAD.MOV.U32 R17, RZ, RZ, RZ ;  /* 0x000000ffff117224 */ /* 0x000fe200078e00ff */
[----:B------:R-:W-:-:S07]  /*02a0*/  CS2R R4, SRZ ;  /* 0x0000000000047805 */ /* 0x000fce000001ff00 */
.L_x_238:
[----:B------:R-:W-:-:S05]  /*02b0*/  IMAD.WIDE.U32 R10, R17, 0x4, R6 ;  /* 0x00000004110a7825 */ /* 0x000fca00078e0006 */
[----:B------:R0:W5:Y:S01]  /*02c0*/  LDG.E R16, desc[UR4][R10.64+0x4] ;  /* 0x000004040a107981 */ /* 0x000162000c1e1900 */
[----:B------:R-:W-:-:S07]  /*02d0*/  IMAD.MOV.U32 R19, RZ, RZ, RZ ;  /* 0x000000ffff137224 */ /* 0x000fce00078e00ff */
.L_x_237:
[----:B-----5:R-:W-:Y:S01]  /*02e0*/  SHF.R.U32.HI R24, RZ, R19, R16 ;  /* 0x00000013ff187219 */ /* 0x020fe20000011610 */
[----:B0-----:R-:W-:-:S03]  /*02f0*/  IMAD.SHL.U32 R10, R17, 0x20, RZ ;  /* 0x00000020110a7824 */ /* 0x001fc600078e00ff */
[----:B------:R-:W-:Y:S01]  /*0300*/  LOP3.LUT R11, R24, 0x1, RZ, 0xc0, !PT ;  /* 0x00000001180b7812 */ /* 0x000fe200078ec0ff */
[----:B------:R-:W-:-:S03]  /*0310*/  IMAD.IADD R10, R10, 0x1, R19 ;  /* 0x000000010a0a7824 */ /* 0x000fc600078e0213 */
[----:B------:R-:W-:Y:S01]  /*0320*/  ISETP.NE.U32.AND P0, PT, R11, 0x1, PT ;  /* 0x000000010b00780c */ /* 0x000fe20003f05070 */
[----:B------:R-:W-:-:S03]  /*0330*/  IMAD R11, R10, 0x5, RZ ;  /* 0x000000050a0b7824 */ /* 0x000fc600078e02ff */
[----:B------:R-:W-:Y:S01]  /*0340*/  R2P PR, R24, 0x7e ;  /* 0x0000007e18007804 */ /* 0x000fe20000000000 */
[----:B------:R-:W-:-:S08]  /*0350*/  IMAD.WIDE.U32 R10, R11, 0x4, R8 ;  /* 0x000000040b0a7825 */ /* 0x000fd000078e0008 */
[----:B------:R-:W2:Y:S04]  /*0360*/  @!P0 LDG.E R18, desc[UR4][R10.64] ;  /* 0x000000040a128981 */ /* 0x000ea8000c1e1900 */
[----:B------:R-:W3:Y:S04]  /*0370*/  @!P0 LDG.E R20, desc[UR4][R10.64+0x10] ;  /* 0x000010040a148981 */ /* 0x000ee8000c1e1900 */
[----:B------:R-:W4:Y:S04]  /*0380*/  @P1 LDG.E R22, desc[UR4][R10.64+0x14] ;  /* 0x000014040a161981 */ /* 0x000f28000c1e1900 */
[----:B------:R-:W4:Y:S04]  /*0390*/  @P2 LDG.E R26, desc[UR4][R10.64+0x28] ;  /* 0x000028040a1a2981 */ /* 0x000f28000c1e1900 */
[----:B------:R-:W4:Y:S04]  /*03a0*/  @!P0 LDG.E R21, desc[UR4][R10.64+0x4] ;  /* 0x000004040a158981 */ /* 0x000f28000c1e1900 */
[----:B------:R-:W4:Y:S04]  /*03b0*/  @!P0 LDG.E R23, desc[UR4][R10.64+0xc] ;  /* 0x00000c040a178981 */ /* 0x000f28000c1e1900 */
[----:B------:R-:W4:Y:S04]  /*03c0*/  @P1 LDG.E R25, desc[UR4][R10.64+0x18] ;  /* 0x000018040a191981 */ /* 0x000f28000c1e1900 */
[----:B------:R-:W4:Y:S04]  /*03d0*/  @P3 LDG.E R28, desc[UR4][R10.64+0x3c] ;  /* 0x00003c040a1c3981 */ /* 0x000f28000c1e1900 */
[----:B------:R-:W4:Y:S01]  /*03e0*/  @P6 LDG.E R27, desc[UR4][R10.64+0x7c] ;  /* 0x00007c040a1b6981 */ /* 0x000f22000c1e1900 */
[----:B--2---:R-:W-:-:S03]  /*03f0*/  @!P0 LOP3.LUT R15, R15, R18, RZ, 0x3c, !PT ;  /* 0x000000120f0f8212 */ /* 0x004fc600078e3cff */
[----:B------:R-:W2:Y:S01]  /*0400*/  @!P0 LDG.E R18, desc[UR4][R10.64+0x8] ;  /* 0x000008040a128981 */ /* 0x000ea2000c1e1900 */
[----:B---3--:R-:W-:-:S03]  /*0410*/  @!P0 LOP3.LUT R3, R3, R20, RZ, 0x3c, !PT ;  /* 0x0000001403038212 */ /* 0x008fc600078e3cff */
[----:B------:R-:W3:Y:S01]  /*0420*/  @P1 LDG.E R20, desc[UR4][R10.64+0x24] ;  /* 0x000024040a141981 */ /* 0x000ee2000c1e1900 */
[----:B----4-:R-:W-:-:S03]  /*0430*/  @P1 LOP3.LUT R15, R15, R22, RZ, 0x3c, !PT ;  /* 0x000000160f0f1212 */ /* 0x010fc600078e3cff */
[----:B------:R-:W4:Y:S01]  /*0440*/  @P2 LDG.E R22, desc[UR4][R10.64+0x38] ;  /* 0x000038040a162981 */ /* 0x000f22000c1e1900 */
[----:B------:R-:W-:-:S03]  /*0450*/  @P2 LOP3.LUT R15, R15, R26, RZ, 0x3c, !PT ;  /* 0x0000001a0f0f2212 */ /* 0x000fc600078e3cff */
[----:B------:R-:W4:Y:S01]  /*0460*/  @P4 LDG.E R26, desc[UR4][R10.64+0x50] ;  /* 0x000050040a1a4981 */ /* 0x000f22000c1e1900 */
[----:B------:R-:W-:-:S03]  /*0470*/  @!P0 LOP3.LUT R4, R4, R21, RZ, 0x3c, !PT ;  /* 0x0000001504048212 */ /* 0x000fc600078e3cff */
[----:B------:R-:W4:Y:S01]  /*0480*/  @P1 LDG.E R21, desc[UR4][R10.64+0x20] ;  /* 0x000020040a151981 */ /* 0x000f22000c1e1900 */
[----:B------:R-:W-:-:S03]  /*0490*/  @!P0 LOP3.LUT R2, R2, R23, RZ, 0x3c, !PT ;  /* 0x0000001702028212 */ /* 0x000fc600078e3cff */
[----:B------:R-:W4:Y:S01]  /*04a0*/  @P2 LDG.E R23, desc[UR4][R10.64+0x2c] ;  /* 0x00002c040a172981 */ /* 0x000f22000c1e1900 */
[----:B------:R-:W-:-:S03]  /*04b0*/  @P1 LOP3.LUT R4, R4, R25, RZ, 0x3c, !PT ;  /* 0x0000001904041212 */ /* 0x000fc600078e3cff */
[----:B------:R-:W4:Y:S01]  /*04c0*/  @P2 LDG.E R25, desc[UR4][R10.64+0x34] ;  /* 0x000034040a192981 */ /* 0x000f22000c1e1900 */
[----:B--2---:R-:W-:-:S03]  /*04d0*/  @!P0 LOP3.LUT R5, R5, R18, RZ, 0x3c, !PT ;  /* 0x0000001205058212 */ /* 0x004fc600078e3cff */
[----:B------:R-:W2:Y:S01]  /*04e0*/  @P1 LDG.E R18, desc[UR4][R10.64+0x1c] ;  /* 0x00001c040a121981 */ /* 0x000ea2000c1e1900 */
[----:B---3--:R-:W-:-:S03]  /*04f0*/  @P1 LOP3.LUT R3, R3, R20, RZ, 0x3c, !PT ;  /* 0x0000001403031212 */ /* 0x008fc600078e3cff */
[----:B------:R-:W3:Y:S01]  /*0500*/  @P2 LDG.E R20, desc[UR4][R10.64+0x30] ;  /* 0x000030040a142981 */ /* 0x000ee2000c1e1900 */
[----:B----4-:R-:W-:-:S03]  /*0510*/  @P2 LOP3.LUT R3, R3, R22, RZ, 0x3c, !PT ;  /* 0x0000001603032212 */ /* 0x010fc600078e3cff */
[----:B------:R-:W4:Y:S01]  /*0520*/  @P3 LDG.E R22, desc[UR4][R10.64+0x4c] ;  /* 0x00004c040a163981 */ /* 0x000f22000c1e1900 */
[----:B------:R-:W-:-:S04]  /*0530*/  @P3 LOP3.LUT R15, R15, R28, RZ, 0x3c, !PT ;  /* 0x0000001c0f0f3212 */ /* 0x000fc800078e3cff */
[----:B------:R-:W-:Y:S02]  /*0540*/  @P4 LOP3.LUT R15, R15, R26, RZ, 0x3c, !PT ;  /* 0x0000001a0f0f4212 */ /* 0x000fe400078e3cff */
[----:B------:R-:W-:Y:S01]  /*0550*/  @P1 LOP3.LUT R2, R2, R21, RZ, 0x3c, !PT ;  /* 0x0000001502021212 */ /* 0x000fe200078e3cff */
[----:B------:R-:W4:Y:S04]  /*0560*/  @P5 LDG.E R26, desc[UR4][R10.64+0x64] ;  /* 0x000064040a1a5981 */ /* 0x000f28000c1e1900 */
[----:B------:R-:W4:Y:S01]  /*0570*/  @P3 LDG.E R21, desc[UR4][R10.64+0x40] ;  /* 0x000040040a153981 */ /* 0x000f22000c1e1900 */
[----:B------:R-:W-:Y:S02]  /*0580*/  @P2 LOP3.LUT R4, R4, R23, RZ, 0x3c, !PT ;  /* 0x0000001704042212 */ /* 0x000fe400078e3cff */
[----:B------:R-:W-:Y:S01]  /*0590*/  @P2 LOP3.LUT R2, R2, R25, RZ, 0x3c, !PT ;  /* 0x0000001902022212 */ /* 0x000fe200078e3cff */
[----:B------:R-:W4:Y:S04]  /*05a0*/  @P3 LDG.E R23, desc[UR4][R10.64+0x48] ;  /* 0x000048040a173981 */ /* 0x000f28000c1e1900 */
[----:B------:R-:W4:Y:S01]  /*05b0*/  @P4 LDG.E R25, desc[UR4][R10.64+0x54] ;  /* 0x000054040a194981 */ /* 0x000f22000c1e1900 */
[----:B--2---:R-:W-:-:S03]  /*05c0*/  @P1 LOP3.LUT R5, R5, R18, RZ, 0x3c, !PT ;  /* 0x0000001205051212 */ /* 0x004fc600078e3cff */
[----:B------:R-:W2:Y:S01]  /*05d0*/  @P3 LDG.E R18, desc[UR4][R10.64+0x44] ;  /* 0x000044040a123981 */ /* 0x000ea2000c1e1900 */
[----:B---3--:R-:W-:-:S03]  /*05e0*/  @P2 LOP3.LUT R5, R5, R20, RZ, 0x3c, !PT ;  /* 0x0000001405052212 */ /* 0x008fc600078e3cff */
[----:B------:R-:W3:Y:S01]  /*05f0*/  @P4 LDG.E R20, desc[UR4][R10.64+0x58] ;  /* 0x000058040a144981 */ /* 0x000ee2000c1e1900 */
[----:B----4-:R-:W-:-:S03]  /*0600*/  @P3 LOP3.LUT R3, R3, R22, RZ, 0x3c, !PT ;  /* 0x0000001603033212 */ /* 0x010fc600078e3cff */
[----:B------:R-:W4:Y:S01]  /*0610*/  @P4 LDG.E R22, desc[UR4][R10.64+0x60] ;  /* 0x000060040a164981 */ /* 0x000f22000c1e1900 */
[----:B------:R-:W-:Y:S02]  /*0620*/  LOP3.LUT P0, RZ, R24, 0x80, RZ, 0xc0, !PT ;  /* 0x0000008018ff7812 */ /* 0x000fe4000780c0ff */
[----:B------:R-:W-:Y:S02]  /*0630*/  @P5 LOP3.LUT R15, R15, R26, RZ, 0x3c, !PT ;  /* 0x0000001a0f0f5212 */ /* 0x000fe400078e3cff */
[----:B------:R-:W4:Y:S01]  /*0640*/  @P6 LDG.E R26, desc[UR4][R10.64+0x78] ;  /* 0x000078040a1a6981 */ /* 0x000f22000c1e1900 */
[----:B------:R-:W-:-:S03]  /*0650*/  @P3 LOP3.LUT R4, R4, R21, RZ, 0x3c, !PT ;  /* 0x0000001504043212 */ /* 0x000fc600078e3cff */
[----:B------:R-:W4:Y:S01]  /*0660*/  @P4 LDG.E R21, desc[UR4][R10.64+0x5c] ;  /* 0x00005c040a154981 */ /* 0x000f22000c1e1900 */
[----:B------:R-:W-:-:S03]  /*0670*/  @P3 LOP3.LUT R2, R2, R23, RZ, 0x3c, !PT ;  /* 0x0000001702023212 */ /* 0x000fc600078e3cff */
[----:B------:R-:W4:Y:S01]  /*0680*/  @P5 LDG.E R23, desc[UR4][R10.64+0x68] ;  /* 0x000068040a175981 */ /* 0x000f22000c1e1900 */
[----:B------:R-:W-:-:S03]  /*0690*/  @P4 LOP3.LUT R4, R4, R25, RZ, 0x3c, !PT ;  /* 0x0000001904044212 */ /* 0x000fc600078e3cff */
[----:B------:R-:W4:Y:S01]  /*06a0*/  @P5 LDG.E R25, desc[UR4][R10.64+0x70] ;  /* 0x000070040a195981 */ /* 0x000f22000c1e1900 */
[----:B--2---:R-:W-:-:S03]  /*06b0*/  @P3 LOP3.LUT R5, R5, R18, RZ, 0x3c, !PT ;  /* 0x0000001205053212 */ /* 0x004fc600078e3cff */
[----:B------:R-:W2:Y:S01]  /*06c0*/  @P5 LDG.E R18, desc[UR4][R10.64+0x6c] ;  /* 0x00006c040a125981 */ /* 0x000ea2000c1e1900 */
[----:B---3--:R-:W-:-:S03]  /*06d0*/  @P4 LOP3.LUT R5, R5, R20, RZ, 0x3c, !PT ;  /* 0x0000001405054212 */ /* 0x008fc600078e3cff */
[----:B------:R-:W3:Y:S01]  /*06e0*/  @P5 LDG.E R20, desc[UR4][R10.64+0x74] ;  /* 0x000074040a145981 */ /* 0x000ee2000c1e1900 */
[----:B----4-:R-:W-:-:S03]  /*06f0*/  @P4 LOP3.LUT R3, R3, R22, RZ, 0x3c, !PT ;  /* 0x0000001603034212 */ /* 0x010fc600078e3cff */
[----:B------:R-:W4:Y:S01]  /*0700*/  @P0 LDG.E R22, desc[UR4][R10.64+0x8c] ;  /* 0x00008c040a160981 */ /* 0x000f22000c1e1900 */
[----:B------:R-:W-:-:S03]  /*0710*/  @P6 LOP3.LUT R15, R15, R26, RZ, 0x3c, !PT ;  /* 0x0000001a0f0f6212 */ /* 0x000fc600078e3cff */
        /* <DEDUP_REMOVED lines=13> */
[----:B------:R-:W-:Y:S02]  /*07f0*/  @P6 LOP3.LUT R4, R4, R27, RZ, 0x3c, !PT ;  /* 0x0000001b04046212 */ /* 0x000fe400078e3cff */
[----:B------:R-:W-:Y:S02]  /*0800*/  @P6 LOP3.LUT R2, R2, R21, RZ, 0x3c, !PT ;  /* 0x0000001502026212 */ /* 0x000fe400078e3cff */
[----:B------:R-:W-:Y:S02]  /*0810*/  @P0 LOP3.LUT R4, R4, R23, RZ, 0x3c, !PT ;  /* 0x0000001704040212 */ /* 0x000fe400078e3cff */
[----:B------:R-:W-:Y:S02]  /*0820*/  @P0 LOP3.LUT R2, R2, R25, RZ, 0x3c, !PT ;  /* 0x0000001902020212 */ /* 0x000fe400078e3cff */
[----:B--2---:R-:W-:Y:S02]  /*0830*/  @P6 LOP3.LUT R5, R5, R18, RZ, 0x3c, !PT ;  /* 0x0000001205056212 */ /* 0x004fe400078e3cff */
[----:B---3--:R-:W-:-:S02]  /*0840*/  @P6 LOP3.LUT R3, R3, R20, RZ, 0x3c, !PT ;  /* 0x0000001403036212 */ /* 0x008fc400078e3cff */
[----:B----4-:R-:W-:Y:S02]  /*0850*/  @P0 LOP3.LUT R5, R5, R22, RZ, 0x3c, !PT ;  /* 0x0000001605050212 */ /* 0x010fe400078e3cff */
[----:B------:R-:W-:Y:S02]  /*0860*/  @P0 LOP3.LUT R3, R3, R26, RZ, 0x3c, !PT ;  /* 0x0000001a03030212 */ /* 0x000fe400078e3cff */
[----:B------:R-:W-:-:S13]  /*0870*/  R2P PR, R24.B1, 0x7f ;  /* 0x0000007f18007804 */ /* 0x000fda0000001000 */
[----:B------:R-:W2:Y:S04]  /*0880*/  @P0 LDG.E R18, desc[UR4][R10.64+0xa0] ;  /* 0x0000a0040a120981 */ /* 0x000ea8000c1e1900 */
[----:B------:R-:W3:Y:S04]  /*0890*/  @P1 LDG.E R22, desc[UR4][R10.64+0xb4] ;  /* 0x0000b4040a161981 */ /* 0x000ee8000c1e1900 */
[----:B------:R-:W4:Y:S04]  /*08a0*/  @P2 LDG.E R26, desc[UR4][R10.64+0xc8] ;  /* 0x0000c8040a1a2981 */ /* 0x000f28000c1e1900 */
[----:B------:R-:W4:Y:S04]  /*08b0*/  @P3 LDG.E R28, desc[UR4][R10.64+0xdc] ;  /* 0x0000dc040a1c3981 */ /* 0x000f28000c1e1900 */
[----:B------:R-:W4:Y:S04]  /*08c0*/  @P0 LDG.E R23, desc[UR4][R10.64+0xa4] ;  /* 0x0000a4040a170981 */ /* 0x000f28000c1e1900 */
[----:B------:R-:W4:Y:S04]  /*08d0*/  @P0 LDG.E R20, desc[UR4][R10.64+0xa8] ;  /* 0x0000a8040a140981 */ /* 0x000f28000c1e1900 */
[----:B------:R-:W4:Y:S04]  /*08e0*/  @P4 LDG.E R25, desc[UR4][R10.64+0xf0] ;  /* 0x0000f0040a194981 */ /* 0x000f28000c1e1900 */
        /* <DEDUP_REMOVED lines=21> */
[----:B------:R-:W-:Y:S02]  /*0a40*/  LOP3.LUT P0, RZ, R24, 0x8000, RZ, 0xc0, !PT ;  /* 0x0000800018ff7812 */ /* 0x000fe4000780c0ff */
[----:B----4-:R-:W-:Y:S01]  /*0a50*/  @P5 LOP3.LUT R15, R15, R26, RZ, 0x3c, !PT ;  /* 0x0000001a0f0f5212 */ /* 0x010fe200078e3cff */
[----:B------:R-:W4:Y:S04]  /*0a60*/  @P3 LDG.E R24, desc[UR4][R10.64+0xe4] ;  /* 0x0000e4040a183981 */ /* 0x000f28000c1e1900 */
[----:B------:R-:W2:Y:S01]  /*0a70*/  @P6 LDG.E R26, desc[UR4][R10.64+0x118] ;  /* 0x000118040a1a6981 */ /* 0x000ea2000c1e1900 */
        /* <DEDUP_REMOVED lines=8> */
[----:B---3--:R-:W-:-:S03]  /*0b00*/  @P2 LOP3.LUT R3, R3, R22, RZ, 0x3c, !PT ;  /* 0x0000001603032212 */ /* 0x008fc600078e3cff */
[----:B------:R-:W3:Y:S01]  /*0b10*/  @P4 LDG.E R22, desc[UR4][R10.64+0x100] ;  /* 0x000100040a164981 */ /* 0x000ee2000c1e1900 */
[----:B--2---:R-:W-:-:S03]  /*0b20*/  @P6 LOP3.LUT R15, R15, R26, RZ, 0x3c, !PT ;  /* 0x0000001a0f0f6212 */ /* 0x004fc600078e3cff */
[----:B------:R-:W2:Y:S01]  /*0b30*/  @P0 LDG.E R26, desc[UR4][R10.64+0x12c] ;  /* 0x00012c040a1a0981 */ /* 0x000ea2000c1e1900 */
[----:B----4-:R-:W-:-:S03]  /*0b40*/  @P2 LOP3.LUT R2, R2, R23, RZ, 0x3c, !PT ;  /* 0x0000001702022212 */ /* 0x010fc600078e3cff */
[----:B------:R-:W4:Y:S01]  /*0b50*/  @P4 LDG.E R23, desc[UR4][R10.64+0xfc] ;  /* 0x0000fc040a174981 */ /* 0x000f22000c1e1900 */
[----:B------:R-:W-:-:S03]  /*0b60*/  @P2 LOP3.LUT R5, R5, R20, RZ, 0x3c, !PT ;  /* 0x0000001405052212 */ /* 0x000fc600078e3cff */
[----:B------:R-:W4:Y:S01]  /*0b70*/  @P4 LDG.E R20, desc[UR4][R10.64+0xf8] ;  /* 0x0000f8040a144981 */ /* 0x000f22000c1e1900 */
[----:B------:R-:W-:Y:S02]  /*0b80*/  @P3 LOP3.LUT R2, R2, R27, RZ, 0x3c, !PT ;  /* 0x0000001b02023212 */ /* 0x000fe400078e3cff */
[----:B------:R-:W-:Y:S01]  /*0b90*/  @P3 LOP3.LUT R4, R4, R25, RZ, 0x3c, !PT ;  /* 0x0000001904043212 */ /* 0x000fe200078e3cff */
[----:B------:R-:W4:Y:S01]  /*0ba0*/  @P5 LDG.E R27, desc[UR4][R10.64+0x110] ;  /* 0x000110040a1b5981 */ /* 0x000f22000c1e1900 */
[----:B------:R-:W-:-:S03]  /*0bb0*/  @P3 LOP3.LUT R5, R5, R24, RZ, 0x3c, !PT ;  /* 0x0000001805053212 */ /* 0x000fc600078e3cff */
[----:B------:R-:W4:Y:S04]  /*0bc0*/  @P5 LDG.E R25, desc[UR4][R10.64+0x108] ;  /* 0x000108040a195981 */ /* 0x000f28000c1e1900 */
        /* <DEDUP_REMOVED lines=19> */
[----:B------:R-:W-:-:S05]  /*0d00*/  VIADD R19, R19, 0x10 ;  /* 0x0000001013137836 */ /* 0x000fca0000000000 */
[----:B------:R-:W-:Y:S02]  /*0d10*/  ISETP.NE.AND P1, PT, R19, 0x20, PT ;  /* 0x000000201300780c */ /* 0x000fe40003f25270 */
[----:B------:R-:W-:Y:S02]  /*0d20*/  @P5 LOP3.LUT R3, R3, R18, RZ, 0x3c, !PT ;  /* 0x0000001203035212 */ /* 0x000fe400078e3cff */
[----:B------:R-:W-:Y:S02]  /*0d30*/  @P6 LOP3.LUT R4, R4, R21, RZ, 0x3c, !PT ;  /* 0x0000001504046212 */ /* 0x000fe400078e3cff */
[----:B---3--:R-:W-:-:S04]  /*0d40*/  @P6 LOP3.LUT R3, R3, R22, RZ, 0x3c, !PT ;  /* 0x0000001603036212 */ /* 0x008fc800078e3cff */
[----:B--2---:R-:W-:Y:S02]  /*0d50*/  @P0 LOP3.LUT R3, R3, R26, RZ, 0x3c, !PT ;  /* 0x0000001a03030212 */ /* 0x004fe400078e3cff */
[----:B----4-:R-:W-:Y:S02]  /*0d60*/  @P6 LOP3.LUT R2, R2, R23, RZ, 0x3c, !PT ;  /* 0x0000001702026212 */ /* 0x010fe400078e3cff */
[----:B------:R-:W-:Y:S02]  /*0d70*/  @P6 LOP3.LUT R5, R5, R20, RZ, 0x3c, !PT ;  /* 0x0000001405056212 */ /* 0x000fe400078e3cff */
[----:B------:R-:W-:Y:S02]  /*0d80*/  @P0 LOP3.LUT R2, R2, R27, RZ, 0x3c, !PT ;  /* 0x0000001b02020212 */ /* 0x000fe400078e3cff */
[----:B------:R-:W-:Y:S02]  /*0d90*/  @P0 LOP3.LUT R4, R4, R25, RZ, 0x3c, !PT ;  /* 0x0000001904040212 */ /* 0x000fe400078e3cff */
[----:B------:R-:W-:Y:S01]  /*0da0*/  @P0 LOP3.LUT R5, R5, R24, RZ, 0x3c, !PT ;  /* 0x0000001805050212 */ /* 0x000fe200078e3cff */
[----:B------:R-:W-:Y:S06]  /*0db0*/  @P1 BRA `(.L_x_237) ;  /* 0xfffffff400481947 */ /* 0x000fec000383ffff */
[----:B------:R-:W-:-:S05]  /*0dc0*/  VIADD R17, R17, 0x1 ;  /* 0x0000000111117836 */ /* 0x000fca0000000000 */
[----:B------:R-:W-:-:S13]  /*0dd0*/  ISETP.NE.AND P0, PT, R17, 0x5, PT ;  /* 0x000000051100780c */ /* 0x000fda0003f05270 */
[----:B------:R-:W-:Y:S05]  /*0de0*/  @P0 BRA `(.L_x_238) ;  /* 0xfffffff400300947 */ /* 0x000fea000383ffff */
[----:B------:R1:W-:Y:S01]  /*0df0*/  STG.E.64 desc[UR4][R6.64+0x8], R4 ;  /* 0x0000080406007986 */ /* 0x0003e2000c101b04 */
[----:B------:R-:W-:Y:S01]  /*0e00*/  VIADD R14, R14, 0x1 ;  /* 0x000000010e0e7836 */ /* 0x000fe20000000000 */
[----:B------:R-:W-:Y:S02]  /*0e10*/  LOP3.LUT R11, R13, 0x3, RZ, 0xc0, !PT ;  /* 0x000000030d0b7812 */ /* 0x000fe400078ec0ff */
[----:B------:R1:W-:Y:S02]  /*0e20*/  STG.E.64 desc[UR4][R6.64+0x10], R2 ;  /* 0x0000100206007986 */ /* 0x0003e4000c101b04 */
[----:B------:R-:W-:Y:S02]  /*0e30*/  ISETP.GE.U32.AND P0, PT, R14, R11, PT ;  /* 0x0000000b0e00720c */ /* 0x000fe40003f06070 */
[----:B------:R1:W-:Y:S11]  /*0e40*/  STG.E desc[UR4][R6.64+0x4], R15 ;  /* 0x0000040f06007986 */ /* 0x0003f6000c101904 */
[----:B------:R-:W-:Y:S05]  /*0e50*/  @!P0 BRA `(.L_x_239) ;  /* 0xfffffff400048947 */ /* 0x000fea000383ffff */
.L_x_236:
[----:B------:R-:W-:Y:S05]  /*0e60*/  BSYNC.RECONVERGENT B1 ;  /* 0x0000000000017941 */ /* 0x000fea0003800200 */
.L_x_235:
[C---:B------:R-:W-:Y:S01]  /*0e70*/  ISETP.GT.U32.AND P0, PT, R13.reuse, 0x3, PT ;  /* 0x000000030d00780c */ /* 0x040fe20003f04070 */
[----:B------:R-:W-:Y:S01]  /*0e80*/  VIADD R12, R12, 0x1 ;  /* 0x000000010c0c7836 */ /* 0x000fe20000000000 */
[--C-:B------:R-:W-:Y:S02]  /*0e90*/  SHF.R.U64 R13, R13, 0x2, R0.reuse ;  /* 0x000000020d0d7819 */ /* 0x100fe40000001200 */
[----:B------:R-:W-:Y:S02]  /*0ea0*/  ISETP.GT.U32.AND.EX P0, PT, R0, RZ, PT, P0 ;  /* 0x000000ff0000720c */ /* 0x000fe40003f04100 */
[----:B------:R-:W-:-:S11]  /*0eb0*/  SHF.R.U32.HI R0, RZ, 0x2, R0 ;  /* 0x00000002ff007819 */ /* 0x000fd60000011600 */
[----:B------:R-:W-:Y:S05]  /*0ec0*/  @P0 BRA `(.L_x_240) ;  /* 0xfffffff000c80947 */ /* 0x000fea000383ffff */
.L_x_234:
[----:B------:R-:W-:Y:S05]  /*0ed0*/  BSYNC.RECONVERGENT B0 ;  /* 0x0000000000007941 */ /* 0x000fea0003800200 */
.L_x_233:
[----:B------:R-:W-:Y:S04]  /*0ee0*/  STG.E.64 desc[UR4][R6.64+0x18], RZ ;  /* 0x000018ff06007986 */ /* 0x000fe8000c101b04 */
[----:B------:R-:W-:Y:S04]  /*0ef0*/  STG.E desc[UR4][R6.64+0x20], RZ ;  /* 0x000020ff06007986 */ /* 0x000fe8000c101904 */
[----:B------:R-:W-:Y:S01]  /*0f00*/  STG.E.64 desc[UR4][R6.64+0x28], RZ ;  /* 0x000028ff06007986 */ /* 0x000fe2000c101b04 */
[----:B------:R-:W-:Y:S05]  /*0f10*/  EXIT ;  /* 0x000000000000794d */ /* 0x000fea0003800000 */
.L_x_241:
        /* <DEDUP_REMOVED lines=14> */
.L_x_270:


//--------------------- .nv.global.init           --------------------------
	.section	.nv.global.init,"aw",@progbits
	.align	4
.nv.global.init:
	.type		mrg32k3aM1SubSeq,@object
	.size		mrg32k3aM1SubSeq,(mrg32k3aM2SubSeq - mrg32k3aM1SubSeq)
mrg32k3aM1SubSeq:
        /*0000*/ 	.byte	0x0b, 0xcc, 0xee, 0x04, 0x73, 0x29, 0x8b, 0x6f, 0xf6, 0x53, 0x03, 0xf6, 0x23, 0xf6, 0xea, 0xda
        /* <DEDUP_REMOVED lines=125> */
	.type		mrg32k3aM2SubSeq,@object
	.size		mrg32k3aM2SubSeq,(mrg32k3aM1 - mrg32k3aM2SubSeq)
mrg32k3aM2SubSeq:
        /* <DEDUP_REMOVED lines=126> */
	.type		mrg32k3aM1,@object
	.size		mrg32k3aM1,(mrg32k3aM1Seq - mrg32k3aM1)
mrg32k3aM1:
        /* <DEDUP_REMOVED lines=144> */
	.type		mrg32k3aM1Seq,@object
	.size		mrg32k3aM1Seq,(mrg32k3aM2 - mrg32k3aM1Seq)
mrg32k3aM1Seq:
        /* <DEDUP_REMOVED lines=144> */
	.type		mrg32k3aM2,@object
	.size		mrg32k3aM2,(mrg32k3aM2Seq - mrg32k3aM2)
mrg32k3aM2:
        /* <DEDUP_REMOVED lines=144> */
	.type		mrg32k3aM2Seq,@object
	.size		mrg32k3aM2Seq,(precalc_xorwow_matrix - mrg32k3aM2Seq)
mrg32k3aM2Seq:
        /* <DEDUP_REMOVED lines=144> */
	.type		precalc_xorwow_matrix,@object
	.size		precalc_xorwow_matrix,(precalc_xorwow_offset_matrix - precalc_xorwow_matrix)
precalc_xorwow_matrix:
        /* <DEDUP_REMOVED lines=6400> */
	.type		precalc_xorwow_offset_matrix,@object
	.size		precalc_xorwow_offset_matrix,(.L_1 - precalc_xorwow_offset_matrix)
precalc_xorwow_offset_matrix:
        /* <DEDUP_REMOVED lines=6400> */
.L_1:


//--------------------- .nv.shared._Z16resamplingKernelIdEvP17curandStateXORWOWPT_S3_S3_S3_S3_S3_S3_i --------------------------
	.section	.nv.shared._Z16resamplingKernelIdEvP17curandStateXORWOWPT_S3_S3_S3_S3_S3_S3_i,"aw",@nobits
	.sectionflags	@""
	.align	16
	.zero		1024


//--------------------- .nv.shared.reserved.0     --------------------------
	.section	.nv.shared.reserved.0,"aw",@nobits
	.weak		__nv_reservedSMEM_offset_0_alias
	.size		__nv_reservedSMEM_offset_0_alias, 0, 64
	.other		__nv_reservedSMEM_offset_0_alias,@"STO_CUDA_RESERVED_SHARED STV_DEFAULT"
__nv_reservedSMEM_offset_0_alias:
	.zero		0
	.zero		64


//--------------------- .nv.shared._Z15weightingKernelIdEvPT_S1_S1_S1_iS1_ --------------------------
	.section	.nv.shared._Z15weightingKernelIdEvPT_S1_S1_S1_iS1_,"aw",@nobits
	.sectionflags	@""
	.align	16
	.zero		1024


//--------------------- .nv.shared._Z13findMaxKernelIdEvPT_S1_i --------------------------
	.section	.nv.shared._Z13findMaxKernelIdEvPT_S1_i,"aw",@nobits
	.sectionflags	@""
	.align	16
	.zero		1024


//--------------------- .nv.shared._Z16likelihoodKernelIdEvPT_S1_iPiiS1_Phiiii --------------------------
	.section	.nv.shared._Z16likelihoodKernelIdEvPT_S1_iPiiS1_Phiiii,"aw",@nobits
	.sectionflags	@""
	.align	16
	.zero		1024


//--------------------- .nv.shared._Z17propagationKernelIdEvP17curandStateXORWOWPT_S3_S3_S3_i --------------------------
	.section	.nv.shared._Z17propagationKernelIdEvP17curandStateXORWOWPT_S3_S3_S3_i,"aw",@nobits
	.sectionflags	@""
	.align	16
	.zero		1024


//--------------------- .nv.shared._Z16resamplingKernelIfEvP17curandStateXORWOWPT_S3_S3_S3_S3_S3_S3_i --------------------------
	.section	.nv.shared._Z16resamplingKernelIfEvP17curandStateXORWOWPT_S3_S3_S3_S3_S3_S3_i,"aw",@nobits
	.sectionflags	@""
	.align	16
	.zero		1024


//--------------------- .nv.shared._Z15weightingKernelIfEvPT_S1_S1_S1_iS1_ --------------------------
	.section	.nv.shared._Z15weightingKernelIfEvPT_S1_S1_S1_iS1_,"aw",@nobits
	.sectionflags	@""
	.align	16
	.zero		1024


//--------------------- .nv.shared._Z13findMaxKernelIfEvPT_S1_i --------------------------
	.section	.nv.shared._Z13findMaxKernelIfEvPT_S1_i,"aw",@nobits
	.sectionflags	@""
	.align	16
	.zero		1024


//--------------------- .nv.shared._Z16likelihoodKernelIfEvPT_S1_iPiiS1_Phiiii --------------------------
	.section	.nv.shared._Z16likelihoodKernelIfEvPT_S1_iPiiS1_Phiiii,"aw",@nobits
	.sectionflags	@""
	.align	16
	.zero		1024


//--------------------- .nv.shared._Z17propagationKernelIfEvP17curandStateXORWOWPT_S3_S3_S3_i --------------------------
	.section	.nv.shared._Z17propagationKernelIfEvP17curandStateXORWOWPT_S3_S3_S3_i,"aw",@nobits
	.sectionflags	@""
	.align	16
	.zero		1024


//--------------------- .nv.shared._Z13findMaxKernelI6__halfEvPT_S2_i --------------------------
	.section	.nv.shared._Z13findMaxKernelI6__halfEvPT_S2_i,"aw",@nobits
	.sectionflags	@""
	.align	16
	.zero		1024


//--------------------- .nv.shared._Z17propagationKernelI6__halfEvP17curandStateXORWOWPT_S4_S4_S4_i --------------------------
	.section	.nv.shared._Z17propagationKernelI6__halfEvP17curandStateXORWOWPT_S4_S4_S4_i,"aw",@nobits
	.sectionflags	@""
	.align	16
	.zero		1024


//--------------------- .nv.shared._Z16resamplingKernelI6__halfEvP17curandStateXORWOWPT_S4_S4_S4_S4_S4_S4_i --------------------------
	.section	.nv.shared._Z16resamplingKernelI6__halfEvP17curandStateXORWOWPT_S4_S4_S4_S4_S4_S4_i,"aw",@nobits
	.sectionflags	@""
	.align	16
	.zero		1024


//--------------------- .nv.shared._Z15weightingKernelI6__halfEvPT_S2_S2_S2_iS2_ --------------------------
	.section	.nv.shared._Z15weightingKernelI6__halfEvPT_S2_S2_S2_iS2_,"aw",@nobits
	.sectionflags	@""
	.align	16
	.zero		1024


//--------------------- .nv.shared._Z16likelihoodKernelI6__halfEvPT_S2_iPiiS2_Phiiii --------------------------
	.section	.nv.shared._Z16likelihoodKernelI6__halfEvPT_S2_iPiiS2_Phiiii,"aw",@nobits
	.sectionflags	@""
	.align	16
	.zero		1024


//--------------------- .nv.shared._Z17curandSetupKernelP17curandStateXORWOWii --------------------------
	.section	.nv.shared._Z17curandSetupKernelP17curandStateXORWOWii,"aw",@nobits
	.sectionflags	@""
	.align	16
	.zero		1024


//--------------------- .nv.constant0._Z16resamplingKernelIdEvP17curandStateXORWOWPT_S3_S3_S3_S3_S3_S3_i --------------------------
	.section	.nv.constant0._Z16resamplingKernelIdEvP17curandStateXORWOWPT_S3_S3_S3_S3_S3_S3_i,"a",@progbits
	.sectionflags	@""
	.align	4
.nv.constant0._Z16resamplingKernelIdEvP17curandStateXORWOWPT_S3_S3_S3_S3_S3_S3_i:
	.zero		964


//--------------------- .nv.constant0._Z15weightingKernelIdEvPT_S1_S1_S1_iS1_ --------------------------
	.section	.nv.constant0._Z15weightingKernelIdEvPT_S1_S1_S1_iS1_,"a",@progbits
	.sectionflags	@""
	.align	4
.nv.constant0._Z15weightingKernelIdEvPT_S1_S1_S1_iS1_:
	.zero		944


//--------------------- .nv.constant0._Z13findMaxKernelIdEvPT_S1_i --------------------------
	.section	.nv.constant0._Z13findMaxKernelIdEvPT_S1_i,"a",@progbits
	.sectionflags	@""
	.align	4
.nv.constant0._Z13findMaxKernelIdEvPT_S1_i:
	.zero		916


//--------------------- .nv.constant0._Z16likelihoodKernelIdEvPT_S1_iPiiS1_Phiiii --------------------------
	.section	.nv.constant0._Z16likelihoodKernelIdEvPT_S1_iPiiS1_Phiiii,"a",@progbits
	.sectionflags	@""
	.align	4
.nv.constant0._Z16likelihoodKernelIdEvPT_S1_iPiiS1_Phiiii:
	.zero		968


//--------------------- .nv.constant0._Z17propagationKernelIdEvP17curandStateXORWOWPT_S3_S3_S3_i --------------------------
	.section	.nv.constant0._Z17propagationKernelIdEvP17curandStateXORWOWPT_S3_S3_S3_i,"a",@progbits
	.sectionflags	@""
	.align	4
.nv.constant0._Z17propagationKernelIdEvP17curandStateXORWOWPT_S3_S3_S3_i:
	.zero		940


//--------------------- .nv.constant0._Z16resamplingKernelIfEvP17curandStateXORWOWPT_S3_S3_S3_S3_S3_S3_i --------------------------
	.section	.nv.constant0._Z16resamplingKernelIfEvP17curandStateXORWOWPT_S3_S3_S3_S3_S3_S3_i,"a",@progbits
	.sectionflags	@""
	.align	4
.nv.constant0._Z16resamplingKernelIfEvP17curandStateXORWOWPT_S3_S3_S3_S3_S3_S3_i:
	.zero		964


//--------------------- .nv.constant0._Z15weightingKernelIfEvPT_S1_S1_S1_iS1_ --------------------------
	.section	.nv.constant0._Z15weightingKernelIfEvPT_S1_S1_S1_iS1_,"a",@progbits
	.sectionflags	@""
	.align	4
.nv.constant0._Z15weightingKernelIfEvPT_S1_S1_S1_iS1_:
	.zero		944


//--------------------- .nv.constant0._Z13findMaxKernelIfEvPT_S1_i --------------------------
	.section	.nv.constant0._Z13findMaxKernelIfEvPT_S1_i,"a",@progbits
	.sectionflags	@""
	.align	4
.nv.constant0._Z13findMaxKernelIfEvPT_S1_i:
	.zero		916


//--------------------- .nv.constant0._Z16likelihoodKernelIfEvPT_S1_iPiiS1_Phiiii --------------------------
	.section	.nv.constant0._Z16likelihoodKernelIfEvPT_S1_iPiiS1_Phiiii,"a",@progbits
	.sectionflags	@""
	.align	4
.nv.constant0._Z16likelihoodKernelIfEvPT_S1_iPiiS1_Phiiii:
	.zero		968


//--------------------- .nv.constant0._Z17propagationKernelIfEvP17curandStateXORWOWPT_S3_S3_S3_i --------------------------
	.section	.nv.constant0._Z17propagationKernelIfEvP17curandStateXORWOWPT_S3_S3_S3_i,"a",@progbits
	.sectionflags	@""
	.align	4
.nv.constant0._Z17propagationKernelIfEvP17curandStateXORWOWPT_S3_S3_S3_i:
	.zero		940


//--------------------- .nv.constant0._Z13findMaxKernelI6__halfEvPT_S2_i --------------------------
	.section	.nv.constant0._Z13findMaxKernelI6__halfEvPT_S2_i,"a",@progbits
	.sectionflags	@""
	.align	4
.nv.constant0._Z13findMaxKernelI6__halfEvPT_S2_i:
	.zero		916


//--------------------- .nv.constant0._Z17propagationKernelI6__halfEvP17curandStateXORWOWPT_S4_S4_S4_i --------------------------
	.section	.nv.constant0._Z17propagationKernelI6__halfEvP17curandStateXORWOWPT_S4_S4_S4_i,"a",@progbits
	.sectionflags	@""
	.align	4
.nv.constant0._Z17propagationKernelI6__halfEvP17curandStateXORWOWPT_S4_S4_S4_i:
	.zero		940


//--------------------- .nv.constant0._Z16resamplingKernelI6__halfEvP17curandStateXORWOWPT_S4_S4_S4_S4_S4_S4_i --------------------------
	.section	.nv.constant0._Z16resamplingKernelI6__halfEvP17curandStateXORWOWPT_S4_S4_S4_S4_S4_S4_i,"a",@progbits
	.sectionflags	@""
	.align	4
.nv.constant0._Z16resamplingKernelI6__halfEvP17curandStateXORWOWPT_S4_S4_S4_S4_S4_S4_i:
	.zero		964


//--------------------- .nv.constant0._Z15weightingKernelI6__halfEvPT_S2_S2_S2_iS2_ --------------------------
	.section	.nv.constant0._Z15weightingKernelI6__halfEvPT_S2_S2_S2_iS2_,"a",@progbits
	.sectionflags	@""
	.align	4
.nv.constant0._Z15weightingKernelI6__halfEvPT_S2_S2_S2_iS2_:
	.zero		944


//--------------------- .nv.constant0._Z16likelihoodKernelI6__halfEvPT_S2_iPiiS2_Phiiii --------------------------
	.section	.nv.constant0._Z16likelihoodKernelI6__halfEvPT_S2_iPiiS2_Phiiii,"a",@progbits
	.sectionflags	@""
	.align	4
.nv.constant0._Z16likelihoodKernelI6__halfEvPT_S2_iPiiS2_Phiiii:
	.zero		968


//--------------------- .nv.constant0._Z17curandSetupKernelP17curandStateXORWOWii --------------------------
	.section	.nv.constant0._Z17curandSetupKernelP17curandStateXORWOWii,"a",@progbits
	.sectionflags	@""
	.align	4
.nv.constant0._Z17curandSetupKernelP17curandStateXORWOWii:
	.zero		912


//--------------------- SYMBOLS --------------------------

	.type		.nv.reservedSmem.offset0,@object
	.size		.nv.reservedSmem.offset0,0x4
	.type		.nv.reservedSmem.cap,@object
	.size		.nv.reservedSmem.cap,0x4
